	.target	sm_90

	.elftype	@"ET_EXEC"


//--------------------- .note.nv.tkinfo           --------------------------
	.section	.note.nv.tkinfo,"",@"SHT_NOTE"
	.sectionflags	@"SHF_NOTE_NV_TKINFO"
	.tkinfo
        /*0018*/ 	.word	0x00000002
        /*0030*/ 	.string	""
        /*0030*/ 	.string	"ptxas"
        /*0030*/ 	.string	"Cuda compilation tools, release 13.0, V13.0.88"
        /*0030*/ 	.string	"Build cuda_13.0.r13.0/compiler.36424714_0"
        /*0030*/ 	.string	"-arch sm_90 -m 64 "



//--------------------- .note.nv.cuinfo           --------------------------
	.section	.note.nv.cuinfo,"",@"SHT_NOTE"
	.sectionflags	@"SHF_NOTE_NV_CUINFO"
        /*0018*/ 	.short	0x0002
        /*001a*/ 	.short	0x005a
        /*001c*/ 	.short	0x0082
	.zero		2


//--------------------- .nv.info                  --------------------------
	.section	.nv.info,"",@"SHT_CUDA_INFO"
	.align	4


	//----- nvinfo : EIATTR_REGCOUNT
	.align		4
        /*0000*/ 	.byte	0x04, 0x2f
        /*0002*/ 	.short	(.L_29 - .L_28)
	.align		4
.L_28:
        /*0004*/ 	.word	index@(_ZN2at6native49_GLOBAL__N__09e94e3a_16_AveragePool3d_cu_a8eae74c29avg_pool3d_cuda_update_outputILi1EddEEvNS_27GenericPackedTensorAccessorIKT0_Lm4ENS_16DefaultPtrTraitsElEENS3_IS4_Lm4ES6_lEEiiiiiiiibii)
        /*0008*/ 	.word	0x00000038


	//----- nvinfo : EIATTR_FRAME_SIZE
	.align		4
.L_29:
        /*000c*/ 	.byte	0x04, 0x11
        /*000e*/ 	.short	(.L_31 - .L_30)
	.align		4
.L_30:
        /*0010*/ 	.word	index@($__internal_53_$__cuda_sm20_div_s64)
        /*0014*/ 	.word	0x00000000


	//----- nvinfo : EIATTR_FRAME_SIZE
	.align		4
.L_31:
        /*0018*/ 	.byte	0x04, 0x11
        /*001a*/ 	.short	(.L_33 - .L_32)
	.align		4
.L_32:
        /*001c*/ 	.word	index@($__internal_52_$__cuda_sm20_div_rn_f64_full)
        /*0020*/ 	.word	0x00000000


	//----- nvinfo : EIATTR_FRAME_SIZE
	.align		4
.L_33:
        /*0024*/ 	.byte	0x04, 0x11
        /*0026*/ 	.short	(.L_35 - .L_34)
	.align		4
.L_34:
        /*0028*/ 	.word	index@(_ZN2at6native49_GLOBAL__N__09e94e3a_16_AveragePool3d_cu_a8eae74c29avg_pool3d_cuda_update_outputILi1EddEEvNS_27GenericPackedTensorAccessorIKT0_Lm4ENS_16DefaultPtrTraitsElEENS3_IS4_Lm4ES6_lEEiiiiiiiibii)
        /*002c*/ 	.word	0x00000000


	//----- nvinfo : EIATTR_REGCOUNT
	.align		4
.L_35:
        /*0030*/ 	.byte	0x04, 0x2f
        /*0032*/ 	.short	(.L_37 - .L_36)
	.align		4
.L_36:
        /*0034*/ 	.word	index@(_ZN2at6native49_GLOBAL__N__09e94e3a_16_AveragePool3d_cu_a8eae74c29avg_pool3d_cuda_update_outputILi2EddEEvNS_27GenericPackedTensorAccessorIKT0_Lm4ENS_16DefaultPtrTraitsElEENS3_IS4_Lm4ES6_lEEiiiiiiiibii)
        /*0038*/ 	.word	0x00000038


	//----- nvinfo : EIATTR_FRAME_SIZE
	.align		4
.L_37:
        /*003c*/ 	.byte	0x04, 0x11
        /*003e*/ 	.short	(.L_39 - .L_38)
	.align		4
.L_38:
        /*0040*/ 	.word	index@($__internal_51_$__cuda_sm20_div_s64)
        /*0044*/ 	.word	0x00000000


	//----- nvinfo : EIATTR_FRAME_SIZE
	.align		4
.L_39:
        /*0048*/ 	.byte	0x04, 0x11
        /*004a*/ 	.short	(.L_41 - .L_40)
	.align		4
.L_40:
        /*004c*/ 	.word	index@($__internal_50_$__cuda_sm20_div_rn_f64_full)
        /*0050*/ 	.word	0x00000000


	//----- nvinfo : EIATTR_FRAME_SIZE
	.align		4
.L_41:
        /*0054*/ 	.byte	0x04, 0x11
        /*0056*/ 	.short	(.L_43 - .L_42)
	.align		4
.L_42:
        /*0058*/ 	.word	index@(_ZN2at6native49_GLOBAL__N__09e94e3a_16_AveragePool3d_cu_a8eae74c29avg_pool3d_cuda_update_outputILi2EddEEvNS_27GenericPackedTensorAccessorIKT0_Lm4ENS_16DefaultPtrTraitsElEENS3_IS4_Lm4ES6_lEEiiiiiiiibii)
        /*005c*/ 	.word	0x00000000


	//----- nvinfo : EIATTR_REGCOUNT
	.align		4
.L_43:
        /*0060*/ 	.byte	0x04, 0x2f
        /*0062*/ 	.short	(.L_45 - .L_44)
	.align		4
.L_44:
        /*0064*/ 	.word	index@(_ZN2at6native49_GLOBAL__N__09e94e3a_16_AveragePool3d_cu_a8eae74c29avg_pool3d_cuda_update_outputILi3EddEEvNS_27GenericPackedTensorAccessorIKT0_Lm4ENS_16DefaultPtrTraitsElEENS3_IS4_Lm4ES6_lEEiiiiiiiibii)
        /*0068*/ 	.word	0x00000038


	//----- nvinfo : EIATTR_FRAME_SIZE
	.align		4
.L_45:
        /*006c*/ 	.byte	0x04, 0x11
        /*006e*/ 	.short	(.L_47 - .L_46)
	.align		4
.L_46:
        /*0070*/ 	.word	index@($__internal_49_$__cuda_sm20_div_s64)
        /*0074*/ 	.word	0x00000000


	//----- nvinfo : EIATTR_FRAME_SIZE
	.align		4
.L_47:
        /*0078*/ 	.byte	0x04, 0x11
        /*007a*/ 	.short	(.L_49 - .L_48)
	.align		4
.L_48:
        /*007c*/ 	.word	index@($__internal_48_$__cuda_sm20_div_rn_f64_full)
        /*0080*/ 	.word	0x00000000


	//----- nvinfo : EIATTR_FRAME_SIZE
	.align		4
.L_49:
        /*0084*/ 	.byte	0x04, 0x11
        /*0086*/ 	.short	(.L_51 - .L_50)
	.align		4
.L_50:
        /*0088*/ 	.word	index@(_ZN2at6native49_GLOBAL__N__09e94e3a_16_AveragePool3d_cu_a8eae74c29avg_pool3d_cuda_update_outputILi3EddEEvNS_27GenericPackedTensorAccessorIKT0_Lm4ENS_16DefaultPtrTraitsElEENS3_IS4_Lm4ES6_lEEiiiiiiiibii)
        /*008c*/ 	.word	0x00000000


	//----- nvinfo : EIATTR_REGCOUNT
	.align		4
.L_51:
        /*0090*/ 	.byte	0x04, 0x2f
        /*0092*/ 	.short	(.L_53 - .L_52)
	.align		4
.L_52:
        /*0094*/ 	.word	index@(_ZN2at6native49_GLOBAL__N__09e94e3a_16_AveragePool3d_cu_a8eae74c29avg_pool3d_cuda_update_outputILi4EddEEvNS_27GenericPackedTensorAccessorIKT0_Lm4ENS_16DefaultPtrTraitsElEENS3_IS4_Lm4ES6_lEEiiiiiiiibii)
        /*0098*/ 	.word	0x00000038


	//----- nvinfo : EIATTR_FRAME_SIZE
	.align		4
.L_53:
        /*009c*/ 	.byte	0x04, 0x11
        /*009e*/ 	.short	(.L_55 - .L_54)
	.align		4
.L_54:
        /*00a0*/ 	.word	index@($__internal_47_$__cuda_sm20_div_s64)
        /*00a4*/ 	.word	0x00000000


	//----- nvinfo : EIATTR_FRAME_SIZE
	.align		4
.L_55:
        /*00a8*/ 	.byte	0x04, 0x11
        /*00aa*/ 	.short	(.L_57 - .L_56)
	.align		4
.L_56:
        /*00ac*/ 	.word	index@($__internal_46_$__cuda_sm20_div_rn_f64_full)
        /*00b0*/ 	.word	0x00000000


	//----- nvinfo : EIATTR_FRAME_SIZE
	.align		4
.L_57:
        /*00b4*/ 	.byte	0x04, 0x11
        /*00b6*/ 	.short	(.L_59 - .L_58)
	.align		4
.L_58:
        /*00b8*/ 	.word	index@(_ZN2at6native49_GLOBAL__N__09e94e3a_16_AveragePool3d_cu_a8eae74c29avg_pool3d_cuda_update_outputILi4EddEEvNS_27GenericPackedTensorAccessorIKT0_Lm4ENS_16DefaultPtrTraitsElEENS3_IS4_Lm4ES6_lEEiiiiiiiibii)
        /*00bc*/ 	.word	0x00000000


	//----- nvinfo : EIATTR_REGCOUNT
	.align		4
.L_59:
        /*00c0*/ 	.byte	0x04, 0x2f
        /*00c2*/ 	.short	(.L_61 - .L_60)
	.align		4
.L_60:
        /*00c4*/ 	.word	index@(_ZN2at6native49_GLOBAL__N__09e94e3a_16_AveragePool3d_cu_a8eae74c29avg_pool3d_cuda_update_outputILi5EddEEvNS_27GenericPackedTensorAccessorIKT0_Lm4ENS_16DefaultPtrTraitsElEENS3_IS4_Lm4ES6_lEEiiiiiiiibii)
        /*00c8*/ 	.word	0x00000038


	//----- nvinfo : EIATTR_FRAME_SIZE
	.align		4
.L_61:
        /*00cc*/ 	.byte	0x04, 0x11
        /*00ce*/ 	.short	(.L_63 - .L_62)
	.align		4
.L_62:
        /*00d0*/ 	.word	index@($__internal_45_$__cuda_sm20_div_s64)
        /*00d4*/ 	.word	0x00000000


	//----- nvinfo : EIATTR_FRAME_SIZE
	.align		4
.L_63:
        /*00d8*/ 	.byte	0x04, 0x11
        /*00da*/ 	.short	(.L_65 - .L_64)
	.align		4
.L_64:
        /*00dc*/ 	.word	index@($__internal_44_$__cuda_sm20_div_rn_f64_full)
        /*00e0*/ 	.word	0x00000000


	//----- nvinfo : EIATTR_FRAME_SIZE
	.align		4
.L_65:
        /*00e4*/ 	.byte	0x04, 0x11
        /*00e6*/ 	.short	(.L_67 - .L_66)
	.align		4
.L_66:
        /*00e8*/ 	.word	index@(_ZN2at6native49_GLOBAL__N__09e94e3a_16_AveragePool3d_cu_a8eae74c29avg_pool3d_cuda_update_outputILi5EddEEvNS_27GenericPackedTensorAccessorIKT0_Lm4ENS_16DefaultPtrTraitsElEENS3_IS4_Lm4ES6_lEEiiiiiiiibii)
        /*00ec*/ 	.word	0x00000000


	//----- nvinfo : EIATTR_REGCOUNT
	.align		4
.L_67:
        /*00f0*/ 	.byte	0x04, 0x2f
        /*00f2*/ 	.short	(.L_69 - .L_68)
	.align		4
.L_68:
        /*00f4*/ 	.word	index@(_ZN2at6native49_GLOBAL__N__09e94e3a_16_AveragePool3d_cu_a8eae74c29avg_pool3d_cuda_update_outputILi6EddEEvNS_27GenericPackedTensorAccessorIKT0_Lm4ENS_16DefaultPtrTraitsElEENS3_IS4_Lm4ES6_lEEiiiiiiiibii)
        /*00f8*/ 	.word	0x00000038


	//----- nvinfo : EIATTR_FRAME_SIZE
	.align		4
.L_69:
        /*00fc*/ 	.byte	0x04, 0x11
        /*00fe*/ 	.short	(.L_71 - .L_70)
	.align		4
.L_70:
        /*0100*/ 	.word	index@($__internal_43_$__cuda_sm20_div_s64)
        /*0104*/ 	.word	0x00000000


	//----- nvinfo : EIATTR_FRAME_SIZE
	.align		4
.L_71:
        /*0108*/ 	.byte	0x04, 0x11
        /*010a*/ 	.short	(.L_73 - .L_72)
	.align		4
.L_72:
        /*010c*/ 	.word	index@($__internal_42_$__cuda_sm20_div_rn_f64_full)
        /*0110*/ 	.word	0x00000000


	//----- nvinfo : EIATTR_FRAME_SIZE
	.align		4
.L_73:
        /*0114*/ 	.byte	0x04, 0x11
        /*0116*/ 	.short	(.L_75 - .L_74)
	.align		4
.L_74:
        /*0118*/ 	.word	index@(_ZN2at6native49_GLOBAL__N__09e94e3a_16_AveragePool3d_cu_a8eae74c29avg_pool3d_cuda_update_outputILi6EddEEvNS_27GenericPackedTensorAccessorIKT0_Lm4ENS_16DefaultPtrTraitsElEENS3_IS4_Lm4ES6_lEEiiiiiiiibii)
        /*011c*/ 	.word	0x00000000


	//----- nvinfo : EIATTR_REGCOUNT
	.align		4
.L_75:
        /*0120*/ 	.byte	0x04, 0x2f
        /*0122*/ 	.short	(.L_77 - .L_76)
	.align		4
.L_76:
        /*0124*/ 	.word	index@(_ZN2at6native49_GLOBAL__N__09e94e3a_16_AveragePool3d_cu_a8eae74c29avg_pool3d_cuda_update_outputILi7EddEEvNS_27GenericPackedTensorAccessorIKT0_Lm4ENS_16DefaultPtrTraitsElEENS3_IS4_Lm4ES6_lEEiiiiiiiibii)
        /*0128*/ 	.word	0x00000038


	//----- nvinfo : EIATTR_FRAME_SIZE
	.align		4
.L_77:
        /*012c*/ 	.byte	0x04, 0x11
        /*012e*/ 	.short	(.L_79 - .L_78)
	.align		4
.L_78:
        /*0130*/ 	.word	index@($__internal_41_$__cuda_sm20_div_s64)
        /*0134*/ 	.word	0x00000000


	//----- nvinfo : EIATTR_FRAME_SIZE
	.align		4
.L_79:
        /*0138*/ 	.byte	0x04, 0x11
        /*013a*/ 	.short	(.L_81 - .L_80)
	.align		4
.L_80:
        /*013c*/ 	.word	index@($__internal_40_$__cuda_sm20_div_rn_f64_full)
        /*0140*/ 	.word	0x00000000


	//----- nvinfo : EIATTR_FRAME_SIZE
	.align		4
.L_81:
        /*0144*/ 	.byte	0x04, 0x11
        /*0146*/ 	.short	(.L_83 - .L_82)
	.align		4
.L_82:
        /*0148*/ 	.word	index@(_ZN2at6native49_GLOBAL__N__09e94e3a_16_AveragePool3d_cu_a8eae74c29avg_pool3d_cuda_update_outputILi7EddEEvNS_27GenericPackedTensorAccessorIKT0_Lm4ENS_16DefaultPtrTraitsElEENS3_IS4_Lm4ES6_lEEiiiiiiiibii)
        /*014c*/ 	.word	0x00000000


	//----- nvinfo : EIATTR_REGCOUNT
	.align		4
.L_83:
        /*0150*/ 	.byte	0x04, 0x2f
        /*0152*/ 	.short	(.L_85 - .L_84)
	.align		4
.L_84:
        /*0154*/ 	.word	index@(_ZN2at6native49_GLOBAL__N__09e94e3a_16_AveragePool3d_cu_a8eae74c29avg_pool3d_cuda_update_outputIddEEvNS_27GenericPackedTensorAccessorIKT_Lm4ENS_16DefaultPtrTraitsElEENS3_IS4_Lm4ES6_lEEiiiiiiiiibii)
        /*0158*/ 	.word	0x00000038


	//----- nvinfo : EIATTR_FRAME_SIZE
	.align		4
.L_85:
        /*015c*/ 	.byte	0x04, 0x11
        /*015e*/ 	.short	(.L_87 - .L_86)
	.align		4
.L_86:
        /*0160*/ 	.word	index@($__internal_39_$__cuda_sm20_div_s64)
        /*0164*/ 	.word	0x00000000


	//----- nvinfo : EIATTR_FRAME_SIZE
	.align		4
.L_87:
        /*0168*/ 	.byte	0x04, 0x11
        /*016a*/ 	.short	(.L_89 - .L_88)
	.align		4
.L_88:
        /*016c*/ 	.word	index@($__internal_38_$__cuda_sm20_div_rn_f64_full)
        /*0170*/ 	.word	0x00000000


	//----- nvinfo : EIATTR_FRAME_SIZE
	.align		4
.L_89:
        /*0174*/ 	.byte	0x04, 0x11
        /*0176*/ 	.short	(.L_91 - .L_90)
	.align		4
.L_90:
        /*0178*/ 	.word	index@(_ZN2at6native49_GLOBAL__N__09e94e3a_16_AveragePool3d_cu_a8eae74c29avg_pool3d_cuda_update_outputIddEEvNS_27GenericPackedTensorAccessorIKT_Lm4ENS_16DefaultPtrTraitsElEENS3_IS4_Lm4ES6_lEEiiiiiiiiibii)
        /*017c*/ 	.word	0x00000000


	//----- nvinfo : EIATTR_REGCOUNT
	.align		4
.L_91:
        /*0180*/ 	.byte	0x04, 0x2f
        /*0182*/ 	.short	(.L_93 - .L_92)
	.align		4
.L_92:
        /*0184*/ 	.word	index@(_ZN2at6native49_GLOBAL__N__09e94e3a_16_AveragePool3d_cu_a8eae74c29avg_pool3d_cuda_update_outputILi1EffEEvNS_27GenericPackedTensorAccessorIKT0_Lm4ENS_16DefaultPtrTraitsElEENS3_IS4_Lm4ES6_lEEiiiiiiiibii)
        /*0188*/ 	.word	0x00000030


	//----- nvinfo : EIATTR_FRAME_SIZE
	.align		4
.L_93:
        /*018c*/ 	.byte	0x04, 0x11
        /*018e*/ 	.short	(.L_95 - .L_94)
	.align		4
.L_94:
        /*0190*/ 	.word	index@($__internal_37_$__cuda_sm20_div_s64)
        /*0194*/ 	.word	0x00000000


	//----- nvinfo : EIATTR_FRAME_SIZE
	.align		4
.L_95:
        /*0198*/ 	.byte	0x04, 0x11
        /*019a*/ 	.short	(.L_97 - .L_96)
	.align		4
.L_96:
        /*019c*/ 	.word	index@(_ZN2at6native49_GLOBAL__N__09e94e3a_16_AveragePool3d_cu_a8eae74c29avg_pool3d_cuda_update_outputILi1EffEEvNS_27GenericPackedTensorAccessorIKT0_Lm4ENS_16DefaultPtrTraitsElEENS3_IS4_Lm4ES6_lEEiiiiiiiibii)
        /*01a0*/ 	.word	0x00000000


	//----- nvinfo : EIATTR_REGCOUNT
	.align		4
.L_97:
        /*01a4*/ 	.byte	0x04, 0x2f
        /*01a6*/ 	.short	(.L_99 - .L_98)
	.align		4
.L_98:
        /*01a8*/ 	.word	index@(_ZN2at6native49_GLOBAL__N__09e94e3a_16_AveragePool3d_cu_a8eae74c29avg_pool3d_cuda_update_outputILi2EffEEvNS_27GenericPackedTensorAccessorIKT0_Lm4ENS_16DefaultPtrTraitsElEENS3_IS4_Lm4ES6_lEEiiiiiiiibii)
        /*01ac*/ 	.word	0x00000030


	//----- nvinfo : EIATTR_FRAME_SIZE
	.align		4
.L_99:
        /*01b0*/ 	.byte	0x04, 0x11
        /*01b2*/ 	.short	(.L_101 - .L_100)
	.align		4
.L_100:
        /*01b4*/ 	.word	index@($__internal_36_$__cuda_sm20_div_s64)
        /*01b8*/ 	.word	0x00000000


	//----- nvinfo : EIATTR_FRAME_SIZE
	.align		4
.L_101:
        /*01bc*/ 	.byte	0x04, 0x11
        /*01be*/ 	.short	(.L_103 - .L_102)
	.align		4
.L_102:
        /*01c0*/ 	.word	index@(_ZN2at6native49_GLOBAL__N__09e94e3a_16_AveragePool3d_cu_a8eae74c29avg_pool3d_cuda_update_outputILi2EffEEvNS_27GenericPackedTensorAccessorIKT0_Lm4ENS_16DefaultPtrTraitsElEENS3_IS4_Lm4ES6_lEEiiiiiiiibii)
        /*01c4*/ 	.word	0x00000000


	//----- nvinfo : EIATTR_REGCOUNT
	.align		4
.L_103:
        /*01c8*/ 	.byte	0x04, 0x2f
        /*01ca*/ 	.short	(.L_105 - .L_104)
	.align		4
.L_104:
        /*01cc*/ 	.word	index@(_ZN2at6native49_GLOBAL__N__09e94e3a_16_AveragePool3d_cu_a8eae74c29avg_pool3d_cuda_update_outputILi3EffEEvNS_27GenericPackedTensorAccessorIKT0_Lm4ENS_16DefaultPtrTraitsElEENS3_IS4_Lm4ES6_lEEiiiiiiiibii)
        /*01d0*/ 	.word	0x00000030


	//----- nvinfo : EIATTR_FRAME_SIZE
	.align		4
.L_105:
        /*01d4*/ 	.byte	0x04, 0x11
        /*01d6*/ 	.short	(.L_107 - .L_106)
	.align		4
.L_106:
        /*01d8*/ 	.word	index@($__internal_35_$__cuda_sm20_div_s64)
        /*01dc*/ 	.word	0x00000000


	//----- nvinfo : EIATTR_FRAME_SIZE
	.align		4
.L_107:
        /*01e0*/ 	.byte	0x04, 0x11
        /*01e2*/ 	.short	(.L_109 - .L_108)
	.align		4
.L_108:
        /*01e4*/ 	.word	index@(_ZN2at6native49_GLOBAL__N__09e94e3a_16_AveragePool3d_cu_a8eae74c29avg_pool3d_cuda_update_outputILi3EffEEvNS_27GenericPackedTensorAccessorIKT0_Lm4ENS_16DefaultPtrTraitsElEENS3_IS4_Lm4ES6_lEEiiiiiiiibii)
        /*01e8*/ 	.word	0x00000000


	//----- nvinfo : EIATTR_REGCOUNT
	.align		4
.L_109:
        /*01ec*/ 	.byte	0x04, 0x2f
        /*01ee*/ 	.short	(.L_111 - .L_110)
	.align		4
.L_110:
        /*01f0*/ 	.word	index@(_ZN2at6native49_GLOBAL__N__09e94e3a_16_AveragePool3d_cu_a8eae74c29avg_pool3d_cuda_update_outputILi4EffEEvNS_27GenericPackedTensorAccessorIKT0_Lm4ENS_16DefaultPtrTraitsElEENS3_IS4_Lm4ES6_lEEiiiiiiiibii)
        /*01f4*/ 	.word	0x00000030


	//----- nvinfo : EIATTR_FRAME_SIZE
	.align		4
.L_111:
        /*01f8*/ 	.byte	0x04, 0x11
        /*01fa*/ 	.short	(.L_113 - .L_112)
	.align		4
.L_112:
        /*01fc*/ 	.word	index@($__internal_34_$__cuda_sm20_div_s64)
        /*0200*/ 	.word	0x00000000


	//----- nvinfo : EIATTR_FRAME_SIZE
	.align		4
.L_113:
        /*0204*/ 	.byte	0x04, 0x11
        /*0206*/ 	.short	(.L_115 - .L_114)
	.align		4
.L_114:
        /*0208*/ 	.word	index@(_ZN2at6native49_GLOBAL__N__09e94e3a_16_AveragePool3d_cu_a8eae74c29avg_pool3d_cuda_update_outputILi4EffEEvNS_27GenericPackedTensorAccessorIKT0_Lm4ENS_16DefaultPtrTraitsElEENS3_IS4_Lm4ES6_lEEiiiiiiiibii)
        /*020c*/ 	.word	0x00000000


	//----- nvinfo : EIATTR_REGCOUNT
	.align		4
.L_115:
        /*0210*/ 	.byte	0x04, 0x2f
        /*0212*/ 	.short	(.L_117 - .L_116)
	.align		4
.L_116:
        /*0214*/ 	.word	index@(_ZN2at6native49_GLOBAL__N__09e94e3a_16_AveragePool3d_cu_a8eae74c29avg_pool3d_cuda_update_outputILi5EffEEvNS_27GenericPackedTensorAccessorIKT0_Lm4ENS_16DefaultPtrTraitsElEENS3_IS4_Lm4ES6_lEEiiiiiiiibii)
        /*0218*/ 	.word	0x00000030


	//----- nvinfo : EIATTR_FRAME_SIZE
	.align		4
.L_117:
        /*021c*/ 	.byte	0x04, 0x11
        /*021e*/ 	.short	(.L_119 - .L_118)
	.align		4
.L_118:
        /*0220*/ 	.word	index@($__internal_33_$__cuda_sm20_div_s64)
        /*0224*/ 	.word	0x00000000


	//----- nvinfo : EIATTR_FRAME_SIZE
	.align		4
.L_119:
        /*0228*/ 	.byte	0x04, 0x11
        /*022a*/ 	.short	(.L_121 - .L_120)
	.align		4
.L_120:
        /*022c*/ 	.word	index@(_ZN2at6native49_GLOBAL__N__09e94e3a_16_AveragePool3d_cu_a8eae74c29avg_pool3d_cuda_update_outputILi5EffEEvNS_27GenericPackedTensorAccessorIKT0_Lm4ENS_16DefaultPtrTraitsElEENS3_IS4_Lm4ES6_lEEiiiiiiiibii)
        /*0230*/ 	.word	0x00000000


	//----- nvinfo : EIATTR_REGCOUNT
	.align		4
.L_121:
        /*0234*/ 	.byte	0x04, 0x2f
        /*0236*/ 	.short	(.L_123 - .L_122)
	.align		4
.L_122:
        /*0238*/ 	.word	index@(_ZN2at6native49_GLOBAL__N__09e94e3a_16_AveragePool3d_cu_a8eae74c29avg_pool3d_cuda_update_outputILi6EffEEvNS_27GenericPackedTensorAccessorIKT0_Lm4ENS_16DefaultPtrTraitsElEENS3_IS4_Lm4ES6_lEEiiiiiiiibii)
        /*023c*/ 	.word	0x00000030


	//----- nvinfo : EIATTR_FRAME_SIZE
	.align		4
.L_123:
        /*0240*/ 	.byte	0x04, 0x11
        /*0242*/ 	.short	(.L_125 - .L_124)
	.align		4
.L_124:
        /*0244*/ 	.word	index@($__internal_32_$__cuda_sm20_div_s64)
        /*0248*/ 	.word	0x00000000


	//----- nvinfo : EIATTR_FRAME_SIZE
	.align		4
.L_125:
        /*024c*/ 	.byte	0x04, 0x11
        /*024e*/ 	.short	(.L_127 - .L_126)
	.align		4
.L_126:
        /*0250*/ 	.word	index@(_ZN2at6native49_GLOBAL__N__09e94e3a_16_AveragePool3d_cu_a8eae74c29avg_pool3d_cuda_update_outputILi6EffEEvNS_27GenericPackedTensorAccessorIKT0_Lm4ENS_16DefaultPtrTraitsElEENS3_IS4_Lm4ES6_lEEiiiiiiiibii)
        /*0254*/ 	.word	0x00000000


	//----- nvinfo : EIATTR_REGCOUNT
	.align		4
.L_127:
        /*0258*/ 	.byte	0x04, 0x2f
        /*025a*/ 	.short	(.L_129 - .L_128)
	.align		4
.L_128:
        /*025c*/ 	.word	index@(_ZN2at6native49_GLOBAL__N__09e94e3a_16_AveragePool3d_cu_a8eae74c29avg_pool3d_cuda_update_outputILi7EffEEvNS_27GenericPackedTensorAccessorIKT0_Lm4ENS_16DefaultPtrTraitsElEENS3_IS4_Lm4ES6_lEEiiiiiiiibii)
        /*0260*/ 	.word	0x00000030


	//----- nvinfo : EIATTR_FRAME_SIZE
	.align		4
.L_129:
        /*0264*/ 	.byte	0x04, 0x11
        /*0266*/ 	.short	(.L_131 - .L_130)
	.align		4
.L_130:
        /*0268*/ 	.word	index@($__internal_31_$__cuda_sm20_div_s64)
        /*026c*/ 	.word	0x00000000


	//----- nvinfo : EIATTR_FRAME_SIZE
	.align		4
.L_131:
        /*0270*/ 	.byte	0x04, 0x11
        /*0272*/ 	.short	(.L_133 - .L_132)
	.align		4
.L_132:
        /*0274*/ 	.word	index@(_ZN2at6native49_GLOBAL__N__09e94e3a_16_AveragePool3d_cu_a8eae74c29avg_pool3d_cuda_update_outputILi7EffEEvNS_27GenericPackedTensorAccessorIKT0_Lm4ENS_16DefaultPtrTraitsElEENS3_IS4_Lm4ES6_lEEiiiiiiiibii)
        /*0278*/ 	.word	0x00000000


	//----- nvinfo : EIATTR_REGCOUNT
	.align		4
.L_133:
        /*027c*/ 	.byte	0x04, 0x2f
        /*027e*/ 	.short	(.L_135 - .L_134)
	.align		4
.L_134:
        /*0280*/ 	.word	index@(_ZN2at6native49_GLOBAL__N__09e94e3a_16_AveragePool3d_cu_a8eae74c29avg_pool3d_cuda_update_outputIffEEvNS_27GenericPackedTensorAccessorIKT_Lm4ENS_16DefaultPtrTraitsElEENS3_IS4_Lm4ES6_lEEiiiiiiiiibii)
        /*0284*/ 	.word	0x00000030


	//----- nvinfo : EIATTR_FRAME_SIZE
	.align		4
.L_135:
        /*0288*/ 	.byte	0x04, 0x11
        /*028a*/ 	.short	(.L_137 - .L_136)
	.align		4
.L_136:
        /*028c*/ 	.word	index@($__internal_30_$__cuda_sm20_div_s64)
        /*0290*/ 	.word	0x00000000


	//----- nvinfo : EIATTR_FRAME_SIZE
	.align		4
.L_137:
        /*0294*/ 	.byte	0x04, 0x11
        /*0296*/ 	.short	(.L_139 - .L_138)
	.align		4
.L_138:
        /*0298*/ 	.word	index@(_ZN2at6native49_GLOBAL__N__09e94e3a_16_AveragePool3d_cu_a8eae74c29avg_pool3d_cuda_update_outputIffEEvNS_27GenericPackedTensorAccessorIKT_Lm4ENS_16DefaultPtrTraitsElEENS3_IS4_Lm4ES6_lEEiiiiiiiiibii)
        /*029c*/ 	.word	0x00000000


	//----- nvinfo : EIATTR_REGCOUNT
	.align		4
.L_139:
        /*02a0*/ 	.byte	0x04, 0x2f
        /*02a2*/ 	.short	(.L_141 - .L_140)
	.align		4
.L_140:
        /*02a4*/ 	.word	index@(_ZN2at6native49_GLOBAL__N__09e94e3a_16_AveragePool3d_cu_a8eae74c29avg_pool3d_cuda_update_outputILi1EN3c104HalfEfEEvNS_27GenericPackedTensorAccessorIKT0_Lm4ENS_16DefaultPtrTraitsElEENS5_IS6_Lm4ES8_lEEiiiiiiiibii)
        /*02a8*/ 	.word	0x00000030


	//----- nvinfo : EIATTR_FRAME_SIZE
	.align		4
.L_141:
        /*02ac*/ 	.byte	0x04, 0x11
        /*02ae*/ 	.short	(.L_143 - .L_142)
	.align		4
.L_142:
        /*02b0*/ 	.word	index@($__internal_29_$__cuda_sm20_div_s64)
        /*02b4*/ 	.word	0x00000000


	//----- nvinfo : EIATTR_FRAME_SIZE
	.align		4
.L_143:
        /*02b8*/ 	.byte	0x04, 0x11
        /*02ba*/ 	.short	(.L_145 - .L_144)
	.align		4
.L_144:
        /*02bc*/ 	.word	index@(_ZN2at6native49_GLOBAL__N__09e94e3a_16_AveragePool3d_cu_a8eae74c29avg_pool3d_cuda_update_outputILi1EN3c104HalfEfEEvNS_27GenericPackedTensorAccessorIKT0_Lm4ENS_16DefaultPtrTraitsElEENS5_IS6_Lm4ES8_lEEiiiiiiiibii)
        /*02c0*/ 	.word	0x00000000


	//----- nvinfo : EIATTR_REGCOUNT
	.align		4
.L_145:
        /*02c4*/ 	.byte	0x04, 0x2f
        /*02c6*/ 	.short	(.L_147 - .L_146)
	.align		4
.L_146:
        /*02c8*/ 	.word	index@(_ZN2at6native49_GLOBAL__N__09e94e3a_16_AveragePool3d_cu_a8eae74c29avg_pool3d_cuda_update_outputILi2EN3c104HalfEfEEvNS_27GenericPackedTensorAccessorIKT0_Lm4ENS_16DefaultPtrTraitsElEENS5_IS6_Lm4ES8_lEEiiiiiiiibii)
        /*02cc*/ 	.word	0x00000030


	//----- nvinfo : EIATTR_FRAME_SIZE
	.align		4
.L_147:
        /*02d0*/ 	.byte	0x04, 0x11
        /*02d2*/ 	.short	(.L_149 - .L_148)
	.align		4
.L_148:
        /*02d4*/ 	.word	index@($__internal_28_$__cuda_sm20_div_s64)
        /*02d8*/ 	.word	0x00000000


	//----- nvinfo : EIATTR_FRAME_SIZE
	.align		4
.L_149:
        /*02dc*/ 	.byte	0x04, 0x11
        /*02de*/ 	.short	(.L_151 - .L_150)
	.align		4
.L_150:
        /*02e0*/ 	.word	index@(_ZN2at6native49_GLOBAL__N__09e94e3a_16_AveragePool3d_cu_a8eae74c29avg_pool3d_cuda_update_outputILi2EN3c104HalfEfEEvNS_27GenericPackedTensorAccessorIKT0_Lm4ENS_16DefaultPtrTraitsElEENS5_IS6_Lm4ES8_lEEiiiiiiiibii)
        /*02e4*/ 	.word	0x00000000


	//----- nvinfo : EIATTR_REGCOUNT
	.align		4
.L_151:
        /*02e8*/ 	.byte	0x04, 0x2f
        /*02ea*/ 	.short	(.L_153 - .L_152)
	.align		4
.L_152:
        /*02ec*/ 	.word	index@(_ZN2at6native49_GLOBAL__N__09e94e3a_16_AveragePool3d_cu_a8eae74c29avg_pool3d_cuda_update_outputILi3EN3c104HalfEfEEvNS_27GenericPackedTensorAccessorIKT0_Lm4ENS_16DefaultPtrTraitsElEENS5_IS6_Lm4ES8_lEEiiiiiiiibii)
        /*02f0*/ 	.word	0x00000030


	//----- nvinfo : EIATTR_FRAME_SIZE
	.align		4
.L_153:
        /*02f4*/ 	.byte	0x04, 0x11
        /*02f6*/ 	.short	(.L_155 - .L_154)
	.align		4
.L_154:
        /*02f8*/ 	.word	index@($__internal_27_$__cuda_sm20_div_s64)
        /*02fc*/ 	.word	0x00000000


	//----- nvinfo : EIATTR_FRAME_SIZE
	.align		4
.L_155:
        /*0300*/ 	.byte	0x04, 0x11
        /*0302*/ 	.short	(.L_157 - .L_156)
	.align		4
.L_156:
        /*0304*/ 	.word	index@(_ZN2at6native49_GLOBAL__N__09e94e3a_16_AveragePool3d_cu_a8eae74c29avg_pool3d_cuda_update_outputILi3EN3c104HalfEfEEvNS_27GenericPackedTensorAccessorIKT0_Lm4ENS_16DefaultPtrTraitsElEENS5_IS6_Lm4ES8_lEEiiiiiiiibii)
        /*0308*/ 	.word	0x00000000


	//----- nvinfo : EIATTR_REGCOUNT
	.align		4
.L_157:
        /*030c*/ 	.byte	0x04, 0x2f
        /*030e*/ 	.short	(.L_159 - .L_158)
	.align		4
.L_158:
        /*0310*/ 	.word	index@(_ZN2at6native49_GLOBAL__N__09e94e3a_16_AveragePool3d_cu_a8eae74c29avg_pool3d_cuda_update_outputILi4EN3c104HalfEfEEvNS_27GenericPackedTensorAccessorIKT0_Lm4ENS_16DefaultPtrTraitsElEENS5_IS6_Lm4ES8_lEEiiiiiiiibii)
        /*0314*/ 	.word	0x00000030


	//----- nvinfo : EIATTR_FRAME_SIZE
	.align		4
.L_159:
        /*0318*/ 	.byte	0x04, 0x11
        /*031a*/ 	.short	(.L_161 - .L_160)
	.align		4
.L_160:
        /*031c*/ 	.word	index@($__internal_26_$__cuda_sm20_div_s64)
        /*0320*/ 	.word	0x00000000


	//----- nvinfo : EIATTR_FRAME_SIZE
	.align		4
.L_161:
        /*0324*/ 	.byte	0x04, 0x11
        /*0326*/ 	.short	(.L_163 - .L_162)
	.align		4
.L_162:
        /*0328*/ 	.word	index@(_ZN2at6native49_GLOBAL__N__09e94e3a_16_AveragePool3d_cu_a8eae74c29avg_pool3d_cuda_update_outputILi4EN3c104HalfEfEEvNS_27GenericPackedTensorAccessorIKT0_Lm4ENS_16DefaultPtrTraitsElEENS5_IS6_Lm4ES8_lEEiiiiiiiibii)
        /*032c*/ 	.word	0x00000000


	//----- nvinfo : EIATTR_REGCOUNT
	.align		4
.L_163:
        /*0330*/ 	.byte	0x04, 0x2f
        /*0332*/ 	.short	(.L_165 - .L_164)
	.align		4
.L_164:
        /*0334*/ 	.word	index@(_ZN2at6native49_GLOBAL__N__09e94e3a_16_AveragePool3d_cu_a8eae74c29avg_pool3d_cuda_update_outputILi5EN3c104HalfEfEEvNS_27GenericPackedTensorAccessorIKT0_Lm4ENS_16DefaultPtrTraitsElEENS5_IS6_Lm4ES8_lEEiiiiiiiibii)
        /*0338*/ 	.word	0x00000030


	//----- nvinfo : EIATTR_FRAME_SIZE
	.align		4
.L_165:
        /*033c*/ 	.byte	0x04, 0x11
        /*033e*/ 	.short	(.L_167 - .L_166)
	.align		4
.L_166:
        /*0340*/ 	.word	index@($__internal_25_$__cuda_sm20_div_s64)
        /*0344*/ 	.word	0x00000000


	//----- nvinfo : EIATTR_FRAME_SIZE
	.align		4
.L_167:
        /*0348*/ 	.byte	0x04, 0x11
        /*034a*/ 	.short	(.L_169 - .L_168)
	.align		4
.L_168:
        /*034c*/ 	.word	index@(_ZN2at6native49_GLOBAL__N__09e94e3a_16_AveragePool3d_cu_a8eae74c29avg_pool3d_cuda_update_outputILi5EN3c104HalfEfEEvNS_27GenericPackedTensorAccessorIKT0_Lm4ENS_16DefaultPtrTraitsElEENS5_IS6_Lm4ES8_lEEiiiiiiiibii)
        /*0350*/ 	.word	0x00000000


	//----- nvinfo : EIATTR_REGCOUNT
	.align		4
.L_169:
        /*0354*/ 	.byte	0x04, 0x2f
        /*0356*/ 	.short	(.L_171 - .L_170)
	.align		4
.L_170:
        /*0358*/ 	.word	index@(_ZN2at6native49_GLOBAL__N__09e94e3a_16_AveragePool3d_cu_a8eae74c29avg_pool3d_cuda_update_outputILi6EN3c104HalfEfEEvNS_27GenericPackedTensorAccessorIKT0_Lm4ENS_16DefaultPtrTraitsElEENS5_IS6_Lm4ES8_lEEiiiiiiiibii)
        /*035c*/ 	.word	0x00000030


	//----- nvinfo : EIATTR_FRAME_SIZE
	.align		4
.L_171:
        /*0360*/ 	.byte	0x04, 0x11
        /*0362*/ 	.short	(.L_173 - .L_172)
	.align		4
.L_172:
        /*0364*/ 	.word	index@($__internal_24_$__cuda_sm20_div_s64)
        /*0368*/ 	.word	0x00000000


	//----- nvinfo : EIATTR_FRAME_SIZE
	.align		4
.L_173:
        /*036c*/ 	.byte	0x04, 0x11
        /*036e*/ 	.short	(.L_175 - .L_174)
	.align		4
.L_174:
        /*0370*/ 	.word	index@(_ZN2at6native49_GLOBAL__N__09e94e3a_16_AveragePool3d_cu_a8eae74c29avg_pool3d_cuda_update_outputILi6EN3c104HalfEfEEvNS_27GenericPackedTensorAccessorIKT0_Lm4ENS_16DefaultPtrTraitsElEENS5_IS6_Lm4ES8_lEEiiiiiiiibii)
        /*0374*/ 	.word	0x00000000


	//----- nvinfo : EIATTR_REGCOUNT
	.align		4
.L_175:
        /*0378*/ 	.byte	0x04, 0x2f
        /*037a*/ 	.short	(.L_177 - .L_176)
	.align		4
.L_176:
        /*037c*/ 	.word	index@(_ZN2at6native49_GLOBAL__N__09e94e3a_16_AveragePool3d_cu_a8eae74c29avg_pool3d_cuda_update_outputILi7EN3c104HalfEfEEvNS_27GenericPackedTensorAccessorIKT0_Lm4ENS_16DefaultPtrTraitsElEENS5_IS6_Lm4ES8_lEEiiiiiiiibii)
        /*0380*/ 	.word	0x00000030


	//----- nvinfo : EIATTR_FRAME_SIZE
	.align		4
.L_177:
        /*0384*/ 	.byte	0x04, 0x11
        /*0386*/ 	.short	(.L_179 - .L_178)
	.align		4
.L_178:
        /*0388*/ 	.word	index@($__internal_23_$__cuda_sm20_div_s64)
        /*038c*/ 	.word	0x00000000


	//----- nvinfo : EIATTR_FRAME_SIZE
	.align		4
.L_179:
        /*0390*/ 	.byte	0x04, 0x11
        /*0392*/ 	.short	(.L_181 - .L_180)
	.align		4
.L_180:
        /*0394*/ 	.word	index@(_ZN2at6native49_GLOBAL__N__09e94e3a_16_AveragePool3d_cu_a8eae74c29avg_pool3d_cuda_update_outputILi7EN3c104HalfEfEEvNS_27GenericPackedTensorAccessorIKT0_Lm4ENS_16DefaultPtrTraitsElEENS5_IS6_Lm4ES8_lEEiiiiiiiibii)
        /*0398*/ 	.word	0x00000000


	//----- nvinfo : EIATTR_REGCOUNT
	.align		4
.L_181:
        /*039c*/ 	.byte	0x04, 0x2f
        /*039e*/ 	.short	(.L_183 - .L_182)
	.align		4
.L_182:
        /*03a0*/ 	.word	index@(_ZN2at6native49_GLOBAL__N__09e94e3a_16_AveragePool3d_cu_a8eae74c29avg_pool3d_cuda_update_outputIN3c104HalfEfEEvNS_27GenericPackedTensorAccessorIKT_Lm4ENS_16DefaultPtrTraitsElEENS5_IS6_Lm4ES8_lEEiiiiiiiiibii)
        /*03a4*/ 	.word	0x00000030


	//----- nvinfo : EIATTR_FRAME_SIZE
	.align		4
.L_183:
        /*03a8*/ 	.byte	0x04, 0x11
        /*03aa*/ 	.short	(.L_185 - .L_184)
	.align		4
.L_184:
        /*03ac*/ 	.word	index@($__internal_22_$__cuda_sm20_div_s64)
        /*03b0*/ 	.word	0x00000000


	//----- nvinfo : EIATTR_FRAME_SIZE
	.align		4
.L_185:
        /*03b4*/ 	.byte	0x04, 0x11
        /*03b6*/ 	.short	(.L_187 - .L_186)
	.align		4
.L_186:
        /*03b8*/ 	.word	index@(_ZN2at6native49_GLOBAL__N__09e94e3a_16_AveragePool3d_cu_a8eae74c29avg_pool3d_cuda_update_outputIN3c104HalfEfEEvNS_27GenericPackedTensorAccessorIKT_Lm4ENS_16DefaultPtrTraitsElEENS5_IS6_Lm4ES8_lEEiiiiiiiiibii)
        /*03bc*/ 	.word	0x00000000


	//----- nvinfo : EIATTR_REGCOUNT
	.align		4
.L_187:
        /*03c0*/ 	.byte	0x04, 0x2f
        /*03c2*/ 	.short	(.L_189 - .L_188)
	.align		4
.L_188:
        /*03c4*/ 	.word	index@(_ZN2at6native49_GLOBAL__N__09e94e3a_16_AveragePool3d_cu_a8eae74c29avg_pool3d_cuda_update_outputILi1EN3c108BFloat16EfEEvNS_27GenericPackedTensorAccessorIKT0_Lm4ENS_16DefaultPtrTraitsElEENS5_IS6_Lm4ES8_lEEiiiiiiiibii)
        /*03c8*/ 	.word	0x00000030


	//----- nvinfo : EIATTR_FRAME_SIZE
	.align		4
.L_189:
        /*03cc*/ 	.byte	0x04, 0x11
        /*03ce*/ 	.short	(.L_191 - .L_190)
	.align		4
.L_190:
        /*03d0*/ 	.word	index@($__internal_21_$__cuda_sm20_div_s64)
        /*03d4*/ 	.word	0x00000000


	//----- nvinfo : EIATTR_FRAME_SIZE
	.align		4
.L_191:
        /*03d8*/ 	.byte	0x04, 0x11
        /*03da*/ 	.short	(.L_193 - .L_192)
	.align		4
.L_192:
        /*03dc*/ 	.word	index@(_ZN2at6native49_GLOBAL__N__09e94e3a_16_AveragePool3d_cu_a8eae74c29avg_pool3d_cuda_update_outputILi1EN3c108BFloat16EfEEvNS_27GenericPackedTensorAccessorIKT0_Lm4ENS_16DefaultPtrTraitsElEENS5_IS6_Lm4ES8_lEEiiiiiiiibii)
        /*03e0*/ 	.word	0x00000000


	//----- nvinfo : EIATTR_REGCOUNT
	.align		4
.L_193:
        /*03e4*/ 	.byte	0x04, 0x2f
        /*03e6*/ 	.short	(.L_195 - .L_194)
	.align		4
.L_194:
        /*03e8*/ 	.word	index@(_ZN2at6native49_GLOBAL__N__09e94e3a_16_AveragePool3d_cu_a8eae74c29avg_pool3d_cuda_update_outputILi2EN3c108BFloat16EfEEvNS_27GenericPackedTensorAccessorIKT0_Lm4ENS_16DefaultPtrTraitsElEENS5_IS6_Lm4ES8_lEEiiiiiiiibii)
        /*03ec*/ 	.word	0x00000030


	//----- nvinfo : EIATTR_FRAME_SIZE
	.align		4
.L_195:
        /*03f0*/ 	.byte	0x04, 0x11
        /*03f2*/ 	.short	(.L_197 - .L_196)
	.align		4
.L_196:
        /*03f4*/ 	.word	index@($__internal_20_$__cuda_sm20_div_s64)
        /*03f8*/ 	.word	0x00000000


	//----- nvinfo : EIATTR_FRAME_SIZE
	.align		4
.L_197:
        /*03fc*/ 	.byte	0x04, 0x11
        /*03fe*/ 	.short	(.L_199 - .L_198)
	.align		4
.L_198:
        /*0400*/ 	.word	index@(_ZN2at6native49_GLOBAL__N__09e94e3a_16_AveragePool3d_cu_a8eae74c29avg_pool3d_cuda_update_outputILi2EN3c108BFloat16EfEEvNS_27GenericPackedTensorAccessorIKT0_Lm4ENS_16DefaultPtrTraitsElEENS5_IS6_Lm4ES8_lEEiiiiiiiibii)
        /*0404*/ 	.word	0x00000000


	//----- nvinfo : EIATTR_REGCOUNT
	.align		4
.L_199:
        /*0408*/ 	.byte	0x04, 0x2f
        /*040a*/ 	.short	(.L_201 - .L_200)
	.align		4
.L_200:
        /*040c*/ 	.word	index@(_ZN2at6native49_GLOBAL__N__09e94e3a_16_AveragePool3d_cu_a8eae74c29avg_pool3d_cuda_update_outputILi3EN3c108BFloat16EfEEvNS_27GenericPackedTensorAccessorIKT0_Lm4ENS_16DefaultPtrTraitsElEENS5_IS6_Lm4ES8_lEEiiiiiiiibii)
        /*0410*/ 	.word	0x00000030


	//----- nvinfo : EIATTR_FRAME_SIZE
	.align		4
.L_201:
        /*0414*/ 	.byte	0x04, 0x11
        /*0416*/ 	.short	(.L_203 - .L_202)
	.align		4
.L_202:
        /*0418*/ 	.word	index@($__internal_19_$__cuda_sm20_div_s64)
        /*041c*/ 	.word	0x00000000


	//----- nvinfo : EIATTR_FRAME_SIZE
	.align		4
.L_203:
        /*0420*/ 	.byte	0x04, 0x11
        /*0422*/ 	.short	(.L_205 - .L_204)
	.align		4
.L_204:
        /*0424*/ 	.word	index@(_ZN2at6native49_GLOBAL__N__09e94e3a_16_AveragePool3d_cu_a8eae74c29avg_pool3d_cuda_update_outputILi3EN3c108BFloat16EfEEvNS_27GenericPackedTensorAccessorIKT0_Lm4ENS_16DefaultPtrTraitsElEENS5_IS6_Lm4ES8_lEEiiiiiiiibii)
        /*0428*/ 	.word	0x00000000


	//----- nvinfo : EIATTR_REGCOUNT
	.align		4
.L_205:
        /*042c*/ 	.byte	0x04, 0x2f
        /*042e*/ 	.short	(.L_207 - .L_206)
	.align		4
.L_206:
        /*0430*/ 	.word	index@(_ZN2at6native49_GLOBAL__N__09e94e3a_16_AveragePool3d_cu_a8eae74c29avg_pool3d_cuda_update_outputILi4EN3c108BFloat16EfEEvNS_27GenericPackedTensorAccessorIKT0_Lm4ENS_16DefaultPtrTraitsElEENS5_IS6_Lm4ES8_lEEiiiiiiiibii)
        /*0434*/ 	.word	0x00000030


	//----- nvinfo : EIATTR_FRAME_SIZE
	.align		4
.L_207:
        /*0438*/ 	.byte	0x04, 0x11
        /*043a*/ 	.short	(.L_209 - .L_208)
	.align		4
.L_208:
        /*043c*/ 	.word	index@($__internal_18_$__cuda_sm20_div_s64)
        /*0440*/ 	.word	0x00000000


	//----- nvinfo : EIATTR_FRAME_SIZE
	.align		4
.L_209:
        /*0444*/ 	.byte	0x04, 0x11
        /*0446*/ 	.short	(.L_211 - .L_210)
	.align		4
.L_210:
        /*0448*/ 	.word	index@(_ZN2at6native49_GLOBAL__N__09e94e3a_16_AveragePool3d_cu_a8eae74c29avg_pool3d_cuda_update_outputILi4EN3c108BFloat16EfEEvNS_27GenericPackedTensorAccessorIKT0_Lm4ENS_16DefaultPtrTraitsElEENS5_IS6_Lm4ES8_lEEiiiiiiiibii)
        /*044c*/ 	.word	0x00000000


	//----- nvinfo : EIATTR_REGCOUNT
	.align		4
.L_211:
        /*0450*/ 	.byte	0x04, 0x2f
        /*0452*/ 	.short	(.L_213 - .L_212)
	.align		4
.L_212:
        /*0454*/ 	.word	index@(_ZN2at6native49_GLOBAL__N__09e94e3a_16_AveragePool3d_cu_a8eae74c29avg_pool3d_cuda_update_outputILi5EN3c108BFloat16EfEEvNS_27GenericPackedTensorAccessorIKT0_Lm4ENS_16DefaultPtrTraitsElEENS5_IS6_Lm4ES8_lEEiiiiiiiibii)
        /*0458*/ 	.word	0x00000030


	//----- nvinfo : EIATTR_FRAME_SIZE
	.align		4
.L_213:
        /*045c*/ 	.byte	0x04, 0x11
        /*045e*/ 	.short	(.L_215 - .L_214)
	.align		4
.L_214:
        /*0460*/ 	.word	index@($__internal_17_$__cuda_sm20_div_s64)
        /*0464*/ 	.word	0x00000000


	//----- nvinfo : EIATTR_FRAME_SIZE
	.align		4
.L_215:
        /*0468*/ 	.byte	0x04, 0x11
        /*046a*/ 	.short	(.L_217 - .L_216)
	.align		4
.L_216:
        /*046c*/ 	.word	index@(_ZN2at6native49_GLOBAL__N__09e94e3a_16_AveragePool3d_cu_a8eae74c29avg_pool3d_cuda_update_outputILi5EN3c108BFloat16EfEEvNS_27GenericPackedTensorAccessorIKT0_Lm4ENS_16DefaultPtrTraitsElEENS5_IS6_Lm4ES8_lEEiiiiiiiibii)
        /*0470*/ 	.word	0x00000000


	//----- nvinfo : EIATTR_REGCOUNT
	.align		4
.L_217:
        /*0474*/ 	.byte	0x04, 0x2f
        /*0476*/ 	.short	(.L_219 - .L_218)
	.align		4
.L_218:
        /*0478*/ 	.word	index@(_ZN2at6native49_GLOBAL__N__09e94e3a_16_AveragePool3d_cu_a8eae74c29avg_pool3d_cuda_update_outputILi6EN3c108BFloat16EfEEvNS_27GenericPackedTensorAccessorIKT0_Lm4ENS_16DefaultPtrTraitsElEENS5_IS6_Lm4ES8_lEEiiiiiiiibii)
        /*047c*/ 	.word	0x00000030


	//----- nvinfo : EIATTR_FRAME_SIZE
	.align		4
.L_219:
        /*0480*/ 	.byte	0x04, 0x11
        /*0482*/ 	.short	(.L_221 - .L_220)
	.align		4
.L_220:
        /*0484*/ 	.word	index@($__internal_16_$__cuda_sm20_div_s64)
        /*0488*/ 	.word	0x00000000


	//----- nvinfo : EIATTR_FRAME_SIZE
	.align		4
.L_221:
        /*048c*/ 	.byte	0x04, 0x11
        /*048e*/ 	.short	(.L_223 - .L_222)
	.align		4
.L_222:
        /*0490*/ 	.word	index@(_ZN2at6native49_GLOBAL__N__09e94e3a_16_AveragePool3d_cu_a8eae74c29avg_pool3d_cuda_update_outputILi6EN3c108BFloat16EfEEvNS_27GenericPackedTensorAccessorIKT0_Lm4ENS_16DefaultPtrTraitsElEENS5_IS6_Lm4ES8_lEEiiiiiiiibii)
        /*0494*/ 	.word	0x00000000


	//----- nvinfo : EIATTR_REGCOUNT
	.align		4
.L_223:
        /*0498*/ 	.byte	0x04, 0x2f
        /*049a*/ 	.short	(.L_225 - .L_224)
	.align		4
.L_224:
        /*049c*/ 	.word	index@(_ZN2at6native49_GLOBAL__N__09e94e3a_16_AveragePool3d_cu_a8eae74c29avg_pool3d_cuda_update_outputILi7EN3c108BFloat16EfEEvNS_27GenericPackedTensorAccessorIKT0_Lm4ENS_16DefaultPtrTraitsElEENS5_IS6_Lm4ES8_lEEiiiiiiiibii)
        /*04a0*/ 	.word	0x00000030


	//----- nvinfo : EIATTR_FRAME_SIZE
	.align		4
.L_225:
        /*04a4*/ 	.byte	0x04, 0x11
        /*04a6*/ 	.short	(.L_227 - .L_226)
	.align		4
.L_226:
        /*04a8*/ 	.word	index@($__internal_15_$__cuda_sm20_div_s64)
        /*04ac*/ 	.word	0x00000000


	//----- nvinfo : EIATTR_FRAME_SIZE
	.align		4
.L_227:
        /*04b0*/ 	.byte	0x04, 0x11
        /*04b2*/ 	.short	(.L_229 - .L_228)
	.align		4
.L_228:
        /*04b4*/ 	.word	index@(_ZN2at6native49_GLOBAL__N__09e94e3a_16_AveragePool3d_cu_a8eae74c29avg_pool3d_cuda_update_outputILi7EN3c108BFloat16EfEEvNS_27GenericPackedTensorAccessorIKT0_Lm4ENS_16DefaultPtrTraitsElEENS5_IS6_Lm4ES8_lEEiiiiiiiibii)
        /*04b8*/ 	.word	0x00000000


	//----- nvinfo : EIATTR_REGCOUNT
	.align		4
.L_229:
        /*04bc*/ 	.byte	0x04, 0x2f
        /*04be*/ 	.short	(.L_231 - .L_230)
	.align		4
.L_230:
        /*04c0*/ 	.word	index@(_ZN2at6native49_GLOBAL__N__09e94e3a_16_AveragePool3d_cu_a8eae74c29avg_pool3d_cuda_update_outputIN3c108BFloat16EfEEvNS_27GenericPackedTensorAccessorIKT_Lm4ENS_16DefaultPtrTraitsElEENS5_IS6_Lm4ES8_lEEiiiiiiiiibii)
        /*04c4*/ 	.word	0x00000030


	//----- nvinfo : EIATTR_FRAME_SIZE
	.align		4
.L_231:
        /*04c8*/ 	.byte	0x04, 0x11
        /*04ca*/ 	.short	(.L_233 - .L_232)
	.align		4
.L_232:
        /*04cc*/ 	.word	index@($__internal_14_$__cuda_sm20_div_s64)
        /*04d0*/ 	.word	0x00000000


	//----- nvinfo : EIATTR_FRAME_SIZE
	.align		4
.L_233:
        /*04d4*/ 	.byte	0x04, 0x11
        /*04d6*/ 	.short	(.L_235 - .L_234)
	.align		4
.L_234:
        /*04d8*/ 	.word	index@(_ZN2at6native49_GLOBAL__N__09e94e3a_16_AveragePool3d_cu_a8eae74c29avg_pool3d_cuda_update_outputIN3c108BFloat16EfEEvNS_27GenericPackedTensorAccessorIKT_Lm4ENS_16DefaultPtrTraitsElEENS5_IS6_Lm4ES8_lEEiiiiiiiiibii)
        /*04dc*/ 	.word	0x00000000


	//----- nvinfo : EIATTR_REGCOUNT
	.align		4
.L_235:
        /*04e0*/ 	.byte	0x04, 0x2f
        /*04e2*/ 	.short	(.L_237 - .L_236)
	.align		4
.L_236:
        /*04e4*/ 	.word	index@(_ZN2at6native49_GLOBAL__N__09e94e3a_16_AveragePool3d_cu_a8eae74c44avg_pool3d_single_backward_out_frame_stride1IddEEvNS_27GenericPackedTensorAccessorIKT_Lm4ENS_16DefaultPtrTraitsElEENS3_IS4_Lm4ES6_lEEiiiT0_i)
        /*04e8*/ 	.word	0x00000027


	//----- nvinfo : EIATTR_FRAME_SIZE
	.align		4
.L_237:
        /*04ec*/ 	.byte	0x04, 0x11
        /*04ee*/ 	.short	(.L_239 - .L_238)
	.align		4
.L_238:
        /*04f0*/ 	.word	index@($__internal_13_$__cuda_sm20_div_s64)
        /*04f4*/ 	.word	0x00000000


	//----- nvinfo : EIATTR_FRAME_SIZE
	.align		4
.L_239:
        /*04f8*/ 	.byte	0x04, 0x11
        /*04fa*/ 	.short	(.L_241 - .L_240)
	.align		4
.L_240:
        /*04fc*/ 	.word	index@(_ZN2at6native49_GLOBAL__N__09e94e3a_16_AveragePool3d_cu_a8eae74c44avg_pool3d_single_backward_out_frame_stride1IddEEvNS_27GenericPackedTensorAccessorIKT_Lm4ENS_16DefaultPtrTraitsElEENS3_IS4_Lm4ES6_lEEiiiT0_i)
        /*0500*/ 	.word	0x00000000


	//----- nvinfo : EIATTR_REGCOUNT
	.align		4
.L_241:
        /*0504*/ 	.byte	0x04, 0x2f
        /*0506*/ 	.short	(.L_243 - .L_242)
	.align		4
.L_242:
        /*0508*/ 	.word	index@(_ZN2at6native49_GLOBAL__N__09e94e3a_16_AveragePool3d_cu_a8eae74c44avg_pool3d_single_backward_out_frame_stride1IffEEvNS_27GenericPackedTensorAccessorIKT_Lm4ENS_16DefaultPtrTraitsElEENS3_IS4_Lm4ES6_lEEiiiT0_i)
        /*050c*/ 	.word	0x00000027


	//----- nvinfo : EIATTR_FRAME_SIZE
	.align		4
.L_243:
        /*0510*/ 	.byte	0x04, 0x11
        /*0512*/ 	.short	(.L_245 - .L_244)
	.align		4
.L_244:
        /*0514*/ 	.word	index@($__internal_12_$__cuda_sm20_div_s64)
        /*0518*/ 	.word	0x00000000


	//----- nvinfo : EIATTR_FRAME_SIZE
	.align		4
.L_245:
        /*051c*/ 	.byte	0x04, 0x11
        /*051e*/ 	.short	(.L_247 - .L_246)
	.align		4
.L_246:
        /*0520*/ 	.word	index@(_ZN2at6native49_GLOBAL__N__09e94e3a_16_AveragePool3d_cu_a8eae74c44avg_pool3d_single_backward_out_frame_stride1IffEEvNS_27GenericPackedTensorAccessorIKT_Lm4ENS_16DefaultPtrTraitsElEENS3_IS4_Lm4ES6_lEEiiiT0_i)
        /*0524*/ 	.word	0x00000000


	//----- nvinfo : EIATTR_REGCOUNT
	.align		4
.L_247:
        /*0528*/ 	.byte	0x04, 0x2f
        /*052a*/ 	.short	(.L_249 - .L_248)
	.align		4
.L_248:
        /*052c*/ 	.word	index@(_ZN2at6native49_GLOBAL__N__09e94e3a_16_AveragePool3d_cu_a8eae74c44avg_pool3d_single_backward_out_frame_stride1IN3c104HalfEfEEvNS_27GenericPackedTensorAccessorIKT_Lm4ENS_16DefaultPtrTraitsElEENS5_IS6_Lm4ES8_lEEiiiT0_i)
        /*0530*/ 	.word	0x00000020


	//----- nvinfo : EIATTR_FRAME_SIZE
	.align		4
.L_249:
        /*0534*/ 	.byte	0x04, 0x11
        /*0536*/ 	.short	(.L_251 - .L_250)
	.align		4
.L_250:
        /*0538*/ 	.word	index@($__internal_11_$__cuda_sm20_div_s64)
        /*053c*/ 	.word	0x00000000


	//----- nvinfo : EIATTR_FRAME_SIZE
	.align		4
.L_251:
        /*0540*/ 	.byte	0x04, 0x11
        /*0542*/ 	.short	(.L_253 - .L_252)
	.align		4
.L_252:
        /*0544*/ 	.word	index@(_ZN2at6native49_GLOBAL__N__09e94e3a_16_AveragePool3d_cu_a8eae74c44avg_pool3d_single_backward_out_frame_stride1IN3c104HalfEfEEvNS_27GenericPackedTensorAccessorIKT_Lm4ENS_16DefaultPtrTraitsElEENS5_IS6_Lm4ES8_lEEiiiT0_i)
        /*0548*/ 	.word	0x00000000


	//----- nvinfo : EIATTR_REGCOUNT
	.align		4
.L_253:
        /*054c*/ 	.byte	0x04, 0x2f
        /*054e*/ 	.short	(.L_255 - .L_254)
	.align		4
.L_254:
        /*0550*/ 	.word	index@(_ZN2at6native49_GLOBAL__N__09e94e3a_16_AveragePool3d_cu_a8eae74c44avg_pool3d_single_backward_out_frame_stride1IN3c108BFloat16EfEEvNS_27GenericPackedTensorAccessorIKT_Lm4ENS_16DefaultPtrTraitsElEENS5_IS6_Lm4ES8_lEEiiiT0_i)
        /*0554*/ 	.word	0x00000020


	//----- nvinfo : EIATTR_FRAME_SIZE
	.align		4
.L_255:
        /*0558*/ 	.byte	0x04, 0x11
        /*055a*/ 	.short	(.L_257 - .L_256)
	.align		4
.L_256:
        /*055c*/ 	.word	index@($__internal_10_$__cuda_sm20_div_s64)
        /*0560*/ 	.word	0x00000000


	//----- nvinfo : EIATTR_FRAME_SIZE
	.align		4
.L_257:
        /*0564*/ 	.byte	0x04, 0x11
        /*0566*/ 	.short	(.L_259 - .L_258)
	.align		4
.L_258:
        /*0568*/ 	.word	index@(_ZN2at6native49_GLOBAL__N__09e94e3a_16_AveragePool3d_cu_a8eae74c44avg_pool3d_single_backward_out_frame_stride1IN3c108BFloat16EfEEvNS_27GenericPackedTensorAccessorIKT_Lm4ENS_16DefaultPtrTraitsElEENS5_IS6_Lm4ES8_lEEiiiT0_i)
        /*056c*/ 	.word	0x00000000


	//----- nvinfo : EIATTR_REGCOUNT
	.align		4
.L_259:
        /*0570*/ 	.byte	0x04, 0x2f
        /*0572*/ 	.short	(.L_261 - .L_260)
	.align		4
.L_260:
        /*0574*/ 	.word	index@(_ZN2at6native49_GLOBAL__N__09e94e3a_16_AveragePool3d_cu_a8eae74c40avg_pool3d_cuda_update_grad_input_atomicIddEEvNS_27GenericPackedTensorAccessorIKT_Lm4ENS_16DefaultPtrTraitsElEENS3_IS4_Lm4ES6_lEEiiiiiiiiibiii)
        /*0578*/ 	.word	0x00000020


	//----- nvinfo : EIATTR_FRAME_SIZE
	.align		4
.L_261:
        /*057c*/ 	.byte	0x04, 0x11
        /*057e*/ 	.short	(.L_263 - .L_262)
	.align		4
.L_262:
        /*0580*/ 	.word	index@($__internal_9_$__cuda_sm20_div_s64)
        /*0584*/ 	.word	0x00000000


	//----- nvinfo : EIATTR_FRAME_SIZE
	.align		4
.L_263:
        /*0588*/ 	.byte	0x04, 0x11
        /*058a*/ 	.short	(.L_265 - .L_264)
	.align		4
.L_264:
        /*058c*/ 	.word	index@($__internal_8_$__cuda_sm20_div_rn_f64_full)
        /*0590*/ 	.word	0x00000000


	//----- nvinfo : EIATTR_FRAME_SIZE
	.align		4
.L_265:
        /*0594*/ 	.byte	0x04, 0x11
        /*0596*/ 	.short	(.L_267 - .L_266)
	.align		4
.L_266:
        /*0598*/ 	.word	index@(_ZN2at6native49_GLOBAL__N__09e94e3a_16_AveragePool3d_cu_a8eae74c40avg_pool3d_cuda_update_grad_input_atomicIddEEvNS_27GenericPackedTensorAccessorIKT_Lm4ENS_16DefaultPtrTraitsElEENS3_IS4_Lm4ES6_lEEiiiiiiiiibiii)
        /*059c*/ 	.word	0x00000000


	//----- nvinfo : EIATTR_REGCOUNT
	.align		4
.L_267:
        /*05a0*/ 	.byte	0x04, 0x2f
        /*05a2*/ 	.short	(.L_269 - .L_268)
	.align		4
.L_268:
        /*05a4*/ 	.word	index@(_ZN2at6native49_GLOBAL__N__09e94e3a_16_AveragePool3d_cu_a8eae74c33avg_pool3d_cuda_update_grad_inputIddEEvNS_27GenericPackedTensorAccessorIKT_Lm4ENS_16DefaultPtrTraitsElEENS3_IS4_Lm4ES6_lEEiiiiiiiiibii)
        /*05a8*/ 	.word	0x00000030


	//----- nvinfo : EIATTR_FRAME_SIZE
	.align		4
.L_269:
        /*05ac*/ 	.byte	0x04, 0x11
        /*05ae*/ 	.short	(.L_271 - .L_270)
	.align		4
.L_270:
        /*05b0*/ 	.word	index@($__internal_7_$__cuda_sm20_div_s64)
        /*05b4*/ 	.word	0x00000000


	//----- nvinfo : EIATTR_FRAME_SIZE
	.align		4
.L_271:
        /*05b8*/ 	.byte	0x04, 0x11
        /*05ba*/ 	.short	(.L_273 - .L_272)
	.align		4
.L_272:
        /*05bc*/ 	.word	index@($__internal_6_$__cuda_sm20_div_rn_f64_full)
        /*05c0*/ 	.word	0x00000000


	//----- nvinfo : EIATTR_FRAME_SIZE
	.align		4
.L_273:
        /*05c4*/ 	.byte	0x04, 0x11
        /*05c6*/ 	.short	(.L_275 - .L_274)
	.align		4
.L_274:
        /*05c8*/ 	.word	index@(_ZN2at6native49_GLOBAL__N__09e94e3a_16_AveragePool3d_cu_a8eae74c33avg_pool3d_cuda_update_grad_inputIddEEvNS_27GenericPackedTensorAccessorIKT_Lm4ENS_16DefaultPtrTraitsElEENS3_IS4_Lm4ES6_lEEiiiiiiiiibii)
        /*05cc*/ 	.word	0x00000000


	//----- nvinfo : EIATTR_REGCOUNT
	.align		4
.L_275:
        /*05d0*/ 	.byte	0x04, 0x2f
        /*05d2*/ 	.short	(.L_277 - .L_276)
	.align		4
.L_276:
        /*05d4*/ 	.word	index@(_ZN2at6native49_GLOBAL__N__09e94e3a_16_AveragePool3d_cu_a8eae74c40avg_pool3d_cuda_update_grad_input_atomicIffEEvNS_27GenericPackedTensorAccessorIKT_Lm4ENS_16DefaultPtrTraitsElEENS3_IS4_Lm4ES6_lEEiiiiiiiiibiii)
        /*05d8*/ 	.word	0x0000001e


	//----- nvinfo : EIATTR_FRAME_SIZE
	.align		4
.L_277:
        /*05dc*/ 	.byte	0x04, 0x11
        /*05de*/ 	.short	(.L_279 - .L_278)
	.align		4
.L_278:
        /*05e0*/ 	.word	index@($__internal_5_$__cuda_sm20_div_s64)
        /*05e4*/ 	.word	0x00000000


	//----- nvinfo : EIATTR_FRAME_SIZE
	.align		4
.L_279:
        /*05e8*/ 	.byte	0x04, 0x11
        /*05ea*/ 	.short	(.L_281 - .L_280)
	.align		4
.L_280:
        /*05ec*/ 	.word	index@(_ZN2at6native49_GLOBAL__N__09e94e3a_16_AveragePool3d_cu_a8eae74c40avg_pool3d_cuda_update_grad_input_atomicIffEEvNS_27GenericPackedTensorAccessorIKT_Lm4ENS_16DefaultPtrTraitsElEENS3_IS4_Lm4ES6_lEEiiiiiiiiibiii)
        /*05f0*/ 	.word	0x00000000


	//----- nvinfo : EIATTR_REGCOUNT
	.align		4
.L_281:
        /*05f4*/ 	.byte	0x04, 0x2f
        /*05f6*/ 	.short	(.L_283 - .L_282)
	.align		4
.L_282:
        /*05f8*/ 	.word	index@(_ZN2at6native49_GLOBAL__N__09e94e3a_16_AveragePool3d_cu_a8eae74c33avg_pool3d_cuda_update_grad_inputIffEEvNS_27GenericPackedTensorAccessorIKT_Lm4ENS_16DefaultPtrTraitsElEENS3_IS4_Lm4ES6_lEEiiiiiiiiibii)
        /*05fc*/ 	.word	0x00000030


	//----- nvinfo : EIATTR_FRAME_SIZE
	.align		4
.L_283:
        /*0600*/ 	.byte	0x04, 0x11
        /*0602*/ 	.short	(.L_285 - .L_284)
	.align		4
.L_284:
        /*0604*/ 	.word	index@($__internal_4_$__cuda_sm20_div_s64)
        /*0608*/ 	.word	0x00000000


	//----- nvinfo : EIATTR_FRAME_SIZE
	.align		4
.L_285:
        /*060c*/ 	.byte	0x04, 0x11
        /*060e*/ 	.short	(.L_287 - .L_286)
	.align		4
.L_286:
        /*0610*/ 	.word	index@(_ZN2at6native49_GLOBAL__N__09e94e3a_16_AveragePool3d_cu_a8eae74c33avg_pool3d_cuda_update_grad_inputIffEEvNS_27GenericPackedTensorAccessorIKT_Lm4ENS_16DefaultPtrTraitsElEENS3_IS4_Lm4ES6_lEEiiiiiiiiibii)
        /*0614*/ 	.word	0x00000000


	//----- nvinfo : EIATTR_REGCOUNT
	.align		4
.L_287:
        /*0618*/ 	.byte	0x04, 0x2f
        /*061a*/ 	.short	(.L_289 - .L_288)
	.align		4
.L_288:
        /*061c*/ 	.word	index@(_ZN2at6native49_GLOBAL__N__09e94e3a_16_AveragePool3d_cu_a8eae74c40avg_pool3d_cuda_update_grad_input_atomicIN3c104HalfEfEEvNS_27GenericPackedTensorAccessorIKT_Lm4ENS_16DefaultPtrTraitsElEENS5_IS6_Lm4ES8_lEEiiiiiiiiibiii)
        /*0620*/ 	.word	0x0000001e


	//----- nvinfo : EIATTR_FRAME_SIZE
	.align		4
.L_289:
        /*0624*/ 	.byte	0x04, 0x11
        /*0626*/ 	.short	(.L_291 - .L_290)
	.align		4
.L_290:
        /*0628*/ 	.word	index@($__internal_3_$__cuda_sm20_div_s64)
        /*062c*/ 	.word	0x00000000


	//----- nvinfo : EIATTR_FRAME_SIZE
	.align		4
.L_291:
        /*0630*/ 	.byte	0x04, 0x11
        /*0632*/ 	.short	(.L_293 - .L_292)
	.align		4
.L_292:
        /*0634*/ 	.word	index@(_ZN2at6native49_GLOBAL__N__09e94e3a_16_AveragePool3d_cu_a8eae74c40avg_pool3d_cuda_update_grad_input_atomicIN3c104HalfEfEEvNS_27GenericPackedTensorAccessorIKT_Lm4ENS_16DefaultPtrTraitsElEENS5_IS6_Lm4ES8_lEEiiiiiiiiibiii)
        /*0638*/ 	.word	0x00000000


	//----- nvinfo : EIATTR_REGCOUNT
	.align		4
.L_293:
        /*063c*/ 	.byte	0x04, 0x2f
        /*063e*/ 	.short	(.L_295 - .L_294)
	.align		4
.L_294:
        /*0640*/ 	.word	index@(_ZN2at6native49_GLOBAL__N__09e94e3a_16_AveragePool3d_cu_a8eae74c33avg_pool3d_cuda_update_grad_inputIN3c104HalfEfEEvNS_27GenericPackedTensorAccessorIKT_Lm4ENS_16DefaultPtrTraitsElEENS5_IS6_Lm4ES8_lEEiiiiiiiiibii)
        /*0644*/ 	.word	0x00000030


	//----- nvinfo : EIATTR_FRAME_SIZE
	.align		4
.L_295:
        /*0648*/ 	.byte	0x04, 0x11
        /*064a*/ 	.short	(.L_297 - .L_296)
	.align		4
.L_296:
        /*064c*/ 	.word	index@($__internal_2_$__cuda_sm20_div_s64)
        /*0650*/ 	.word	0x00000000


	//----- nvinfo : EIATTR_FRAME_SIZE
	.align		4
.L_297:
        /*0654*/ 	.byte	0x04, 0x11
        /*0656*/ 	.short	(.L_299 - .L_298)
	.align		4
.L_298:
        /*0658*/ 	.word	index@(_ZN2at6native49_GLOBAL__N__09e94e3a_16_AveragePool3d_cu_a8eae74c33avg_pool3d_cuda_update_grad_inputIN3c104HalfEfEEvNS_27GenericPackedTensorAccessorIKT_Lm4ENS_16DefaultPtrTraitsElEENS5_IS6_Lm4ES8_lEEiiiiiiiiibii)
        /*065c*/ 	.word	0x00000000


	//----- nvinfo : EIATTR_REGCOUNT
	.align		4
.L_299:
        /*0660*/ 	.byte	0x04, 0x2f
        /*0662*/ 	.short	(.L_301 - .L_300)
	.align		4
.L_300:
        /*0664*/ 	.word	index@(_ZN2at6native49_GLOBAL__N__09e94e3a_16_AveragePool3d_cu_a8eae74c40avg_pool3d_cuda_update_grad_input_atomicIN3c108BFloat16EfEEvNS_27GenericPackedTensorAccessorIKT_Lm4ENS_16DefaultPtrTraitsElEENS5_IS6_Lm4ES8_lEEiiiiiiiiibiii)
        /*0668*/ 	.word	0x00000020


	//----- nvinfo : EIATTR_FRAME_SIZE
	.align		4
.L_301:
        /*066c*/ 	.byte	0x04, 0x11
        /*066e*/ 	.short	(.L_303 - .L_302)
	.align		4
.L_302:
        /*0670*/ 	.word	index@($__internal_1_$__cuda_sm20_div_s64)
        /*0674*/ 	.word	0x00000000


	//----- nvinfo : EIATTR_FRAME_SIZE
	.align		4
.L_303:
        /*0678*/ 	.byte	0x04, 0x11
        /*067a*/ 	.short	(.L_305 - .L_304)
	.align		4
.L_304:
        /*067c*/ 	.word	index@(_ZN2at6native49_GLOBAL__N__09e94e3a_16_AveragePool3d_cu_a8eae74c40avg_pool3d_cuda_update_grad_input_atomicIN3c108BFloat16EfEEvNS_27GenericPackedTensorAccessorIKT_Lm4ENS_16DefaultPtrTraitsElEENS5_IS6_Lm4ES8_lEEiiiiiiiiibiii)
        /*0680*/ 	.word	0x00000000


	//----- nvinfo : EIATTR_REGCOUNT
	.align		4
.L_305:
        /*0684*/ 	.byte	0x04, 0x2f
        /*0686*/ 	.short	(.L_307 - .L_306)
	.align		4
.L_306:
        /*0688*/ 	.word	index@(_ZN2at6native49_GLOBAL__N__09e94e3a_16_AveragePool3d_cu_a8eae74c33avg_pool3d_cuda_update_grad_inputIN3c108BFloat16EfEEvNS_27GenericPackedTensorAccessorIKT_Lm4ENS_16DefaultPtrTraitsElEENS5_IS6_Lm4ES8_lEEiiiiiiiiibii)
        /*068c*/ 	.word	0x00000030


	//----- nvinfo : EIATTR_FRAME_SIZE
	.align		4
.L_307:
        /*0690*/ 	.byte	0x04, 0x11
        /*0692*/ 	.short	(.L_309 - .L_308)
	.align		4
.L_308:
        /*0694*/ 	.word	index@($__internal_0_$__cuda_sm20_div_s64)
        /*0698*/ 	.word	0x00000000


	//----- nvinfo : EIATTR_FRAME_SIZE
	.align		4
.L_309:
        /*069c*/ 	.byte	0x04, 0x11
        /*069e*/ 	.short	(.L_311 - .L_310)
	.align		4
.L_310:
        /*06a0*/ 	.word	index@(_ZN2at6native49_GLOBAL__N__09e94e3a_16_AveragePool3d_cu_a8eae74c33avg_pool3d_cuda_update_grad_inputIN3c108BFloat16EfEEvNS_27GenericPackedTensorAccessorIKT_Lm4ENS_16DefaultPtrTraitsElEENS5_IS6_Lm4ES8_lEEiiiiiiiiibii)
        /*06a4*/ 	.word	0x00000000


	//----- nvinfo : EIATTR_MIN_STACK_SIZE
	.align		4
.L_311:
        /*06a8*/ 	.byte	0x04, 0x12
        /*06aa*/ 	.short	(.L_313 - .L_312)
	.align		4
.L_312:
        /*06ac*/ 	.word	index@(_ZN2at6native49_GLOBAL__N__09e94e3a_16_AveragePool3d_cu_a8eae74c33avg_pool3d_cuda_update_grad_inputIN3c108BFloat16EfEEvNS_27GenericPackedTensorAccessorIKT_Lm4ENS_16DefaultPtrTraitsElEENS5_IS6_Lm4ES8_lEEiiiiiiiiibii)
        /*06b0*/ 	.word	0x00000000


	//----- nvinfo : EIATTR_MIN_STACK_SIZE
	.align		4
.L_313:
        /*06b4*/ 	.byte	0x04, 0x12
        /*06b6*/ 	.short	(.L_315 - .L_314)
	.align		4
.L_314:
        /*06b8*/ 	.word	index@(_ZN2at6native49_GLOBAL__N__09e94e3a_16_AveragePool3d_cu_a8eae74c40avg_pool3d_cuda_update_grad_input_atomicIN3c108BFloat16EfEEvNS_27GenericPackedTensorAccessorIKT_Lm4ENS_16DefaultPtrTraitsElEENS5_IS6_Lm4ES8_lEEiiiiiiiiibiii)
        /*06bc*/ 	.word	0x00000000


	//----- nvinfo : EIATTR_MIN_STACK_SIZE
	.align		4
.L_315:
        /*06c0*/ 	.byte	0x04, 0x12
        /*06c2*/ 	.short	(.L_317 - .L_316)
	.align		4
.L_316:
        /*06c4*/ 	.word	index@(_ZN2at6native49_GLOBAL__N__09e94e3a_16_AveragePool3d_cu_a8eae74c33avg_pool3d_cuda_update_grad_inputIN3c104HalfEfEEvNS_27GenericPackedTensorAccessorIKT_Lm4ENS_16DefaultPtrTraitsElEENS5_IS6_Lm4ES8_lEEiiiiiiiiibii)
        /*06c8*/ 	.word	0x00000000


	//----- nvinfo : EIATTR_MIN_STACK_SIZE
	.align		4
.L_317:
        /*06cc*/ 	.byte	0x04, 0x12
        /*06ce*/ 	.short	(.L_319 - .L_318)
	.align		4
.L_318:
        /*06d0*/ 	.word	index@(_ZN2at6native49_GLOBAL__N__09e94e3a_16_AveragePool3d_cu_a8eae74c40avg_pool3d_cuda_update_grad_input_atomicIN3c104HalfEfEEvNS_27GenericPackedTensorAccessorIKT_Lm4ENS_16DefaultPtrTraitsElEENS5_IS6_Lm4ES8_lEEiiiiiiiiibiii)
        /*06d4*/ 	.word	0x00000000


	//----- nvinfo : EIATTR_MIN_STACK_SIZE
	.align		4
.L_319:
        /*06d8*/ 	.byte	0x04, 0x12
        /*06da*/ 	.short	(.L_321 - .L_320)
	.align		4
.L_320:
        /*06dc*/ 	.word	index@(_ZN2at6native49_GLOBAL__N__09e94e3a_16_AveragePool3d_cu_a8eae74c33avg_pool3d_cuda_update_grad_inputIffEEvNS_27GenericPackedTensorAccessorIKT_Lm4ENS_16DefaultPtrTraitsElEENS3_IS4_Lm4ES6_lEEiiiiiiiiibii)
        /*06e0*/ 	.word	0x00000000


	//----- nvinfo : EIATTR_MIN_STACK_SIZE
	.align		4
.L_321:
        /*06e4*/ 	.byte	0x04, 0x12
        /*06e6*/ 	.short	(.L_323 - .L_322)
	.align		4
.L_322:
        /*06e8*/ 	.word	index@(_ZN2at6native49_GLOBAL__N__09e94e3a_16_AveragePool3d_cu_a8eae74c40avg_pool3d_cuda_update_grad_input_atomicIffEEvNS_27GenericPackedTensorAccessorIKT_Lm4ENS_16DefaultPtrTraitsElEENS3_IS4_Lm4ES6_lEEiiiiiiiiibiii)
        /*06ec*/ 	.word	0x00000000


	//----- nvinfo : EIATTR_MIN_STACK_SIZE
	.align		4
.L_323:
        /*06f0*/ 	.byte	0x04, 0x12
        /*06f2*/ 	.short	(.L_325 - .L_324)
	.align		4
.L_324:
        /*06f4*/ 	.word	index@(_ZN2at6native49_GLOBAL__N__09e94e3a_16_AveragePool3d_cu_a8eae74c33avg_pool3d_cuda_update_grad_inputIddEEvNS_27GenericPackedTensorAccessorIKT_Lm4ENS_16DefaultPtrTraitsElEENS3_IS4_Lm4ES6_lEEiiiiiiiiibii)
        /*06f8*/ 	.word	0x00000000


	//----- nvinfo : EIATTR_MIN_STACK_SIZE
	.align		4
.L_325:
        /*06fc*/ 	.byte	0x04, 0x12
        /*06fe*/ 	.short	(.L_327 - .L_326)
	.align		4
.L_326:
        /*0700*/ 	.word	index@(_ZN2at6native49_GLOBAL__N__09e94e3a_16_AveragePool3d_cu_a8eae74c40avg_pool3d_cuda_update_grad_input_atomicIddEEvNS_27GenericPackedTensorAccessorIKT_Lm4ENS_16DefaultPtrTraitsElEENS3_IS4_Lm4ES6_lEEiiiiiiiiibiii)
        /*0704*/ 	.word	0x00000000


	//----- nvinfo : EIATTR_MIN_STACK_SIZE
	.align		4
.L_327:
        /*0708*/ 	.byte	0x04, 0x12
        /*070a*/ 	.short	(.L_329 - .L_328)
	.align		4
.L_328:
        /*070c*/ 	.word	index@(_ZN2at6native49_GLOBAL__N__09e94e3a_16_AveragePool3d_cu_a8eae74c44avg_pool3d_single_backward_out_frame_stride1IN3c108BFloat16EfEEvNS_27GenericPackedTensorAccessorIKT_Lm4ENS_16DefaultPtrTraitsElEENS5_IS6_Lm4ES8_lEEiiiT0_i)
        /*0710*/ 	.word	0x00000000


	//----- nvinfo : EIATTR_MIN_STACK_SIZE
	.align		4
.L_329:
        /*0714*/ 	.byte	0x04, 0x12
        /*0716*/ 	.short	(.L_331 - .L_330)
	.align		4
.L_330:
        /*0718*/ 	.word	index@(_ZN2at6native49_GLOBAL__N__09e94e3a_16_AveragePool3d_cu_a8eae74c44avg_pool3d_single_backward_out_frame_stride1IN3c104HalfEfEEvNS_27GenericPackedTensorAccessorIKT_Lm4ENS_16DefaultPtrTraitsElEENS5_IS6_Lm4ES8_lEEiiiT0_i)
        /*071c*/ 	.word	0x00000000


	//----- nvinfo : EIATTR_MIN_STACK_SIZE
	.align		4
.L_331:
        /*0720*/ 	.byte	0x04, 0x12
        /*0722*/ 	.short	(.L_333 - .L_332)
	.align		4
.L_332:
        /*0724*/ 	.word	index@(_ZN2at6native49_GLOBAL__N__09e94e3a_16_AveragePool3d_cu_a8eae74c44avg_pool3d_single_backward_out_frame_stride1IffEEvNS_27GenericPackedTensorAccessorIKT_Lm4ENS_16DefaultPtrTraitsElEENS3_IS4_Lm4ES6_lEEiiiT0_i)
        /*0728*/ 	.word	0x00000000


	//----- nvinfo : EIATTR_MIN_STACK_SIZE
	.align		4
.L_333:
        /*072c*/ 	.byte	0x04, 0x12
        /*072e*/ 	.short	(.L_335 - .L_334)
	.align		4
.L_334:
        /*0730*/ 	.word	index@(_ZN2at6native49_GLOBAL__N__09e94e3a_16_AveragePool3d_cu_a8eae74c44avg_pool3d_single_backward_out_frame_stride1IddEEvNS_27GenericPackedTensorAccessorIKT_Lm4ENS_16DefaultPtrTraitsElEENS3_IS4_Lm4ES6_lEEiiiT0_i)
        /*0734*/ 	.word	0x00000000


	//----- nvinfo : EIATTR_MIN_STACK_SIZE
	.align		4
.L_335:
        /*0738*/ 	.byte	0x04, 0x12
        /*073a*/ 	.short	(.L_337 - .L_336)
	.align		4
.L_336:
        /*073c*/ 	.word	index@(_ZN2at6native49_GLOBAL__N__09e94e3a_16_AveragePool3d_cu_a8eae74c29avg_pool3d_cuda_update_outputIN3c108BFloat16EfEEvNS_27GenericPackedTensorAccessorIKT_Lm4ENS_16DefaultPtrTraitsElEENS5_IS6_Lm4ES8_lEEiiiiiiiiibii)
        /*0740*/ 	.word	0x00000000


	//----- nvinfo : EIATTR_MIN_STACK_SIZE
	.align		4
.L_337:
        /*0744*/ 	.byte	0x04, 0x12
        /*0746*/ 	.short	(.L_339 - .L_338)
	.align		4
.L_338:
        /*0748*/ 	.word	index@(_ZN2at6native49_GLOBAL__N__09e94e3a_16_AveragePool3d_cu_a8eae74c29avg_pool3d_cuda_update_outputILi7EN3c108BFloat16EfEEvNS_27GenericPackedTensorAccessorIKT0_Lm4ENS_16DefaultPtrTraitsElEENS5_IS6_Lm4ES8_lEEiiiiiiiibii)
        /*074c*/ 	.word	0x00000000


	//----- nvinfo : EIATTR_MIN_STACK_SIZE
	.align		4
.L_339:
        /*0750*/ 	.byte	0x04, 0x12
        /*0752*/ 	.short	(.L_341 - .L_340)
	.align		4
.L_340:
        /*0754*/ 	.word	index@(_ZN2at6native49_GLOBAL__N__09e94e3a_16_AveragePool3d_cu_a8eae74c29avg_pool3d_cuda_update_outputILi6EN3c108BFloat16EfEEvNS_27GenericPackedTensorAccessorIKT0_Lm4ENS_16DefaultPtrTraitsElEENS5_IS6_Lm4ES8_lEEiiiiiiiibii)
        /*0758*/ 	.word	0x00000000


	//----- nvinfo : EIATTR_MIN_STACK_SIZE
	.align		4
.L_341:
        /*075c*/ 	.byte	0x04, 0x12
        /*075e*/ 	.short	(.L_343 - .L_342)
	.align		4
.L_342:
        /*0760*/ 	.word	index@(_ZN2at6native49_GLOBAL__N__09e94e3a_16_AveragePool3d_cu_a8eae74c29avg_pool3d_cuda_update_outputILi5EN3c108BFloat16EfEEvNS_27GenericPackedTensorAccessorIKT0_Lm4ENS_16DefaultPtrTraitsElEENS5_IS6_Lm4ES8_lEEiiiiiiiibii)
        /*0764*/ 	.word	0x00000000


	//----- nvinfo : EIATTR_MIN_STACK_SIZE
	.align		4
.L_343:
        /*0768*/ 	.byte	0x04, 0x12
        /*076a*/ 	.short	(.L_345 - .L_344)
	.align		4
.L_344:
        /*076c*/ 	.word	index@(_ZN2at6native49_GLOBAL__N__09e94e3a_16_AveragePool3d_cu_a8eae74c29avg_pool3d_cuda_update_outputILi4EN3c108BFloat16EfEEvNS_27GenericPackedTensorAccessorIKT0_Lm4ENS_16DefaultPtrTraitsElEENS5_IS6_Lm4ES8_lEEiiiiiiiibii)
        /*0770*/ 	.word	0x00000000


	//----- nvinfo : EIATTR_MIN_STACK_SIZE
	.align		4
.L_345:
        /*0774*/ 	.byte	0x04, 0x12
        /*0776*/ 	.short	(.L_347 - .L_346)
	.align		4
.L_346:
        /*0778*/ 	.word	index@(_ZN2at6native49_GLOBAL__N__09e94e3a_16_AveragePool3d_cu_a8eae74c29avg_pool3d_cuda_update_outputILi3EN3c108BFloat16EfEEvNS_27GenericPackedTensorAccessorIKT0_Lm4ENS_16DefaultPtrTraitsElEENS5_IS6_Lm4ES8_lEEiiiiiiiibii)
        /*077c*/ 	.word	0x00000000


	//----- nvinfo : EIATTR_MIN_STACK_SIZE
	.align		4
.L_347:
        /*0780*/ 	.byte	0x04, 0x12
        /*0782*/ 	.short	(.L_349 - .L_348)
	.align		4
.L_348:
        /*0784*/ 	.word	index@(_ZN2at6native49_GLOBAL__N__09e94e3a_16_AveragePool3d_cu_a8eae74c29avg_pool3d_cuda_update_outputILi2EN3c108BFloat16EfEEvNS_27GenericPackedTensorAccessorIKT0_Lm4ENS_16DefaultPtrTraitsElEENS5_IS6_Lm4ES8_lEEiiiiiiiibii)
        /*0788*/ 	.word	0x00000000


	//----- nvinfo : EIATTR_MIN_STACK_SIZE
	.align		4
.L_349:
        /*078c*/ 	.byte	0x04, 0x12
        /*078e*/ 	.short	(.L_351 - .L_350)
	.align		4
.L_350:
        /*0790*/ 	.word	index@(_ZN2at6native49_GLOBAL__N__09e94e3a_16_AveragePool3d_cu_a8eae74c29avg_pool3d_cuda_update_outputILi1EN3c108BFloat16EfEEvNS_27GenericPackedTensorAccessorIKT0_Lm4ENS_16DefaultPtrTraitsElEENS5_IS6_Lm4ES8_lEEiiiiiiiibii)
        /*0794*/ 	.word	0x00000000


	//----- nvinfo : EIATTR_MIN_STACK_SIZE
	.align		4
.L_351:
        /*0798*/ 	.byte	0x04, 0x12
        /*079a*/ 	.short	(.L_353 - .L_352)
	.align		4
.L_352:
        /*079c*/ 	.word	index@(_ZN2at6native49_GLOBAL__N__09e94e3a_16_AveragePool3d_cu_a8eae74c29avg_pool3d_cuda_update_outputIN3c104HalfEfEEvNS_27GenericPackedTensorAccessorIKT_Lm4ENS_16DefaultPtrTraitsElEENS5_IS6_Lm4ES8_lEEiiiiiiiiibii)
        /*07a0*/ 	.word	0x00000000


	//----- nvinfo : EIATTR_MIN_STACK_SIZE
	.align		4
.L_353:
        /*07a4*/ 	.byte	0x04, 0x12
        /*07a6*/ 	.short	(.L_355 - .L_354)
	.align		4
.L_354:
        /*07a8*/ 	.word	index@(_ZN2at6native49_GLOBAL__N__09e94e3a_16_AveragePool3d_cu_a8eae74c29avg_pool3d_cuda_update_outputILi7EN3c104HalfEfEEvNS_27GenericPackedTensorAccessorIKT0_Lm4ENS_16DefaultPtrTraitsElEENS5_IS6_Lm4ES8_lEEiiiiiiiibii)
        /*07ac*/ 	.word	0x00000000


	//----- nvinfo : EIATTR_MIN_STACK_SIZE
	.align		4
.L_355:
        /*07b0*/ 	.byte	0x04, 0x12
        /*07b2*/ 	.short	(.L_357 - .L_356)
	.align		4
.L_356:
        /*07b4*/ 	.word	index@(_ZN2at6native49_GLOBAL__N__09e94e3a_16_AveragePool3d_cu_a8eae74c29avg_pool3d_cuda_update_outputILi6EN3c104HalfEfEEvNS_27GenericPackedTensorAccessorIKT0_Lm4ENS_16DefaultPtrTraitsElEENS5_IS6_Lm4ES8_lEEiiiiiiiibii)
        /*07b8*/ 	.word	0x00000000


	//----- nvinfo : EIATTR_MIN_STACK_SIZE
	.align		4
.L_357:
        /*07bc*/ 	.byte	0x04, 0x12
        /*07be*/ 	.short	(.L_359 - .L_358)
	.align		4
.L_358:
        /*07c0*/ 	.word	index@(_ZN2at6native49_GLOBAL__N__09e94e3a_16_AveragePool3d_cu_a8eae74c29avg_pool3d_cuda_update_outputILi5EN3c104HalfEfEEvNS_27GenericPackedTensorAccessorIKT0_Lm4ENS_16DefaultPtrTraitsElEENS5_IS6_Lm4ES8_lEEiiiiiiiibii)
        /*07c4*/ 	.word	0x00000000


	//----- nvinfo : EIATTR_MIN_STACK_SIZE
	.align		4
.L_359:
        /*07c8*/ 	.byte	0x04, 0x12
        /*07ca*/ 	.short	(.L_361 - .L_360)
	.align		4
.L_360:
        /*07cc*/ 	.word	index@(_ZN2at6native49_GLOBAL__N__09e94e3a_16_AveragePool3d_cu_a8eae74c29avg_pool3d_cuda_update_outputILi4EN3c104HalfEfEEvNS_27GenericPackedTensorAccessorIKT0_Lm4ENS_16DefaultPtrTraitsElEENS5_IS6_Lm4ES8_lEEiiiiiiiibii)
        /*07d0*/ 	.word	0x00000000


	//----- nvinfo : EIATTR_MIN_STACK_SIZE
	.align		4
.L_361:
        /*07d4*/ 	.byte	0x04, 0x12
        /*07d6*/ 	.short	(.L_363 - .L_362)
	.align		4
.L_362:
        /*07d8*/ 	.word	index@(_ZN2at6native49_GLOBAL__N__09e94e3a_16_AveragePool3d_cu_a8eae74c29avg_pool3d_cuda_update_outputILi3EN3c104HalfEfEEvNS_27GenericPackedTensorAccessorIKT0_Lm4ENS_16DefaultPtrTraitsElEENS5_IS6_Lm4ES8_lEEiiiiiiiibii)
        /*07dc*/ 	.word	0x00000000


	//----- nvinfo : EIATTR_MIN_STACK_SIZE
	.align		4
.L_363:
        /*07e0*/ 	.byte	0x04, 0x12
        /*07e2*/ 	.short	(.L_365 - .L_364)
	.align		4
.L_364:
        /*07e4*/ 	.word	index@(_ZN2at6native49_GLOBAL__N__09e94e3a_16_AveragePool3d_cu_a8eae74c29avg_pool3d_cuda_update_outputILi2EN3c104HalfEfEEvNS_27GenericPackedTensorAccessorIKT0_Lm4ENS_16DefaultPtrTraitsElEENS5_IS6_Lm4ES8_lEEiiiiiiiibii)
        /*07e8*/ 	.word	0x00000000


	//----- nvinfo : EIATTR_MIN_STACK_SIZE
	.align		4
.L_365:
        /*07ec*/ 	.byte	0x04, 0x12
        /*07ee*/ 	.short	(.L_367 - .L_366)
	.align		4
.L_366:
        /*07f0*/ 	.word	index@(_ZN2at6native49_GLOBAL__N__09e94e3a_16_AveragePool3d_cu_a8eae74c29avg_pool3d_cuda_update_outputILi1EN3c104HalfEfEEvNS_27GenericPackedTensorAccessorIKT0_Lm4ENS_16DefaultPtrTraitsElEENS5_IS6_Lm4ES8_lEEiiiiiiiibii)
        /*07f4*/ 	.word	0x00000000


	//----- nvinfo : EIATTR_MIN_STACK_SIZE
	.align		4
.L_367:
        /*07f8*/ 	.byte	0x04, 0x12
        /*07fa*/ 	.short	(.L_369 - .L_368)
	.align		4
.L_368:
        /*07fc*/ 	.word	index@(_ZN2at6native49_GLOBAL__N__09e94e3a_16_AveragePool3d_cu_a8eae74c29avg_pool3d_cuda_update_outputIffEEvNS_27GenericPackedTensorAccessorIKT_Lm4ENS_16DefaultPtrTraitsElEENS3_IS4_Lm4ES6_lEEiiiiiiiiibii)
        /*0800*/ 	.word	0x00000000


	//----- nvinfo : EIATTR_MIN_STACK_SIZE
	.align		4
.L_369:
        /*0804*/ 	.byte	0x04, 0x12
        /*0806*/ 	.short	(.L_371 - .L_370)
	.align		4
.L_370:
        /*0808*/ 	.word	index@(_ZN2at6native49_GLOBAL__N__09e94e3a_16_AveragePool3d_cu_a8eae74c29avg_pool3d_cuda_update_outputILi7EffEEvNS_27GenericPackedTensorAccessorIKT0_Lm4ENS_16DefaultPtrTraitsElEENS3_IS4_Lm4ES6_lEEiiiiiiiibii)
        /*080c*/ 	.word	0x00000000


	//----- nvinfo : EIATTR_MIN_STACK_SIZE
	.align		4
.L_371:
        /*0810*/ 	.byte	0x04, 0x12
        /*0812*/ 	.short	(.L_373 - .L_372)
	.align		4
.L_372:
        /*0814*/ 	.word	index@(_ZN2at6native49_GLOBAL__N__09e94e3a_16_AveragePool3d_cu_a8eae74c29avg_pool3d_cuda_update_outputILi6EffEEvNS_27GenericPackedTensorAccessorIKT0_Lm4ENS_16DefaultPtrTraitsElEENS3_IS4_Lm4ES6_lEEiiiiiiiibii)
        /*0818*/ 	.word	0x00000000


	//----- nvinfo : EIATTR_MIN_STACK_SIZE
	.align		4
.L_373:
        /*081c*/ 	.byte	0x04, 0x12
        /*081e*/ 	.short	(.L_375 - .L_374)
	.align		4
.L_374:
        /*0820*/ 	.word	index@(_ZN2at6native49_GLOBAL__N__09e94e3a_16_AveragePool3d_cu_a8eae74c29avg_pool3d_cuda_update_outputILi5EffEEvNS_27GenericPackedTensorAccessorIKT0_Lm4ENS_16DefaultPtrTraitsElEENS3_IS4_Lm4ES6_lEEiiiiiiiibii)
        /*0824*/ 	.word	0x00000000


	//----- nvinfo : EIATTR_MIN_STACK_SIZE
	.align		4
.L_375:
        /*0828*/ 	.byte	0x04, 0x12
        /*082a*/ 	.short	(.L_377 - .L_376)
	.align		4
.L_376:
        /*082c*/ 	.word	index@(_ZN2at6native49_GLOBAL__N__09e94e3a_16_AveragePool3d_cu_a8eae74c29avg_pool3d_cuda_update_outputILi4EffEEvNS_27GenericPackedTensorAccessorIKT0_Lm4ENS_16DefaultPtrTraitsElEENS3_IS4_Lm4ES6_lEEiiiiiiiibii)
        /*0830*/ 	.word	0x00000000


	//----- nvinfo : EIATTR_MIN_STACK_SIZE
	.align		4
.L_377:
        /*0834*/ 	.byte	0x04, 0x12
        /*0836*/ 	.short	(.L_379 - .L_378)
	.align		4
.L_378:
        /*0838*/ 	.word	index@(_ZN2at6native49_GLOBAL__N__09e94e3a_16_AveragePool3d_cu_a8eae74c29avg_pool3d_cuda_update_outputILi3EffEEvNS_27GenericPackedTensorAccessorIKT0_Lm4ENS_16DefaultPtrTraitsElEENS3_IS4_Lm4ES6_lEEiiiiiiiibii)
        /*083c*/ 	.word	0x00000000


	//----- nvinfo : EIATTR_MIN_STACK_SIZE
	.align		4
.L_379:
        /*0840*/ 	.byte	0x04, 0x12
        /*0842*/ 	.short	(.L_381 - .L_380)
	.align		4
.L_380:
        /*0844*/ 	.word	index@(_ZN2at6native49_GLOBAL__N__09e94e3a_16_AveragePool3d_cu_a8eae74c29avg_pool3d_cuda_update_outputILi2EffEEvNS_27GenericPackedTensorAccessorIKT0_Lm4ENS_16DefaultPtrTraitsElEENS3_IS4_Lm4ES6_lEEiiiiiiiibii)
        /*0848*/ 	.word	0x00000000


	//----- nvinfo : EIATTR_MIN_STACK_SIZE
	.align		4
.L_381:
        /*084c*/ 	.byte	0x04, 0x12
        /*084e*/ 	.short	(.L_383 - .L_382)
	.align		4
.L_382:
        /*0850*/ 	.word	index@(_ZN2at6native49_GLOBAL__N__09e94e3a_16_AveragePool3d_cu_a8eae74c29avg_pool3d_cuda_update_outputILi1EffEEvNS_27GenericPackedTensorAccessorIKT0_Lm4ENS_16DefaultPtrTraitsElEENS3_IS4_Lm4ES6_lEEiiiiiiiibii)
        /*0854*/ 	.word	0x00000000


	//----- nvinfo : EIATTR_MIN_STACK_SIZE
	.align		4
.L_383:
        /*0858*/ 	.byte	0x04, 0x12
        /*085a*/ 	.short	(.L_385 - .L_384)
	.align		4
.L_384:
        /*085c*/ 	.word	index@(_ZN2at6native49_GLOBAL__N__09e94e3a_16_AveragePool3d_cu_a8eae74c29avg_pool3d_cuda_update_outputIddEEvNS_27GenericPackedTensorAccessorIKT_Lm4ENS_16DefaultPtrTraitsElEENS3_IS4_Lm4ES6_lEEiiiiiiiiibii)
        /*0860*/ 	.word	0x00000000


	//----- nvinfo : EIATTR_MIN_STACK_SIZE
	.align		4
.L_385:
        /*0864*/ 	.byte	0x04, 0x12
        /*0866*/ 	.short	(.L_387 - .L_386)
	.align		4
.L_386:
        /*0868*/ 	.word	index@(_ZN2at6native49_GLOBAL__N__09e94e3a_16_AveragePool3d_cu_a8eae74c29avg_pool3d_cuda_update_outputILi7EddEEvNS_27GenericPackedTensorAccessorIKT0_Lm4ENS_16DefaultPtrTraitsElEENS3_IS4_Lm4ES6_lEEiiiiiiiibii)
        /*086c*/ 	.word	0x00000000


	//----- nvinfo : EIATTR_MIN_STACK_SIZE
	.align		4
.L_387:
        /*0870*/ 	.byte	0x04, 0x12
        /*0872*/ 	.short	(.L_389 - .L_388)
	.align		4
.L_388:
        /*0874*/ 	.word	index@(_ZN2at6native49_GLOBAL__N__09e94e3a_16_AveragePool3d_cu_a8eae74c29avg_pool3d_cuda_update_outputILi6EddEEvNS_27GenericPackedTensorAccessorIKT0_Lm4ENS_16DefaultPtrTraitsElEENS3_IS4_Lm4ES6_lEEiiiiiiiibii)
        /*0878*/ 	.word	0x00000000


	//----- nvinfo : EIATTR_MIN_STACK_SIZE
	.align		4
.L_389:
        /*087c*/ 	.byte	0x04, 0x12
        /*087e*/ 	.short	(.L_391 - .L_390)
	.align		4
.L_390:
        /*0880*/ 	.word	index@(_ZN2at6native49_GLOBAL__N__09e94e3a_16_AveragePool3d_cu_a8eae74c29avg_pool3d_cuda_update_outputILi5EddEEvNS_27GenericPackedTensorAccessorIKT0_Lm4ENS_16DefaultPtrTraitsElEENS3_IS4_Lm4ES6_lEEiiiiiiiibii)
        /*0884*/ 	.word	0x00000000


	//----- nvinfo : EIATTR_MIN_STACK_SIZE
	.align		4
.L_391:
        /*0888*/ 	.byte	0x04, 0x12
        /*088a*/ 	.short	(.L_393 - .L_392)
	.align		4
.L_392:
        /*088c*/ 	.word	index@(_ZN2at6native49_GLOBAL__N__09e94e3a_16_AveragePool3d_cu_a8eae74c29avg_pool3d_cuda_update_outputILi4EddEEvNS_27GenericPackedTensorAccessorIKT0_Lm4ENS_16DefaultPtrTraitsElEENS3_IS4_Lm4ES6_lEEiiiiiiiibii)
        /*0890*/ 	.word	0x00000000


	//----- nvinfo : EIATTR_MIN_STACK_SIZE
	.align		4
.L_393:
        /*0894*/ 	.byte	0x04, 0x12
        /*0896*/ 	.short	(.L_395 - .L_394)
	.align		4
.L_394:
        /*0898*/ 	.word	index@(_ZN2at6native49_GLOBAL__N__09e94e3a_16_AveragePool3d_cu_a8eae74c29avg_pool3d_cuda_update_outputILi3EddEEvNS_27GenericPackedTensorAccessorIKT0_Lm4ENS_16DefaultPtrTraitsElEENS3_IS4_Lm4ES6_lEEiiiiiiiibii)
        /*089c*/ 	.word	0x00000000


	//----- nvinfo : EIATTR_MIN_STACK_SIZE
	.align		4
.L_395:
        /*08a0*/ 	.byte	0x04, 0x12
        /*08a2*/ 	.short	(.L_397 - .L_396)
	.align		4
.L_396:
        /*08a4*/ 	.word	index@(_ZN2at6native49_GLOBAL__N__09e94e3a_16_AveragePool3d_cu_a8eae74c29avg_pool3d_cuda_update_outputILi2EddEEvNS_27GenericPackedTensorAccessorIKT0_Lm4ENS_16DefaultPtrTraitsElEENS3_IS4_Lm4ES6_lEEiiiiiiiibii)
        /*08a8*/ 	.word	0x00000000


	//----- nvinfo : EIATTR_MIN_STACK_SIZE
	.align		4
.L_397:
        /*08ac*/ 	.byte	0x04, 0x12
        /*08ae*/ 	.short	(.L_399 - .L_398)
	.align		4
.L_398:
        /*08b0*/ 	.word	index@(_ZN2at6native49_GLOBAL__N__09e94e3a_16_AveragePool3d_cu_a8eae74c29avg_pool3d_cuda_update_outputILi1EddEEvNS_27GenericPackedTensorAccessorIKT0_Lm4ENS_16DefaultPtrTraitsElEENS3_IS4_Lm4ES6_lEEiiiiiiiibii)
        /*08b4*/ 	.word	0x00000000
.L_399:


//--------------------- .nv.compat                --------------------------
	.section	.nv.compat,"",@"SHT_CUDA_COMPAT_INFO"
	.align	4
        /*0000*/ 	.byte	0x02, 0x09, 0x00, 0x00, 0x02, 0x02, 0x01, 0x00, 0x02, 0x05, 0x05, 0x00, 0x03, 0x07, 0x01, 0x01
        /*0010*/ 	.byte	0x02, 0x03, 0x00, 0x00, 0x02, 0x06, 0x01, 0x00, 0x04, 0x0b, 0x08, 0x00, 0x00, 0x00, 0x00, 0x00
        /*0020*/ 	.byte	0x00, 0x00, 0x00, 0x00


//--------------------- .nv.info._ZN2at6native49_GLOBAL__N__09e94e3a_16_AveragePool3d_cu_a8eae74c33avg_pool3d_cuda_update_grad_inputIN3c108BFloat16EfEEvNS_27GenericPackedTensorAccessorIKT_Lm4ENS_16DefaultPtrTraitsElEENS5_IS6_Lm4ES8_lEEiiiiiiiiibii --------------------------
	.section	.nv.info._ZN2at6native49_GLOBAL__N__09e94e3a_16_AveragePool3d_cu_a8eae74c33avg_pool3d_cuda_update_grad_inputIN3c108BFloat16EfEEvNS_27GenericPackedTensorAccessorIKT_Lm4ENS_16DefaultPtrTraitsElEENS5_IS6_Lm4ES8_lEEiiiiiiiiibii,"",@"SHT_CUDA_INFO"
	.sectionflags	@""
	.align	4


	//----- nvinfo : EIATTR_CUDA_API_VERSION
	.align		4
        /*0000*/ 	.byte	0x04, 0x37
        /*0002*/ 	.short	(.L_401 - .L_400)
.L_400:
        /*0004*/ 	.word	0x00000082


	//----- nvinfo : EIATTR_KPARAM_INFO
	.align		4
.L_401:
        /*0008*/ 	.byte	0x04, 0x17
        /*000a*/ 	.short	(.L_403 - .L_402)
.L_402:
        /*000c*/ 	.word	0x00000000
        /*0010*/ 	.short	0x000d
        /*0012*/ 	.short	0x00bc
        /*0014*/ 	.byte	0x00, 0xf0, 0x11, 0x00


	//----- nvinfo : EIATTR_KPARAM_INFO
	.align		4
.L_403:
        /*0018*/ 	.byte	0x04, 0x17
        /*001a*/ 	.short	(.L_405 - .L_404)
.L_404:
        /*001c*/ 	.word	0x00000000
        /*0020*/ 	.short	0x000c
        /*0022*/ 	.short	0x00b8
        /*0024*/ 	.byte	0x00, 0xf0, 0x11, 0x00


	//----- nvinfo : EIATTR_KPARAM_INFO
	.align		4
.L_405:
        /*0028*/ 	.byte	0x04, 0x17
        /*002a*/ 	.short	(.L_407 - .L_406)
.L_406:
        /*002c*/ 	.word	0x00000000
        /*0030*/ 	.short	0x000b
        /*0032*/ 	.short	0x00b4
        /*0034*/ 	.byte	0x00, 0xf0, 0x05, 0x00


	//----- nvinfo : EIATTR_KPARAM_INFO
	.align		4
.L_407:
        /*0038*/ 	.byte	0x04, 0x17
        /*003a*/ 	.short	(.L_409 - .L_408)
.L_408:
        /*003c*/ 	.word	0x00000000
        /*0040*/ 	.short	0x000a
        /*0042*/ 	.short	0x00b0
        /*0044*/ 	.byte	0x00, 0xf0, 0x11, 0x00


	//----- nvinfo : EIATTR_KPARAM_INFO
	.align		4
.L_409:
        /*0048*/ 	.byte	0x04, 0x17
        /*004a*/ 	.short	(.L_411 - .L_410)
.L_410:
        /*004c*/ 	.word	0x00000000
        /*0050*/ 	.short	0x0009
        /*0052*/ 	.short	0x00ac
        /*0054*/ 	.byte	0x00, 0xf0, 0x11, 0x00


	//----- nvinfo : EIATTR_KPARAM_INFO
	.align		4
.L_411:
        /*0058*/ 	.byte	0x04, 0x17
        /*005a*/ 	.short	(.L_413 - .L_412)
.L_412:
        /*005c*/ 	.word	0x00000000
        /*0060*/ 	.short	0x0008
        /*0062*/ 	.short	0x00a8
        /*0064*/ 	.byte	0x00, 0xf0, 0x11, 0x00


	//----- nvinfo : EIATTR_KPARAM_INFO
	.align		4
.L_413:
        /*0068*/ 	.byte	0x04, 0x17
        /*006a*/ 	.short	(.L_415 - .L_414)
.L_414:
        /*006c*/ 	.word	0x00000000
        /*0070*/ 	.short	0x0007
        /*0072*/ 	.short	0x00a4
        /*0074*/ 	.byte	0x00, 0xf0, 0x11, 0x00


	//----- nvinfo : EIATTR_KPARAM_INFO
	.align		4
.L_415:
        /*0078*/ 	.byte	0x04, 0x17
        /*007a*/ 	.short	(.L_417 - .L_416)
.L_416:
        /*007c*/ 	.word	0x00000000
        /*0080*/ 	.short	0x0006
        /*0082*/ 	.short	0x00a0
        /*0084*/ 	.byte	0x00, 0xf0, 0x11, 0x00


	//----- nvinfo : EIATTR_KPARAM_INFO
	.align		4
.L_417:
        /*0088*/ 	.byte	0x04, 0x17
        /*008a*/ 	.short	(.L_419 - .L_418)
.L_418:
        /*008c*/ 	.word	0x00000000
        /*0090*/ 	.short	0x0005
        /*0092*/ 	.short	0x009c
        /*0094*/ 	.byte	0x00, 0xf0, 0x11, 0x00


	//----- nvinfo : EIATTR_KPARAM_INFO
	.align		4
.L_419:
        /*0098*/ 	.byte	0x04, 0x17
        /*009a*/ 	.short	(.L_421 - .L_420)
.L_420:
        /*009c*/ 	.word	0x00000000
        /*00a0*/ 	.short	0x0004
        /*00a2*/ 	.short	0x0098
        /*00a4*/ 	.byte	0x00, 0xf0, 0x11, 0x00


	//----- nvinfo : EIATTR_KPARAM_INFO
	.align		4
.L_421:
        /*00a8*/ 	.byte	0x04, 0x17
        /*00aa*/ 	.short	(.L_423 - .L_422)
.L_422:
        /*00ac*/ 	.word	0x00000000
        /*00b0*/ 	.short	0x0003
        /*00b2*/ 	.short	0x0094
        /*00b4*/ 	.byte	0x00, 0xf0, 0x11, 0x00


	//----- nvinfo : EIATTR_KPARAM_INFO
	.align		4
.L_423:
        /*00b8*/ 	.byte	0x04, 0x17
        /*00ba*/ 	.short	(.L_425 - .L_424)
.L_424:
        /*00bc*/ 	.word	0x00000000
        /*00c0*/ 	.short	0x0002
        /*00c2*/ 	.short	0x0090
        /*00c4*/ 	.byte	0x00, 0xf0, 0x11, 0x00


	//----- nvinfo : EIATTR_KPARAM_INFO
	.align		4
.L_425:
        /*00c8*/ 	.byte	0x04, 0x17
        /*00ca*/ 	.short	(.L_427 - .L_426)
.L_426:
        /*00cc*/ 	.word	0x00000000
        /*00d0*/ 	.short	0x0001
        /*00d2*/ 	.short	0x0048
        /*00d4*/ 	.byte	0x00, 0xf0, 0x21, 0x01


	//----- nvinfo : EIATTR_KPARAM_INFO
	.align		4
.L_427:
        /*00d8*/ 	.byte	0x04, 0x17
        /*00da*/ 	.short	(.L_429 - .L_428)
.L_428:
        /*00dc*/ 	.word	0x00000000
        /*00e0*/ 	.short	0x0000
        /*00e2*/ 	.short	0x0000
        /*00e4*/ 	.byte	0x00, 0xf0, 0x21, 0x01


	//----- nvinfo : EIATTR_SPARSE_MMA_MASK
	.align		4
.L_429:
        /*00e8*/ 	.byte	0x03, 0x50
        /*00ea*/ 	.short	0x0000


	//----- nvinfo : EIATTR_MAXREG_COUNT
	.align		4
        /*00ec*/ 	.byte	0x03, 0x1b
        /*00ee*/ 	.short	0x00ff


	//----- nvinfo : EIATTR_MERCURY_ISA_VERSION
	.align		4
        /*00f0*/ 	.byte	0x03, 0x5f
        /*00f2*/ 	.short	0x0101


	//----- nvinfo : EIATTR_EXIT_INSTR_OFFSETS
	.align		4
        /*00f4*/ 	.byte	0x04, 0x1c
        /*00f6*/ 	.short	(.L_431 - .L_430)


	//   ....[0]....
.L_430:
        /*00f8*/ 	.word	0x00000300


	//   ....[1]....
        /*00fc*/ 	.word	0x00000350


	//   ....[2]....
        /*0100*/ 	.word	0x000007b0


	//   ....[3]....
        /*0104*/ 	.word	0x00001130


	//----- nvinfo : EIATTR_CRS_STACK_SIZE
	.align		4
.L_431:
        /*0108*/ 	.byte	0x04, 0x1e
        /*010a*/ 	.short	(.L_433 - .L_432)
.L_432:
        /*010c*/ 	.word	0x00000000


	//----- nvinfo : EIATTR_CBANK_PARAM_SIZE
	.align		4
.L_433:
        /*0110*/ 	.byte	0x03, 0x19
        /*0112*/ 	.short	0x00c0


	//----- nvinfo : EIATTR_PARAM_CBANK
	.align		4
        /*0114*/ 	.byte	0x04, 0x0a
        /*0116*/ 	.short	(.L_435 - .L_434)
	.align		4
.L_434:
        /*0118*/ 	.word	index@(.nv.constant0._ZN2at6native49_GLOBAL__N__09e94e3a_16_AveragePool3d_cu_a8eae74c33avg_pool3d_cuda_update_grad_inputIN3c108BFloat16EfEEvNS_27GenericPackedTensorAccessorIKT_Lm4ENS_16DefaultPtrTraitsElEENS5_IS6_Lm4ES8_lEEiiiiiiiiibii)
        /*011c*/ 	.short	0x0210
        /*011e*/ 	.short	0x00c0


	//----- nvinfo : EIATTR_SW_WAR
	.align		4
.L_435:
        /*0120*/ 	.byte	0x04, 0x36
        /*0122*/ 	.short	(.L_437 - .L_436)
.L_436:
        /*0124*/ 	.word	0x00000008
.L_437:


//--------------------- .nv.info._ZN2at6native49_GLOBAL__N__09e94e3a_16_AveragePool3d_cu_a8eae74c40avg_pool3d_cuda_update_grad_input_atomicIN3c108BFloat16EfEEvNS_27GenericPackedTensorAccessorIKT_Lm4ENS_16DefaultPtrTraitsElEENS5_IS6_Lm4ES8_lEEiiiiiiiiibiii --------------------------
	.section	.nv.info._ZN2at6native49_GLOBAL__N__09e94e3a_16_AveragePool3d_cu_a8eae74c40avg_pool3d_cuda_update_grad_input_atomicIN3c108BFloat16EfEEvNS_27GenericPackedTensorAccessorIKT_Lm4ENS_16DefaultPtrTraitsElEENS5_IS6_Lm4ES8_lEEiiiiiiiiibiii,"",@"SHT_CUDA_INFO"
	.sectionflags	@""
	.align	4


	//----- nvinfo : EIATTR_CUDA_API_VERSION
	.align		4
        /*0000*/ 	.byte	0x04, 0x37
        /*0002*/ 	.short	(.L_439 - .L_438)
.L_438:
        /*0004*/ 	.word	0x00000082


	//----- nvinfo : EIATTR_KPARAM_INFO
	.align		4
.L_439:
        /*0008*/ 	.byte	0x04, 0x17
        /*000a*/ 	.short	(.L_441 - .L_440)
.L_440:
        /*000c*/ 	.word	0x00000000
        /*0010*/ 	.short	0x000e
        /*0012*/ 	.short	0x00c0
        /*0014*/ 	.byte	0x00, 0xf0, 0x11, 0x00


	//----- nvinfo : EIATTR_KPARAM_INFO
	.align		4
.L_441:
        /*0018*/ 	.byte	0x04, 0x17
        /*001a*/ 	.short	(.L_443 - .L_442)
.L_442:
        /*001c*/ 	.word	0x00000000
        /*0020*/ 	.short	0x000d
        /*0022*/ 	.short	0x00bc
        /*0024*/ 	.byte	0x00, 0xf0, 0x11, 0x00


	//----- nvinfo : EIATTR_KPARAM_INFO
	.align		4
.L_443:
        /*0028*/ 	.byte	0x04, 0x17
        /*002a*/ 	.short	(.L_445 - .L_444)
.L_444:
        /*002c*/ 	.word	0x00000000
        /*0030*/ 	.short	0x000c
        /*0032*/ 	.short	0x00b8
        /*0034*/ 	.byte	0x00, 0xf0, 0x11, 0x00


	//----- nvinfo : EIATTR_KPARAM_INFO
	.align		4
.L_445:
        /*0038*/ 	.byte	0x04, 0x17
        /*003a*/ 	.short	(.L_447 - .L_446)
.L_446:
        /*003c*/ 	.word	0x00000000
        /*0040*/ 	.short	0x000b
        /*0042*/ 	.short	0x00b4
        /*0044*/ 	.byte	0x00, 0xf0, 0x05, 0x00


	//----- nvinfo : EIATTR_KPARAM_INFO
	.align		4
.L_447:
        /*0048*/ 	.byte	0x04, 0x17
        /*004a*/ 	.short	(.L_449 - .L_448)
.L_448:
        /*004c*/ 	.word	0x00000000
        /*0050*/ 	.short	0x000a
        /*0052*/ 	.short	0x00b0
        /*0054*/ 	.byte	0x00, 0xf0, 0x11, 0x00


	//----- nvinfo : EIATTR_KPARAM_INFO
	.align		4
.L_449:
        /*0058*/ 	.byte	0x04, 0x17
        /*005a*/ 	.short	(.L_451 - .L_450)
.L_450:
        /*005c*/ 	.word	0x00000000
        /*0060*/ 	.short	0x0009
        /*0062*/ 	.short	0x00ac
        /*0064*/ 	.byte	0x00, 0xf0, 0x11, 0x00


	//----- nvinfo : EIATTR_KPARAM_INFO
	.align		4
.L_451:
        /*0068*/ 	.byte	0x04, 0x17
        /*006a*/ 	.short	(.L_453 - .L_452)
.L_452:
        /*006c*/ 	.word	0x00000000
        /*0070*/ 	.short	0x0008
        /*0072*/ 	.short	0x00a8
        /*0074*/ 	.byte	0x00, 0xf0, 0x11, 0x00


	//----- nvinfo : EIATTR_KPARAM_INFO
	.align		4
.L_453:
        /*0078*/ 	.byte	0x04, 0x17
        /*007a*/ 	.short	(.L_455 - .L_454)
.L_454:
        /*007c*/ 	.word	0x00000000
        /*0080*/ 	.short	0x0007
        /*0082*/ 	.short	0x00a4
        /*0084*/ 	.byte	0x00, 0xf0, 0x11, 0x00


	//----- nvinfo : EIATTR_KPARAM_INFO
	.align		4
.L_455:
        /*0088*/ 	.byte	0x04, 0x17
        /*008a*/ 	.short	(.L_457 - .L_456)
.L_456:
        /*008c*/ 	.word	0x00000000
        /*0090*/ 	.short	0x0006
        /*0092*/ 	.short	0x00a0
        /*0094*/ 	.byte	0x00, 0xf0, 0x11, 0x00


	//----- nvinfo : EIATTR_KPARAM_INFO
	.align		4
.L_457:
        /*0098*/ 	.byte	0x04, 0x17
        /*009a*/ 	.short	(.L_459 - .L_458)
.L_458:
        /*009c*/ 	.word	0x00000000
        /*00a0*/ 	.short	0x0005
        /*00a2*/ 	.short	0x009c
        /*00a4*/ 	.byte	0x00, 0xf0, 0x11, 0x00


	//----- nvinfo : EIATTR_KPARAM_INFO
	.align		4
.L_459:
        /*00a8*/ 	.byte	0x04, 0x17
        /*00aa*/ 	.short	(.L_461 - .L_460)
.L_460:
        /*00ac*/ 	.word	0x00000000
        /*00b0*/ 	.short	0x0004
        /*00b2*/ 	.short	0x0098
        /*00b4*/ 	.byte	0x00, 0xf0, 0x11, 0x00


	//----- nvinfo : EIATTR_KPARAM_INFO
	.align		4
.L_461:
        /*00b8*/ 	.byte	0x04, 0x17
        /*00ba*/ 	.short	(.L_463 - .L_462)
.L_462:
        /*00bc*/ 	.word	0x00000000
        /*00c0*/ 	.short	0x0003
        /*00c2*/ 	.short	0x0094
        /*00c4*/ 	.byte	0x00, 0xf0, 0x11, 0x00


	//----- nvinfo : EIATTR_KPARAM_INFO
	.align		4
.L_463:
        /*00c8*/ 	.byte	0x04, 0x17
        /*00ca*/ 	.short	(.L_465 - .L_464)
.L_464:
        /*00cc*/ 	.word	0x00000000
        /*00d0*/ 	.short	0x0002
        /*00d2*/ 	.short	0x0090
        /*00d4*/ 	.byte	0x00, 0xf0, 0x11, 0x00


	//----- nvinfo : EIATTR_KPARAM_INFO
	.align		4
.L_465:
        /*00d8*/ 	.byte	0x04, 0x17
        /*00da*/ 	.short	(.L_467 - .L_466)
.L_466:
        /*00dc*/ 	.word	0x00000000
        /*00e0*/ 	.short	0x0001
        /*00e2*/ 	.short	0x0048
        /*00e4*/ 	.byte	0x00, 0xf0, 0x21, 0x01


	//----- nvinfo : EIATTR_KPARAM_INFO
	.align		4
.L_467:
        /*00e8*/ 	.byte	0x04, 0x17
        /*00ea*/ 	.short	(.L_469 - .L_468)
.L_468:
        /*00ec*/ 	.word	0x00000000
        /*00f0*/ 	.short	0x0000
        /*00f2*/ 	.short	0x0000
        /*00f4*/ 	.byte	0x00, 0xf0, 0x21, 0x01


	//----- nvinfo : EIATTR_SPARSE_MMA_MASK
	.align		4
.L_469:
        /*00f8*/ 	.byte	0x03, 0x50
        /*00fa*/ 	.short	0x0000


	//----- nvinfo : EIATTR_MAXREG_COUNT
	.align		4
        /*00fc*/ 	.byte	0x03, 0x1b
        /*00fe*/ 	.short	0x00ff


	//----- nvinfo : EIATTR_MERCURY_ISA_VERSION
	.align		4
        /*0100*/ 	.byte	0x03, 0x5f
        /*0102*/ 	.short	0x0101


	//----- nvinfo : EIATTR_ATOM16_EMUL_INSTR_REG_MAP
	.align		4
        /*0104*/ 	.byte	0x04, 0x2e
        /*0106*/ 	.short	(.L_471 - .L_470)


	//   ....[0]....
.L_470:
        /*0108*/ 	.word	0x00000b70
        /*010c*/ 	.short	0x0016
        /*010e*/ 	.short	0x0000


	//   ....[1]....
        /*0110*/ 	.word	0x00000bd0
        /*0114*/ 	.short	0x0016
        /*0116*/ 	.short	0x0000


	//   ....[2]....
        /*0118*/ 	.word	0x00000ff0
        /*011c*/ 	.short	0x0016
        /*011e*/ 	.short	0x0000


	//   ....[3]....
        /*0120*/ 	.word	0x00001040
        /*0124*/ 	.short	0x0016
        /*0126*/ 	.short	0x0000


	//   ....[4]....
        /*0128*/ 	.word	0x00001440
        /*012c*/ 	.short	0x000e
        /*012e*/ 	.short	0x0000


	//   ....[5]....
        /*0130*/ 	.word	0x00001490
        /*0134*/ 	.short	0x000e
        /*0136*/ 	.short	0x0000


	//   ....[6]....
        /*0138*/ 	.word	0x00001930
        /*013c*/ 	.short	0x0018
        /*013e*/ 	.short	0x0000


	//   ....[7]....
        /*0140*/ 	.word	0x00001980
        /*0144*/ 	.short	0x0018
        /*0146*/ 	.short	0x0000


	//   ....[8]....
        /*0148*/ 	.word	0x00001d70
        /*014c*/ 	.short	0x0018
        /*014e*/ 	.short	0x0000


	//   ....[9]....
        /*0150*/ 	.word	0x00001dc0
        /*0154*/ 	.short	0x0018
        /*0156*/ 	.short	0x0000


	//   ....[10]....
        /*0158*/ 	.word	0x000021c0
        /*015c*/ 	.short	0x0018
        /*015e*/ 	.short	0x0000


	//   ....[11]....
        /*0160*/ 	.word	0x00002210
        /*0164*/ 	.short	0x0018
        /*0166*/ 	.short	0x0000


	//   ....[12]....
        /*0168*/ 	.word	0x00002610
        /*016c*/ 	.short	0x000e
        /*016e*/ 	.short	0x0000


	//   ....[13]....
        /*0170*/ 	.word	0x00002660
        /*0174*/ 	.short	0x000e
        /*0176*/ 	.short	0x0000


	//----- nvinfo : EIATTR_EXIT_INSTR_OFFSETS
	.align		4
.L_471:
        /*0178*/ 	.byte	0x04, 0x1c
        /*017a*/ 	.short	(.L_473 - .L_472)


	//   ....[0]....
.L_472:
        /*017c*/ 	.word	0x00000300


	//   ....[1]....
        /*0180*/ 	.word	0x00000350


	//   ....[2]....
        /*0184*/ 	.word	0x000007d0


	//   ....[3]....
        /*0188*/ 	.word	0x000029d0


	//----- nvinfo : EIATTR_CRS_STACK_SIZE
	.align		4
.L_473:
        /*018c*/ 	.byte	0x04, 0x1e
        /*018e*/ 	.short	(.L_475 - .L_474)
.L_474:
        /*0190*/ 	.word	0x00000000


	//----- nvinfo : EIATTR_CBANK_PARAM_SIZE
	.align		4
.L_475:
        /*0194*/ 	.byte	0x03, 0x19
        /*0196*/ 	.short	0x00c4


	//----- nvinfo : EIATTR_PARAM_CBANK
	.align		4
        /*0198*/ 	.byte	0x04, 0x0a
        /*019a*/ 	.short	(.L_477 - .L_476)
	.align		4
.L_476:
        /*019c*/ 	.word	index@(.nv.constant0._ZN2at6native49_GLOBAL__N__09e94e3a_16_AveragePool3d_cu_a8eae74c40avg_pool3d_cuda_update_grad_input_atomicIN3c108BFloat16EfEEvNS_27GenericPackedTensorAccessorIKT_Lm4ENS_16DefaultPtrTraitsElEENS5_IS6_Lm4ES8_lEEiiiiiiiiibiii)
        /*01a0*/ 	.short	0x0210
        /*01a2*/ 	.short	0x00c4


	//----- nvinfo : EIATTR_SW_WAR
	.align		4
.L_477:
        /*01a4*/ 	.byte	0x04, 0x36
        /*01a6*/ 	.short	(.L_479 - .L_478)
.L_478:
        /*01a8*/ 	.word	0x00000008
.L_479:


//--------------------- .nv.info._ZN2at6native49_GLOBAL__N__09e94e3a_16_AveragePool3d_cu_a8eae74c33avg_pool3d_cuda_update_grad_inputIN3c104HalfEfEEvNS_27GenericPackedTensorAccessorIKT_Lm4ENS_16DefaultPtrTraitsElEENS5_IS6_Lm4ES8_lEEiiiiiiiiibii --------------------------
	.section	.nv.info._ZN2at6native49_GLOBAL__N__09e94e3a_16_AveragePool3d_cu_a8eae74c33avg_pool3d_cuda_update_grad_inputIN3c104HalfEfEEvNS_27GenericPackedTensorAccessorIKT_Lm4ENS_16DefaultPtrTraitsElEENS5_IS6_Lm4ES8_lEEiiiiiiiiibii,"",@"SHT_CUDA_INFO"
	.sectionflags	@""
	.align	4


	//----- nvinfo : EIATTR_CUDA_API_VERSION
	.align		4
        /*0000*/ 	.byte	0x04, 0x37
        /*0002*/ 	.short	(.L_481 - .L_480)
.L_480:
        /*0004*/ 	.word	0x00000082


	//----- nvinfo : EIATTR_KPARAM_INFO
	.align		4
.L_481:
        /*0008*/ 	.byte	0x04, 0x17
        /*000a*/ 	.short	(.L_483 - .L_482)
.L_482:
        /*000c*/ 	.word	0x00000000
        /*0010*/ 	.short	0x000d
        /*0012*/ 	.short	0x00bc
        /*0014*/ 	.byte	0x00, 0xf0, 0x11, 0x00


	//----- nvinfo : EIATTR_KPARAM_INFO
	.align		4
.L_483:
        /*0018*/ 	.byte	0x04, 0x17
        /*001a*/ 	.short	(.L_485 - .L_484)
.L_484:
        /*001c*/ 	.word	0x00000000
        /*0020*/ 	.short	0x000c
        /*0022*/ 	.short	0x00b8
        /*0024*/ 	.byte	0x00, 0xf0, 0x11, 0x00


	//----- nvinfo : EIATTR_KPARAM_INFO
	.align		4
.L_485:
        /*0028*/ 	.byte	0x04, 0x17
        /*002a*/ 	.short	(.L_487 - .L_486)
.L_486:
        /*002c*/ 	.word	0x00000000
        /*0030*/ 	.short	0x000b
        /*0032*/ 	.short	0x00b4
        /*0034*/ 	.byte	0x00, 0xf0, 0x05, 0x00


	//----- nvinfo : EIATTR_KPARAM_INFO
	.align		4
.L_487:
        /*0038*/ 	.byte	0x04, 0x17
        /*003a*/ 	.short	(.L_489 - .L_488)
.L_488:
        /*003c*/ 	.word	0x00000000
        /*0040*/ 	.short	0x000a
        /*0042*/ 	.short	0x00b0
        /*0044*/ 	.byte	0x00, 0xf0, 0x11, 0x00


	//----- nvinfo : EIATTR_KPARAM_INFO
	.align		4
.L_489:
        /*0048*/ 	.byte	0x04, 0x17
        /*004a*/ 	.short	(.L_491 - .L_490)
.L_490:
        /*004c*/ 	.word	0x00000000
        /*0050*/ 	.short	0x0009
        /*0052*/ 	.short	0x00ac
        /*0054*/ 	.byte	0x00, 0xf0, 0x11, 0x00


	//----- nvinfo : EIATTR_KPARAM_INFO
	.align		4
.L_491:
        /*0058*/ 	.byte	0x04, 0x17
        /*005a*/ 	.short	(.L_493 - .L_492)
.L_492:
        /*005c*/ 	.word	0x00000000
        /*0060*/ 	.short	0x0008
        /*0062*/ 	.short	0x00a8
        /*0064*/ 	.byte	0x00, 0xf0, 0x11, 0x00


	//----- nvinfo : EIATTR_KPARAM_INFO
	.align		4
.L_493:
        /*0068*/ 	.byte	0x04, 0x17
        /*006a*/ 	.short	(.L_495 - .L_494)
.L_494:
        /*006c*/ 	.word	0x00000000
        /*0070*/ 	.short	0x0007
        /*0072*/ 	.short	0x00a4
        /*0074*/ 	.byte	0x00, 0xf0, 0x11, 0x00


	//----- nvinfo : EIATTR_KPARAM_INFO
	.align		4
.L_495:
        /*0078*/ 	.byte	0x04, 0x17
        /*007a*/ 	.short	(.L_497 - .L_496)
.L_496:
        /*007c*/ 	.word	0x00000000
        /*0080*/ 	.short	0x0006
        /*0082*/ 	.short	0x00a0
        /*0084*/ 	.byte	0x00, 0xf0, 0x11, 0x00


	//----- nvinfo : EIATTR_KPARAM_INFO
	.align		4
.L_497:
        /*0088*/ 	.byte	0x04, 0x17
        /*008a*/ 	.short	(.L_499 - .L_498)
.L_498:
        /*008c*/ 	.word	0x00000000
        /*0090*/ 	.short	0x0005
        /*0092*/ 	.short	0x009c
        /*0094*/ 	.byte	0x00, 0xf0, 0x11, 0x00


	//----- nvinfo : EIATTR_KPARAM_INFO
	.align		4
.L_499:
        /*0098*/ 	.byte	0x04, 0x17
        /*009a*/ 	.short	(.L_501 - .L_500)
.L_500:
        /*009c*/ 	.word	0x00000000
        /*00a0*/ 	.short	0x0004
        /*00a2*/ 	.short	0x0098
        /*00a4*/ 	.byte	0x00, 0xf0, 0x11, 0x00


	//----- nvinfo : EIATTR_KPARAM_INFO
	.align		4
.L_501:
        /*00a8*/ 	.byte	0x04, 0x17
        /*00aa*/ 	.short	(.L_503 - .L_502)
.L_502:
        /*00ac*/ 	.word	0x00000000
        /*00b0*/ 	.short	0x0003
        /*00b2*/ 	.short	0x0094
        /*00b4*/ 	.byte	0x00, 0xf0, 0x11, 0x00


	//----- nvinfo : EIATTR_KPARAM_INFO
	.align		4
.L_503:
        /*00b8*/ 	.byte	0x04, 0x17
        /*00ba*/ 	.short	(.L_505 - .L_504)
.L_504:
        /*00bc*/ 	.word	0x00000000
        /*00c0*/ 	.short	0x0002
        /*00c2*/ 	.short	0x0090
        /*00c4*/ 	.byte	0x00, 0xf0, 0x11, 0x00


	//----- nvinfo : EIATTR_KPARAM_INFO
	.align		4
.L_505:
        /*00c8*/ 	.byte	0x04, 0x17
        /*00ca*/ 	.short	(.L_507 - .L_506)
.L_506:
        /*00cc*/ 	.word	0x00000000
        /*00d0*/ 	.short	0x0001
        /*00d2*/ 	.short	0x0048
        /*00d4*/ 	.byte	0x00, 0xf0, 0x21, 0x01


	//----- nvinfo : EIATTR_KPARAM_INFO
	.align		4
.L_507:
        /*00d8*/ 	.byte	0x04, 0x17
        /*00da*/ 	.short	(.L_509 - .L_508)
.L_508:
        /*00dc*/ 	.word	0x00000000
        /*00e0*/ 	.short	0x0000
        /*00e2*/ 	.short	0x0000
        /*00e4*/ 	.byte	0x00, 0xf0, 0x21, 0x01


	//----- nvinfo : EIATTR_SPARSE_MMA_MASK
	.align		4
.L_509:
        /*00e8*/ 	.byte	0x03, 0x50
        /*00ea*/ 	.short	0x0000


	//----- nvinfo : EIATTR_MAXREG_COUNT
	.align		4
        /*00ec*/ 	.byte	0x03, 0x1b
        /*00ee*/ 	.short	0x00ff


	//----- nvinfo : EIATTR_MERCURY_ISA_VERSION
	.align		4
        /*00f0*/ 	.byte	0x03, 0x5f
        /*00f2*/ 	.short	0x0101


	//----- nvinfo : EIATTR_EXIT_INSTR_OFFSETS
	.align		4
        /*00f4*/ 	.byte	0x04, 0x1c
        /*00f6*/ 	.short	(.L_511 - .L_510)


	//   ....[0]....
.L_510:
        /*00f8*/ 	.word	0x00000300


	//   ....[1]....
        /*00fc*/ 	.word	0x00000350


	//   ....[2]....
        /*0100*/ 	.word	0x000007b0


	//   ....[3]....
        /*0104*/ 	.word	0x00001130


	//----- nvinfo : EIATTR_CRS_STACK_SIZE
	.align		4
.L_511:
        /*0108*/ 	.byte	0x04, 0x1e
        /*010a*/ 	.short	(.L_513 - .L_512)
.L_512:
        /*010c*/ 	.word	0x00000000


	//----- nvinfo : EIATTR_CBANK_PARAM_SIZE
	.align		4
.L_513:
        /*0110*/ 	.byte	0x03, 0x19
        /*0112*/ 	.short	0x00c0


	//----- nvinfo : EIATTR_PARAM_CBANK
	.align		4
        /*0114*/ 	.byte	0x04, 0x0a
        /*0116*/ 	.short	(.L_515 - .L_514)
	.align		4
.L_514:
        /*0118*/ 	.word	index@(.nv.constant0._ZN2at6native49_GLOBAL__N__09e94e3a_16_AveragePool3d_cu_a8eae74c33avg_pool3d_cuda_update_grad_inputIN3c104HalfEfEEvNS_27GenericPackedTensorAccessorIKT_Lm4ENS_16DefaultPtrTraitsElEENS5_IS6_Lm4ES8_lEEiiiiiiiiibii)
        /*011c*/ 	.short	0x0210
        /*011e*/ 	.short	0x00c0


	//----- nvinfo : EIATTR_SW_WAR
	.align		4
.L_515:
        /*0120*/ 	.byte	0x04, 0x36
        /*0122*/ 	.short	(.L_517 - .L_516)
.L_516:
        /*0124*/ 	.word	0x00000008
.L_517:


//--------------------- .nv.info._ZN2at6native49_GLOBAL__N__09e94e3a_16_AveragePool3d_cu_a8eae74c40avg_pool3d_cuda_update_grad_input_atomicIN3c104HalfEfEEvNS_27GenericPackedTensorAccessorIKT_Lm4ENS_16DefaultPtrTraitsElEENS5_IS6_Lm4ES8_lEEiiiiiiiiibiii --------------------------
	.section	.nv.info._ZN2at6native49_GLOBAL__N__09e94e3a_16_AveragePool3d_cu_a8eae74c40avg_pool3d_cuda_update_grad_input_atomicIN3c104HalfEfEEvNS_27GenericPackedTensorAccessorIKT_Lm4ENS_16DefaultPtrTraitsElEENS5_IS6_Lm4ES8_lEEiiiiiiiiibiii,"",@"SHT_CUDA_INFO"
	.sectionflags	@""
	.align	4


	//----- nvinfo : EIATTR_CUDA_API_VERSION
	.align		4
        /*0000*/ 	.byte	0x04, 0x37
        /*0002*/ 	.short	(.L_519 - .L_518)
.L_518:
        /*0004*/ 	.word	0x00000082


	//----- nvinfo : EIATTR_KPARAM_INFO
	.align		4
.L_519:
        /*0008*/ 	.byte	0x04, 0x17
        /*000a*/ 	.short	(.L_521 - .L_520)
.L_520:
        /*000c*/ 	.word	0x00000000
        /*0010*/ 	.short	0x000e
        /*0012*/ 	.short	0x00c0
        /*0014*/ 	.byte	0x00, 0xf0, 0x11, 0x00


	//----- nvinfo : EIATTR_KPARAM_INFO
	.align		4
.L_521:
        /*0018*/ 	.byte	0x04, 0x17
        /*001a*/ 	.short	(.L_523 - .L_522)
.L_522:
        /*001c*/ 	.word	0x00000000
        /*0020*/ 	.short	0x000d
        /*0022*/ 	.short	0x00bc
        /*0024*/ 	.byte	0x00, 0xf0, 0x11, 0x00


	//----- nvinfo : EIATTR_KPARAM_INFO
	.align		4
.L_523:
        /*0028*/ 	.byte	0x04, 0x17
        /*002a*/ 	.short	(.L_525 - .L_524)
.L_524:
        /*002c*/ 	.word	0x00000000
        /*0030*/ 	.short	0x000c
        /*0032*/ 	.short	0x00b8
        /*0034*/ 	.byte	0x00, 0xf0, 0x11, 0x00


	//----- nvinfo : EIATTR_KPARAM_INFO
	.align		4
.L_525:
        /*0038*/ 	.byte	0x04, 0x17
        /*003a*/ 	.short	(.L_527 - .L_526)
.L_526:
        /*003c*/ 	.word	0x00000000
        /*0040*/ 	.short	0x000b
        /*0042*/ 	.short	0x00b4
        /*0044*/ 	.byte	0x00, 0xf0, 0x05, 0x00


	//----- nvinfo : EIATTR_KPARAM_INFO
	.align		4
.L_527:
        /*0048*/ 	.byte	0x04, 0x17
        /*004a*/ 	.short	(.L_529 - .L_528)
.L_528:
        /*004c*/ 	.word	0x00000000
        /*0050*/ 	.short	0x000a
        /*0052*/ 	.short	0x00b0
        /*0054*/ 	.byte	0x00, 0xf0, 0x11, 0x00


	//----- nvinfo : EIATTR_KPARAM_INFO
	.align		4
.L_529:
        /*0058*/ 	.byte	0x04, 0x17
        /*005a*/ 	.short	(.L_531 - .L_530)
.L_530:
        /*005c*/ 	.word	0x00000000
        /*0060*/ 	.short	0x0009
        /*0062*/ 	.short	0x00ac
        /*0064*/ 	.byte	0x00, 0xf0, 0x11, 0x00


	//----- nvinfo : EIATTR_KPARAM_INFO
	.align		4
.L_531:
        /*0068*/ 	.byte	0x04, 0x17
        /*006a*/ 	.short	(.L_533 - .L_532)
.L_532:
        /*006c*/ 	.word	0x00000000
        /*0070*/ 	.short	0x0008
        /*0072*/ 	.short	0x00a8
        /*0074*/ 	.byte	0x00, 0xf0, 0x11, 0x00


	//----- nvinfo : EIATTR_KPARAM_INFO
	.align		4
.L_533:
        /*0078*/ 	.byte	0x04, 0x17
        /*007a*/ 	.short	(.L_535 - .L_534)
.L_534:
        /*007c*/ 	.word	0x00000000
        /*0080*/ 	.short	0x0007
        /*0082*/ 	.short	0x00a4
        /*0084*/ 	.byte	0x00, 0xf0, 0x11, 0x00


	//----- nvinfo : EIATTR_KPARAM_INFO
	.align		4
.L_535:
        /*0088*/ 	.byte	0x04, 0x17
        /*008a*/ 	.short	(.L_537 - .L_536)
.L_536:
        /*008c*/ 	.word	0x00000000
        /*0090*/ 	.short	0x0006
        /*0092*/ 	.short	0x00a0
        /*0094*/ 	.byte	0x00, 0xf0, 0x11, 0x00


	//----- nvinfo : EIATTR_KPARAM_INFO
	.align		4
.L_537:
        /*0098*/ 	.byte	0x04, 0x17
        /*009a*/ 	.short	(.L_539 - .L_538)
.L_538:
        /*009c*/ 	.word	0x00000000
        /*00a0*/ 	.short	0x0005
        /*00a2*/ 	.short	0x009c
        /*00a4*/ 	.byte	0x00, 0xf0, 0x11, 0x00


	//----- nvinfo : EIATTR_KPARAM_INFO
	.align		4
.L_539:
        /*00a8*/ 	.byte	0x04, 0x17
        /*00aa*/ 	.short	(.L_541 - .L_540)
.L_540:
        /*00ac*/ 	.word	0x00000000
        /*00b0*/ 	.short	0x0004
        /*00b2*/ 	.short	0x0098
        /*00b4*/ 	.byte	0x00, 0xf0, 0x11, 0x00


	//----- nvinfo : EIATTR_KPARAM_INFO
	.align		4
.L_541:
        /*00b8*/ 	.byte	0x04, 0x17
        /*00ba*/ 	.short	(.L_543 - .L_542)
.L_542:
        /*00bc*/ 	.word	0x00000000
        /*00c0*/ 	.short	0x0003
        /*00c2*/ 	.short	0x0094
        /*00c4*/ 	.byte	0x00, 0xf0, 0x11, 0x00


	//----- nvinfo : EIATTR_KPARAM_INFO
	.align		4
.L_543:
        /*00c8*/ 	.byte	0x04, 0x17
        /*00ca*/ 	.short	(.L_545 - .L_544)
.L_544:
        /*00cc*/ 	.word	0x00000000
        /*00d0*/ 	.short	0x0002
        /*00d2*/ 	.short	0x0090
        /*00d4*/ 	.byte	0x00, 0xf0, 0x11, 0x00


	//----- nvinfo : EIATTR_KPARAM_INFO
	.align		4
.L_545:
        /*00d8*/ 	.byte	0x04, 0x17
        /*00da*/ 	.short	(.L_547 - .L_546)
.L_546:
        /*00dc*/ 	.word	0x00000000
        /*00e0*/ 	.short	0x0001
        /*00e2*/ 	.short	0x0048
        /*00e4*/ 	.byte	0x00, 0xf0, 0x21, 0x01


	//----- nvinfo : EIATTR_KPARAM_INFO
	.align		4
.L_547:
        /*00e8*/ 	.byte	0x04, 0x17
        /*00ea*/ 	.short	(.L_549 - .L_548)
.L_548:
        /*00ec*/ 	.word	0x00000000
        /*00f0*/ 	.short	0x0000
        /*00f2*/ 	.short	0x0000
        /*00f4*/ 	.byte	0x00, 0xf0, 0x21, 0x01


	//----- nvinfo : EIATTR_SPARSE_MMA_MASK
	.align		4
.L_549:
        /*00f8*/ 	.byte	0x03, 0x50
        /*00fa*/ 	.short	0x0000


	//----- nvinfo : EIATTR_MAXREG_COUNT
	.align		4
        /*00fc*/ 	.byte	0x03, 0x1b
        /*00fe*/ 	.short	0x00ff


	//----- nvinfo : EIATTR_MERCURY_ISA_VERSION
	.align		4
        /*0100*/ 	.byte	0x03, 0x5f
        /*0102*/ 	.short	0x0101


	//----- nvinfo : EIATTR_ATOM16_EMUL_INSTR_REG_MAP
	.align		4
        /*0104*/ 	.byte	0x04, 0x2e
        /*0106*/ 	.short	(.L_551 - .L_550)


	//   ....[0]....
.L_550:
        /*0108*/ 	.word	0x00000b80
        /*010c*/ 	.short	0x0016
        /*010e*/ 	.short	0x0000


	//   ....[1]....
        /*0110*/ 	.word	0x00000be0
        /*0114*/ 	.short	0x0016
        /*0116*/ 	.short	0x0000


	//   ....[2]....
        /*0118*/ 	.word	0x00001000
        /*011c*/ 	.short	0x0016
        /*011e*/ 	.short	0x0000


	//   ....[3]....
        /*0120*/ 	.word	0x00001050
        /*0124*/ 	.short	0x0016
        /*0126*/ 	.short	0x0000


	//   ....[4]....
        /*0128*/ 	.word	0x00001450
        /*012c*/ 	.short	0x000e
        /*012e*/ 	.short	0x0000


	//   ....[5]....
        /*0130*/ 	.word	0x000014a0
        /*0134*/ 	.short	0x000e
        /*0136*/ 	.short	0x0000


	//   ....[6]....
        /*0138*/ 	.word	0x00001940
        /*013c*/ 	.short	0x0016
        /*013e*/ 	.short	0x0000


	//   ....[7]....
        /*0140*/ 	.word	0x00001990
        /*0144*/ 	.short	0x0016
        /*0146*/ 	.short	0x0000


	//   ....[8]....
        /*0148*/ 	.word	0x00001d80
        /*014c*/ 	.short	0x0016
        /*014e*/ 	.short	0x0000


	//   ....[9]....
        /*0150*/ 	.word	0x00001dd0
        /*0154*/ 	.short	0x0016
        /*0156*/ 	.short	0x0000


	//   ....[10]....
        /*0158*/ 	.word	0x000021d0
        /*015c*/ 	.short	0x0016
        /*015e*/ 	.short	0x0000


	//   ....[11]....
        /*0160*/ 	.word	0x00002220
        /*0164*/ 	.short	0x0016
        /*0166*/ 	.short	0x0000


	//   ....[12]....
        /*0168*/ 	.word	0x00002620
        /*016c*/ 	.short	0x000e
        /*016e*/ 	.short	0x0000


	//   ....[13]....
        /*0170*/ 	.word	0x00002670
        /*0174*/ 	.short	0x000e
        /*0176*/ 	.short	0x0000


	//----- nvinfo : EIATTR_EXIT_INSTR_OFFSETS
	.align		4
.L_551:
        /*0178*/ 	.byte	0x04, 0x1c
        /*017a*/ 	.short	(.L_553 - .L_552)


	//   ....[0]....
.L_552:
        /*017c*/ 	.word	0x00000300


	//   ....[1]....
        /*0180*/ 	.word	0x00000350


	//   ....[2]....
        /*0184*/ 	.word	0x000007d0


	//   ....[3]....
        /*0188*/ 	.word	0x000029e0


	//----- nvinfo : EIATTR_CRS_STACK_SIZE
	.align		4
.L_553:
        /*018c*/ 	.byte	0x04, 0x1e
        /*018e*/ 	.short	(.L_555 - .L_554)
.L_554:
        /*0190*/ 	.word	0x00000000


	//----- nvinfo : EIATTR_CBANK_PARAM_SIZE
	.align		4
.L_555:
        /*0194*/ 	.byte	0x03, 0x19
        /*0196*/ 	.short	0x00c4


	//----- nvinfo : EIATTR_PARAM_CBANK
	.align		4
        /*0198*/ 	.byte	0x04, 0x0a
        /*019a*/ 	.short	(.L_557 - .L_556)
	.align		4
.L_556:
        /*019c*/ 	.word	index@(.nv.constant0._ZN2at6native49_GLOBAL__N__09e94e3a_16_AveragePool3d_cu_a8eae74c40avg_pool3d_cuda_update_grad_input_atomicIN3c104HalfEfEEvNS_27GenericPackedTensorAccessorIKT_Lm4ENS_16DefaultPtrTraitsElEENS5_IS6_Lm4ES8_lEEiiiiiiiiibiii)
        /*01a0*/ 	.short	0x0210
        /*01a2*/ 	.short	0x00c4


	//----- nvinfo : EIATTR_SW_WAR
	.align		4
.L_557:
        /*01a4*/ 	.byte	0x04, 0x36
        /*01a6*/ 	.short	(.L_559 - .L_558)
.L_558:
        /*01a8*/ 	.word	0x00000008
.L_559:


//--------------------- .nv.info._ZN2at6native49_GLOBAL__N__09e94e3a_16_AveragePool3d_cu_a8eae74c33avg_pool3d_cuda_update_grad_inputIffEEvNS_27GenericPackedTensorAccessorIKT_Lm4ENS_16DefaultPtrTraitsElEENS3_IS4_Lm4ES6_lEEiiiiiiiiibii --------------------------
	.section	.nv.info._ZN2at6native49_GLOBAL__N__09e94e3a_16_AveragePool3d_cu_a8eae74c33avg_pool3d_cuda_update_grad_inputIffEEvNS_27GenericPackedTensorAccessorIKT_Lm4ENS_16DefaultPtrTraitsElEENS3_IS4_Lm4ES6_lEEiiiiiiiiibii,"",@"SHT_CUDA_INFO"
	.sectionflags	@""
	.align	4


	//----- nvinfo : EIATTR_CUDA_API_VERSION
	.align		4
        /*0000*/ 	.byte	0x04, 0x37
        /*0002*/ 	.short	(.L_561 - .L_560)
.L_560:
        /*0004*/ 	.word	0x00000082


	//----- nvinfo : EIATTR_KPARAM_INFO
	.align		4
.L_561:
        /*0008*/ 	.byte	0x04, 0x17
        /*000a*/ 	.short	(.L_563 - .L_562)
.L_562:
        /*000c*/ 	.word	0x00000000
        /*0010*/ 	.short	0x000d
        /*0012*/ 	.short	0x00bc
        /*0014*/ 	.byte	0x00, 0xf0, 0x11, 0x00


	//----- nvinfo : EIATTR_KPARAM_INFO
	.align		4
.L_563:
        /*0018*/ 	.byte	0x04, 0x17
        /*001a*/ 	.short	(.L_565 - .L_564)
.L_564:
        /*001c*/ 	.word	0x00000000
        /*0020*/ 	.short	0x000c
        /*0022*/ 	.short	0x00b8
        /*0024*/ 	.byte	0x00, 0xf0, 0x11, 0x00


	//----- nvinfo : EIATTR_KPARAM_INFO
	.align		4
.L_565:
        /*0028*/ 	.byte	0x04, 0x17
        /*002a*/ 	.short	(.L_567 - .L_566)
.L_566:
        /*002c*/ 	.word	0x00000000
        /*0030*/ 	.short	0x000b
        /*0032*/ 	.short	0x00b4
        /*0034*/ 	.byte	0x00, 0xf0, 0x05, 0x00


	//----- nvinfo : EIATTR_KPARAM_INFO
	.align		4
.L_567:
        /*0038*/ 	.byte	0x04, 0x17
        /*003a*/ 	.short	(.L_569 - .L_568)
.L_568:
        /*003c*/ 	.word	0x00000000
        /*0040*/ 	.short	0x000a
        /*0042*/ 	.short	0x00b0
        /*0044*/ 	.byte	0x00, 0xf0, 0x11, 0x00


	//----- nvinfo : EIATTR_KPARAM_INFO
	.align		4
.L_569:
        /*0048*/ 	.byte	0x04, 0x17
        /*004a*/ 	.short	(.L_571 - .L_570)
.L_570:
        /*004c*/ 	.word	0x00000000
        /*0050*/ 	.short	0x0009
        /*0052*/ 	.short	0x00ac
        /*0054*/ 	.byte	0x00, 0xf0, 0x11, 0x00


	//----- nvinfo : EIATTR_KPARAM_INFO
	.align		4
.L_571:
        /*0058*/ 	.byte	0x04, 0x17
        /*005a*/ 	.short	(.L_573 - .L_572)
.L_572:
        /*005c*/ 	.word	0x00000000
        /*0060*/ 	.short	0x0008
        /*0062*/ 	.short	0x00a8
        /*0064*/ 	.byte	0x00, 0xf0, 0x11, 0x00


	//----- nvinfo : EIATTR_KPARAM_INFO
	.align		4
.L_573:
        /*0068*/ 	.byte	0x04, 0x17
        /*006a*/ 	.short	(.L_575 - .L_574)
.L_574:
        /*006c*/ 	.word	0x00000000
        /*0070*/ 	.short	0x0007
        /*0072*/ 	.short	0x00a4
        /*0074*/ 	.byte	0x00, 0xf0, 0x11, 0x00


	//----- nvinfo : EIATTR_KPARAM_INFO
	.align		4
.L_575:
        /*0078*/ 	.byte	0x04, 0x17
        /*007a*/ 	.short	(.L_577 - .L_576)
.L_576:
        /*007c*/ 	.word	0x00000000
        /*0080*/ 	.short	0x0006
        /*0082*/ 	.short	0x00a0
        /*0084*/ 	.byte	0x00, 0xf0, 0x11, 0x00


	//----- nvinfo : EIATTR_KPARAM_INFO
	.align		4
.L_577:
        /*0088*/ 	.byte	0x04, 0x17
        /*008a*/ 	.short	(.L_579 - .L_578)
.L_578:
        /*008c*/ 	.word	0x00000000
        /*0090*/ 	.short	0x0005
        /*0092*/ 	.short	0x009c
        /*0094*/ 	.byte	0x00, 0xf0, 0x11, 0x00


	//----- nvinfo : EIATTR_KPARAM_INFO
	.align		4
.L_579:
        /*0098*/ 	.byte	0x04, 0x17
        /*009a*/ 	.short	(.L_581 - .L_580)
.L_580:
        /*009c*/ 	.word	0x00000000
        /*00a0*/ 	.short	0x0004
        /*00a2*/ 	.short	0x0098
        /*00a4*/ 	.byte	0x00, 0xf0, 0x11, 0x00


	//----- nvinfo : EIATTR_KPARAM_INFO
	.align		4
.L_581:
        /*00a8*/ 	.byte	0x04, 0x17
        /*00aa*/ 	.short	(.L_583 - .L_582)
.L_582:
        /*00ac*/ 	.word	0x00000000
        /*00b0*/ 	.short	0x0003
        /*00b2*/ 	.short	0x0094
        /*00b4*/ 	.byte	0x00, 0xf0, 0x11, 0x00


	//----- nvinfo : EIATTR_KPARAM_INFO
	.align		4
.L_583:
        /*00b8*/ 	.byte	0x04, 0x17
        /*00ba*/ 	.short	(.L_585 - .L_584)
.L_584:
        /*00bc*/ 	.word	0x00000000
        /*00c0*/ 	.short	0x0002
        /*00c2*/ 	.short	0x0090
        /*00c4*/ 	.byte	0x00, 0xf0, 0x11, 0x00


	//----- nvinfo : EIATTR_KPARAM_INFO
	.align		4
.L_585:
        /*00c8*/ 	.byte	0x04, 0x17
        /*00ca*/ 	.short	(.L_587 - .L_586)
.L_586:
        /*00cc*/ 	.word	0x00000000
        /*00d0*/ 	.short	0x0001
        /*00d2*/ 	.short	0x0048
        /*00d4*/ 	.byte	0x00, 0xf0, 0x21, 0x01


	//----- nvinfo : EIATTR_KPARAM_INFO
	.align		4
.L_587:
        /*00d8*/ 	.byte	0x04, 0x17
        /*00da*/ 	.short	(.L_589 - .L_588)
.L_588:
        /*00dc*/ 	.word	0x00000000
        /*00e0*/ 	.short	0x0000
        /*00e2*/ 	.short	0x0000
        /*00e4*/ 	.byte	0x00, 0xf0, 0x21, 0x01


	//----- nvinfo : EIATTR_SPARSE_MMA_MASK
	.align		4
.L_589:
        /*00e8*/ 	.byte	0x03, 0x50
        /*00ea*/ 	.short	0x0000


	//----- nvinfo : EIATTR_MAXREG_COUNT
	.align		4
        /*00ec*/ 	.byte	0x03, 0x1b
        /*00ee*/ 	.short	0x00ff


	//----- nvinfo : EIATTR_MERCURY_ISA_VERSION
	.align		4
        /*00f0*/ 	.byte	0x03, 0x5f
        /*00f2*/ 	.short	0x0101


	//----- nvinfo : EIATTR_EXIT_INSTR_OFFSETS
	.align		4
        /*00f4*/ 	.byte	0x04, 0x1c
        /*00f6*/ 	.short	(.L_591 - .L_590)


	//   ....[0]....
.L_590:
        /*00f8*/ 	.word	0x00000300


	//   ....[1]....
        /*00fc*/ 	.word	0x00000350


	//   ....[2]....
        /*0100*/ 	.word	0x000007b0


	//   ....[3]....
        /*0104*/ 	.word	0x000010f0


	//----- nvinfo : EIATTR_CRS_STACK_SIZE
	.align		4
.L_591:
        /*0108*/ 	.byte	0x04, 0x1e
        /*010a*/ 	.short	(.L_593 - .L_592)
.L_592:
        /*010c*/ 	.word	0x00000000


	//----- nvinfo : EIATTR_CBANK_PARAM_SIZE
	.align		4
.L_593:
        /*0110*/ 	.byte	0x03, 0x19
        /*0112*/ 	.short	0x00c0


	//----- nvinfo : EIATTR_PARAM_CBANK
	.align		4
        /*0114*/ 	.byte	0x04, 0x0a
        /*0116*/ 	.short	(.L_595 - .L_594)
	.align		4
.L_594:
        /*0118*/ 	.word	index@(.nv.constant0._ZN2at6native49_GLOBAL__N__09e94e3a_16_AveragePool3d_cu_a8eae74c33avg_pool3d_cuda_update_grad_inputIffEEvNS_27GenericPackedTensorAccessorIKT_Lm4ENS_16DefaultPtrTraitsElEENS3_IS4_Lm4ES6_lEEiiiiiiiiibii)
        /*011c*/ 	.short	0x0210
        /*011e*/ 	.short	0x00c0


	//----- nvinfo : EIATTR_SW_WAR
	.align		4
.L_595:
        /*0120*/ 	.byte	0x04, 0x36
        /*0122*/ 	.short	(.L_597 - .L_596)
.L_596:
        /*0124*/ 	.word	0x00000008
.L_597:


//--------------------- .nv.info._ZN2at6native49_GLOBAL__N__09e94e3a_16_AveragePool3d_cu_a8eae74c40avg_pool3d_cuda_update_grad_input_atomicIffEEvNS_27GenericPackedTensorAccessorIKT_Lm4ENS_16DefaultPtrTraitsElEENS3_IS4_Lm4ES6_lEEiiiiiiiiibiii --------------------------
	.section	.nv.info._ZN2at6native49_GLOBAL__N__09e94e3a_16_AveragePool3d_cu_a8eae74c40avg_pool3d_cuda_update_grad_input_atomicIffEEvNS_27GenericPackedTensorAccessorIKT_Lm4ENS_16DefaultPtrTraitsElEENS3_IS4_Lm4ES6_lEEiiiiiiiiibiii,"",@"SHT_CUDA_INFO"
	.sectionflags	@""
	.align	4


	//----- nvinfo : EIATTR_CUDA_API_VERSION
	.align		4
        /*0000*/ 	.byte	0x04, 0x37
        /*0002*/ 	.short	(.L_599 - .L_598)
.L_598:
        /*0004*/ 	.word	0x00000082


	//----- nvinfo : EIATTR_KPARAM_INFO
	.align		4
.L_599:
        /*0008*/ 	.byte	0x04, 0x17
        /*000a*/ 	.short	(.L_601 - .L_600)
.L_600:
        /*000c*/ 	.word	0x00000000
        /*0010*/ 	.short	0x000e
        /*0012*/ 	.short	0x00c0
        /*0014*/ 	.byte	0x00, 0xf0, 0x11, 0x00


	//----- nvinfo : EIATTR_KPARAM_INFO
	.align		4
.L_601:
        /*0018*/ 	.byte	0x04, 0x17
        /*001a*/ 	.short	(.L_603 - .L_602)
.L_602:
        /*001c*/ 	.word	0x00000000
        /*0020*/ 	.short	0x000d
        /*0022*/ 	.short	0x00bc
        /*0024*/ 	.byte	0x00, 0xf0, 0x11, 0x00


	//----- nvinfo : EIATTR_KPARAM_INFO
	.align		4
.L_603:
        /*0028*/ 	.byte	0x04, 0x17
        /*002a*/ 	.short	(.L_605 - .L_604)
.L_604:
        /*002c*/ 	.word	0x00000000
        /*0030*/ 	.short	0x000c
        /*0032*/ 	.short	0x00b8
        /*0034*/ 	.byte	0x00, 0xf0, 0x11, 0x00


	//----- nvinfo : EIATTR_KPARAM_INFO
	.align		4
.L_605:
        /*0038*/ 	.byte	0x04, 0x17
        /*003a*/ 	.short	(.L_607 - .L_606)
.L_606:
        /*003c*/ 	.word	0x00000000
        /*0040*/ 	.short	0x000b
        /*0042*/ 	.short	0x00b4
        /*0044*/ 	.byte	0x00, 0xf0, 0x05, 0x00


	//----- nvinfo : EIATTR_KPARAM_INFO
	.align		4
.L_607:
        /*0048*/ 	.byte	0x04, 0x17
        /*004a*/ 	.short	(.L_609 - .L_608)
.L_608:
        /*004c*/ 	.word	0x00000000
        /*0050*/ 	.short	0x000a
        /*0052*/ 	.short	0x00b0
        /*0054*/ 	.byte	0x00, 0xf0, 0x11, 0x00


	//----- nvinfo : EIATTR_KPARAM_INFO
	.align		4
.L_609:
        /*0058*/ 	.byte	0x04, 0x17
        /*005a*/ 	.short	(.L_611 - .L_610)
.L_610:
        /*005c*/ 	.word	0x00000000
        /*0060*/ 	.short	0x0009
        /*0062*/ 	.short	0x00ac
        /*0064*/ 	.byte	0x00, 0xf0, 0x11, 0x00


	//----- nvinfo : EIATTR_KPARAM_INFO
	.align		4
.L_611:
        /*0068*/ 	.byte	0x04, 0x17
        /*006a*/ 	.short	(.L_613 - .L_612)
.L_612:
        /*006c*/ 	.word	0x00000000
        /*0070*/ 	.short	0x0008
        /*0072*/ 	.short	0x00a8
        /*0074*/ 	.byte	0x00, 0xf0, 0x11, 0x00


	//----- nvinfo : EIATTR_KPARAM_INFO
	.align		4
.L_613:
        /*0078*/ 	.byte	0x04, 0x17
        /*007a*/ 	.short	(.L_615 - .L_614)
.L_614:
        /*007c*/ 	.word	0x00000000
        /*0080*/ 	.short	0x0007
        /*0082*/ 	.short	0x00a4
        /*0084*/ 	.byte	0x00, 0xf0, 0x11, 0x00


	//----- nvinfo : EIATTR_KPARAM_INFO
	.align		4
.L_615:
        /*0088*/ 	.byte	0x04, 0x17
        /*008a*/ 	.short	(.L_617 - .L_616)
.L_616:
        /*008c*/ 	.word	0x00000000
        /*0090*/ 	.short	0x0006
        /*0092*/ 	.short	0x00a0
        /*0094*/ 	.byte	0x00, 0xf0, 0x11, 0x00


	//----- nvinfo : EIATTR_KPARAM_INFO
	.align		4
.L_617:
        /*0098*/ 	.byte	0x04, 0x17
        /*009a*/ 	.short	(.L_619 - .L_618)
.L_618:
        /*009c*/ 	.word	0x00000000
        /*00a0*/ 	.short	0x0005
        /*00a2*/ 	.short	0x009c
        /*00a4*/ 	.byte	0x00, 0xf0, 0x11, 0x00


	//----- nvinfo : EIATTR_KPARAM_INFO
	.align		4
.L_619:
        /*00a8*/ 	.byte	0x04, 0x17
        /*00aa*/ 	.short	(.L_621 - .L_620)
.L_620:
        /*00ac*/ 	.word	0x00000000
        /*00b0*/ 	.short	0x0004
        /*00b2*/ 	.short	0x0098
        /*00b4*/ 	.byte	0x00, 0xf0, 0x11, 0x00


	//----- nvinfo : EIATTR_KPARAM_INFO
	.align		4
.L_621:
        /*00b8*/ 	.byte	0x04, 0x17
        /*00ba*/ 	.short	(.L_623 - .L_622)
.L_622:
        /*00bc*/ 	.word	0x00000000
        /*00c0*/ 	.short	0x0003
        /*00c2*/ 	.short	0x0094
        /*00c4*/ 	.byte	0x00, 0xf0, 0x11, 0x00


	//----- nvinfo : EIATTR_KPARAM_INFO
	.align		4
.L_623:
        /*00c8*/ 	.byte	0x04, 0x17
        /*00ca*/ 	.short	(.L_625 - .L_624)
.L_624:
        /*00cc*/ 	.word	0x00000000
        /*00d0*/ 	.short	0x0002
        /*00d2*/ 	.short	0x0090
        /*00d4*/ 	.byte	0x00, 0xf0, 0x11, 0x00


	//----- nvinfo : EIATTR_KPARAM_INFO
	.align		4
.L_625:
        /*00d8*/ 	.byte	0x04, 0x17
        /*00da*/ 	.short	(.L_627 - .L_626)
.L_626:
        /*00dc*/ 	.word	0x00000000
        /*00e0*/ 	.short	0x0001
        /*00e2*/ 	.short	0x0048
        /*00e4*/ 	.byte	0x00, 0xf0, 0x21, 0x01


	//----- nvinfo : EIATTR_KPARAM_INFO
	.align		4
.L_627:
        /*00e8*/ 	.byte	0x04, 0x17
        /*00ea*/ 	.short	(.L_629 - .L_628)
.L_628:
        /*00ec*/ 	.word	0x00000000
        /*00f0*/ 	.short	0x0000
        /*00f2*/ 	.short	0x0000
        /*00f4*/ 	.byte	0x00, 0xf0, 0x21, 0x01


	//----- nvinfo : EIATTR_SPARSE_MMA_MASK
	.align		4
.L_629:
        /*00f8*/ 	.byte	0x03, 0x50
        /*00fa*/ 	.short	0x0000


	//----- nvinfo : EIATTR_MAXREG_COUNT
	.align		4
        /*00fc*/ 	.byte	0x03, 0x1b
        /*00fe*/ 	.short	0x00ff


	//----- nvinfo : EIATTR_MERCURY_ISA_VERSION
	.align		4
        /*0100*/ 	.byte	0x03, 0x5f
        /*0102*/ 	.short	0x0101


	//----- nvinfo : EIATTR_EXIT_INSTR_OFFSETS
	.align		4
        /*0104*/ 	.byte	0x04, 0x1c
        /*0106*/ 	.short	(.L_631 - .L_630)


	//   ....[0]....
.L_630:
        /*0108*/ 	.word	0x00000300


	//   ....[1]....
        /*010c*/ 	.word	0x00000350


	//   ....[2]....
        /*0110*/ 	.word	0x000007c0


	//   ....[3]....
        /*0114*/ 	.word	0x00000d10


	//----- nvinfo : EIATTR_CRS_STACK_SIZE
	.align		4
.L_631:
        /*0118*/ 	.byte	0x04, 0x1e
        /*011a*/ 	.short	(.L_633 - .L_632)
.L_632:
        /*011c*/ 	.word	0x00000000


	//----- nvinfo : EIATTR_CBANK_PARAM_SIZE
	.align		4
.L_633:
        /*0120*/ 	.byte	0x03, 0x19
        /*0122*/ 	.short	0x00c4


	//----- nvinfo : EIATTR_PARAM_CBANK
	.align		4
        /*0124*/ 	.byte	0x04, 0x0a
        /*0126*/ 	.short	(.L_635 - .L_634)
	.align		4
.L_634:
        /*0128*/ 	.word	index@(.nv.constant0._ZN2at6native49_GLOBAL__N__09e94e3a_16_AveragePool3d_cu_a8eae74c40avg_pool3d_cuda_update_grad_input_atomicIffEEvNS_27GenericPackedTensorAccessorIKT_Lm4ENS_16DefaultPtrTraitsElEENS3_IS4_Lm4ES6_lEEiiiiiiiiibiii)
        /*012c*/ 	.short	0x0210
        /*012e*/ 	.short	0x00c4


	//----- nvinfo : EIATTR_SW_WAR
	.align		4
.L_635:
        /*0130*/ 	.byte	0x04, 0x36
        /*0132*/ 	.short	(.L_637 - .L_636)
.L_636:
        /*0134*/ 	.word	0x00000008
.L_637:


//--------------------- .nv.info._ZN2at6native49_GLOBAL__N__09e94e3a_16_AveragePool3d_cu_a8eae74c33avg_pool3d_cuda_update_grad_inputIddEEvNS_27GenericPackedTensorAccessorIKT_Lm4ENS_16DefaultPtrTraitsElEENS3_IS4_Lm4ES6_lEEiiiiiiiiibii --------------------------
	.section	.nv.info._ZN2at6native49_GLOBAL__N__09e94e3a_16_AveragePool3d_cu_a8eae74c33avg_pool3d_cuda_update_grad_inputIddEEvNS_27GenericPackedTensorAccessorIKT_Lm4ENS_16DefaultPtrTraitsElEENS3_IS4_Lm4ES6_lEEiiiiiiiiibii,"",@"SHT_CUDA_INFO"
	.sectionflags	@""
	.align	4


	//----- nvinfo : EIATTR_CUDA_API_VERSION
	.align		4
        /*0000*/ 	.byte	0x04, 0x37
        /*0002*/ 	.short	(.L_639 - .L_638)
.L_638:
        /*0004*/ 	.word	0x00000082


	//----- nvinfo : EIATTR_KPARAM_INFO
	.align		4
.L_639:
        /*0008*/ 	.byte	0x04, 0x17
        /*000a*/ 	.short	(.L_641 - .L_640)
.L_640:
        /*000c*/ 	.word	0x00000000
        /*0010*/ 	.short	0x000d
        /*0012*/ 	.short	0x00bc
        /*0014*/ 	.byte	0x00, 0xf0, 0x11, 0x00


	//----- nvinfo : EIATTR_KPARAM_INFO
	.align		4
.L_641:
        /*0018*/ 	.byte	0x04, 0x17
        /*001a*/ 	.short	(.L_643 - .L_642)
.L_642:
        /*001c*/ 	.word	0x00000000
        /*0020*/ 	.short	0x000c
        /*0022*/ 	.short	0x00b8
        /*0024*/ 	.byte	0x00, 0xf0, 0x11, 0x00


	//----- nvinfo : EIATTR_KPARAM_INFO
	.align		4
.L_643:
        /*0028*/ 	.byte	0x04, 0x17
        /*002a*/ 	.short	(.L_645 - .L_644)
.L_644:
        /*002c*/ 	.word	0x00000000
        /*0030*/ 	.short	0x000b
        /*0032*/ 	.short	0x00b4
        /*0034*/ 	.byte	0x00, 0xf0, 0x05, 0x00


	//----- nvinfo : EIATTR_KPARAM_INFO
	.align		4
.L_645:
        /*0038*/ 	.byte	0x04, 0x17
        /*003a*/ 	.short	(.L_647 - .L_646)
.L_646:
        /*003c*/ 	.word	0x00000000
        /*0040*/ 	.short	0x000a
        /*0042*/ 	.short	0x00b0
        /*0044*/ 	.byte	0x00, 0xf0, 0x11, 0x00


	//----- nvinfo : EIATTR_KPARAM_INFO
	.align		4
.L_647:
        /*0048*/ 	.byte	0x04, 0x17
        /*004a*/ 	.short	(.L_649 - .L_648)
.L_648:
        /*004c*/ 	.word	0x00000000
        /*0050*/ 	.short	0x0009
        /*0052*/ 	.short	0x00ac
        /*0054*/ 	.byte	0x00, 0xf0, 0x11, 0x00


	//----- nvinfo : EIATTR_KPARAM_INFO
	.align		4
.L_649:
        /*0058*/ 	.byte	0x04, 0x17
        /*005a*/ 	.short	(.L_651 - .L_650)
.L_650:
        /*005c*/ 	.word	0x00000000
        /*0060*/ 	.short	0x0008
        /*0062*/ 	.short	0x00a8
        /*0064*/ 	.byte	0x00, 0xf0, 0x11, 0x00


	//----- nvinfo : EIATTR_KPARAM_INFO
	.align		4
.L_651:
        /*0068*/ 	.byte	0x04, 0x17
        /*006a*/ 	.short	(.L_653 - .L_652)
.L_652:
        /*006c*/ 	.word	0x00000000
        /*0070*/ 	.short	0x0007
        /*0072*/ 	.short	0x00a4
        /*0074*/ 	.byte	0x00, 0xf0, 0x11, 0x00


	//----- nvinfo : EIATTR_KPARAM_INFO
	.align		4
.L_653:
        /*0078*/ 	.byte	0x04, 0x17
        /*007a*/ 	.short	(.L_655 - .L_654)
.L_654:
        /*007c*/ 	.word	0x00000000
        /*0080*/ 	.short	0x0006
        /*0082*/ 	.short	0x00a0
        /*0084*/ 	.byte	0x00, 0xf0, 0x11, 0x00


	//----- nvinfo : EIATTR_KPARAM_INFO
	.align		4
.L_655:
        /*0088*/ 	.byte	0x04, 0x17
        /*008a*/ 	.short	(.L_657 - .L_656)
.L_656:
        /*008c*/ 	.word	0x00000000
        /*0090*/ 	.short	0x0005
        /*0092*/ 	.short	0x009c
        /*0094*/ 	.byte	0x00, 0xf0, 0x11, 0x00


	//----- nvinfo : EIATTR_KPARAM_INFO
	.align		4
.L_657:
        /*0098*/ 	.byte	0x04, 0x17
        /*009a*/ 	.short	(.L_659 - .L_658)
.L_658:
        /*009c*/ 	.word	0x00000000
        /*00a0*/ 	.short	0x0004
        /*00a2*/ 	.short	0x0098
        /*00a4*/ 	.byte	0x00, 0xf0, 0x11, 0x00


	//----- nvinfo : EIATTR_KPARAM_INFO
	.align		4
.L_659:
        /*00a8*/ 	.byte	0x04, 0x17
        /*00aa*/ 	.short	(.L_661 - .L_660)
.L_660:
        /*00ac*/ 	.word	0x00000000
        /*00b0*/ 	.short	0x0003
        /*00b2*/ 	.short	0x0094
        /*00b4*/ 	.byte	0x00, 0xf0, 0x11, 0x00


	//----- nvinfo : EIATTR_KPARAM_INFO
	.align		4
.L_661:
        /*00b8*/ 	.byte	0x04, 0x17
        /*00ba*/ 	.short	(.L_663 - .L_662)
.L_662:
        /*00bc*/ 	.word	0x00000000
        /*00c0*/ 	.short	0x0002
        /*00c2*/ 	.short	0x0090
        /*00c4*/ 	.byte	0x00, 0xf0, 0x11, 0x00


	//----- nvinfo : EIATTR_KPARAM_INFO
	.align		4
.L_663:
        /*00c8*/ 	.byte	0x04, 0x17
        /*00ca*/ 	.short	(.L_665 - .L_664)
.L_664:
        /*00cc*/ 	.word	0x00000000
        /*00d0*/ 	.short	0x0001
        /*00d2*/ 	.short	0x0048
        /*00d4*/ 	.byte	0x00, 0xf0, 0x21, 0x01


	//----- nvinfo : EIATTR_KPARAM_INFO
	.align		4
.L_665:
        /*00d8*/ 	.byte	0x04, 0x17
        /*00da*/ 	.short	(.L_667 - .L_666)
.L_666:
        /*00dc*/ 	.word	0x00000000
        /*00e0*/ 	.short	0x0000
        /*00e2*/ 	.short	0x0000
        /*00e4*/ 	.byte	0x00, 0xf0, 0x21, 0x01


	//----- nvinfo : EIATTR_SPARSE_MMA_MASK
	.align		4
.L_667:
        /*00e8*/ 	.byte	0x03, 0x50
        /*00ea*/ 	.short	0x0000


	//----- nvinfo : EIATTR_MAXREG_COUNT
	.align		4
        /*00ec*/ 	.byte	0x03, 0x1b
        /*00ee*/ 	.short	0x00ff


	//----- nvinfo : EIATTR_MERCURY_ISA_VERSION
	.align		4
        /*00f0*/ 	.byte	0x03, 0x5f
        /*00f2*/ 	.short	0x0101


	//----- nvinfo : EIATTR_EXIT_INSTR_OFFSETS
	.align		4
        /*00f4*/ 	.byte	0x04, 0x1c
        /*00f6*/ 	.short	(.L_669 - .L_668)


	//   ....[0]....
.L_668:
        /*00f8*/ 	.word	0x00000300


	//   ....[1]....
        /*00fc*/ 	.word	0x00000350


	//   ....[2]....
        /*0100*/ 	.word	0x000008e0


	//   ....[3]....
        /*0104*/ 	.word	0x00001240


	//----- nvinfo : EIATTR_CRS_STACK_SIZE
	.align		4
.L_669:
        /*0108*/ 	.byte	0x04, 0x1e
        /*010a*/ 	.short	(.L_671 - .L_670)
.L_670:
        /*010c*/ 	.word	0x00000000


	//----- nvinfo : EIATTR_CBANK_PARAM_SIZE
	.align		4
.L_671:
        /*0110*/ 	.byte	0x03, 0x19
        /*0112*/ 	.short	0x00c0


	//----- nvinfo : EIATTR_PARAM_CBANK
	.align		4
        /*0114*/ 	.byte	0x04, 0x0a
        /*0116*/ 	.short	(.L_673 - .L_672)
	.align		4
.L_672:
        /*0118*/ 	.word	index@(.nv.constant0._ZN2at6native49_GLOBAL__N__09e94e3a_16_AveragePool3d_cu_a8eae74c33avg_pool3d_cuda_update_grad_inputIddEEvNS_27GenericPackedTensorAccessorIKT_Lm4ENS_16DefaultPtrTraitsElEENS3_IS4_Lm4ES6_lEEiiiiiiiiibii)
        /*011c*/ 	.short	0x0210
        /*011e*/ 	.short	0x00c0


	//----- nvinfo : EIATTR_SW_WAR
	.align		4
.L_673:
        /*0120*/ 	.byte	0x04, 0x36
        /*0122*/ 	.short	(.L_675 - .L_674)
.L_674:
        /*0124*/ 	.word	0x00000008
.L_675:


//--------------------- .nv.info._ZN2at6native49_GLOBAL__N__09e94e3a_16_AveragePool3d_cu_a8eae74c40avg_pool3d_cuda_update_grad_input_atomicIddEEvNS_27GenericPackedTensorAccessorIKT_Lm4ENS_16DefaultPtrTraitsElEENS3_IS4_Lm4ES6_lEEiiiiiiiiibiii --------------------------
	.section	.nv.info._ZN2at6native49_GLOBAL__N__09e94e3a_16_AveragePool3d_cu_a8eae74c40avg_pool3d_cuda_update_grad_input_atomicIddEEvNS_27GenericPackedTensorAccessorIKT_Lm4ENS_16DefaultPtrTraitsElEENS3_IS4_Lm4ES6_lEEiiiiiiiiibiii,"",@"SHT_CUDA_INFO"
	.sectionflags	@""
	.align	4


	//----- nvinfo : EIATTR_CUDA_API_VERSION
	.align		4
        /*0000*/ 	.byte	0x04, 0x37
        /*0002*/ 	.short	(.L_677 - .L_676)
.L_676:
        /*0004*/ 	.word	0x00000082


	//----- nvinfo : EIATTR_KPARAM_INFO
	.align		4
.L_677:
        /*0008*/ 	.byte	0x04, 0x17
        /*000a*/ 	.short	(.L_679 - .L_678)
.L_678:
        /*000c*/ 	.word	0x00000000
        /*0010*/ 	.short	0x000e
        /*0012*/ 	.short	0x00c0
        /*0014*/ 	.byte	0x00, 0xf0, 0x11, 0x00


	//----- nvinfo : EIATTR_KPARAM_INFO
	.align		4
.L_679:
        /*0018*/ 	.byte	0x04, 0x17
        /*001a*/ 	.short	(.L_681 - .L_680)
.L_680:
        /*001c*/ 	.word	0x00000000
        /*0020*/ 	.short	0x000d
        /*0022*/ 	.short	0x00bc
        /*0024*/ 	.byte	0x00, 0xf0, 0x11, 0x00


	//----- nvinfo : EIATTR_KPARAM_INFO
	.align		4
.L_681:
        /*0028*/ 	.byte	0x04, 0x17
        /*002a*/ 	.short	(.L_683 - .L_682)
.L_682:
        /*002c*/ 	.word	0x00000000
        /*0030*/ 	.short	0x000c
        /*0032*/ 	.short	0x00b8
        /*0034*/ 	.byte	0x00, 0xf0, 0x11, 0x00


	//----- nvinfo : EIATTR_KPARAM_INFO
	.align		4
.L_683:
        /*0038*/ 	.byte	0x04, 0x17
        /*003a*/ 	.short	(.L_685 - .L_684)
.L_684:
        /*003c*/ 	.word	0x00000000
        /*0040*/ 	.short	0x000b
        /*0042*/ 	.short	0x00b4
        /*0044*/ 	.byte	0x00, 0xf0, 0x05, 0x00


	//----- nvinfo : EIATTR_KPARAM_INFO
	.align		4
.L_685:
        /*0048*/ 	.byte	0x04, 0x17
        /*004a*/ 	.short	(.L_687 - .L_686)
.L_686:
        /*004c*/ 	.word	0x00000000
        /*0050*/ 	.short	0x000a
        /*0052*/ 	.short	0x00b0
        /*0054*/ 	.byte	0x00, 0xf0, 0x11, 0x00


	//----- nvinfo : EIATTR_KPARAM_INFO
	.align		4
.L_687:
        /*0058*/ 	.byte	0x04, 0x17
        /*005a*/ 	.short	(.L_689 - .L_688)
.L_688:
        /*005c*/ 	.word	0x00000000
        /*0060*/ 	.short	0x0009
        /*0062*/ 	.short	0x00ac
        /*0064*/ 	.byte	0x00, 0xf0, 0x11, 0x00


	//----- nvinfo : EIATTR_KPARAM_INFO
	.align		4
.L_689:
        /*0068*/ 	.byte	0x04, 0x17
        /*006a*/ 	.short	(.L_691 - .L_690)
.L_690:
        /*006c*/ 	.word	0x00000000
        /*0070*/ 	.short	0x0008
        /*0072*/ 	.short	0x00a8
        /*0074*/ 	.byte	0x00, 0xf0, 0x11, 0x00


	//----- nvinfo : EIATTR_KPARAM_INFO
	.align		4
.L_691:
        /*0078*/ 	.byte	0x04, 0x17
        /*007a*/ 	.short	(.L_693 - .L_692)
.L_692:
        /*007c*/ 	.word	0x00000000
        /*0080*/ 	.short	0x0007
        /*0082*/ 	.short	0x00a4
        /*0084*/ 	.byte	0x00, 0xf0, 0x11, 0x00


	//----- nvinfo : EIATTR_KPARAM_INFO
	.align		4
.L_693:
        /*0088*/ 	.byte	0x04, 0x17
        /*008a*/ 	.short	(.L_695 - .L_694)
.L_694:
        /*008c*/ 	.word	0x00000000
        /*0090*/ 	.short	0x0006
        /*0092*/ 	.short	0x00a0
        /*0094*/ 	.byte	0x00, 0xf0, 0x11, 0x00


	//----- nvinfo : EIATTR_KPARAM_INFO
	.align		4
.L_695:
        /*0098*/ 	.byte	0x04, 0x17
        /*009a*/ 	.short	(.L_697 - .L_696)
.L_696:
        /*009c*/ 	.word	0x00000000
        /*00a0*/ 	.short	0x0005
        /*00a2*/ 	.short	0x009c
        /*00a4*/ 	.byte	0x00, 0xf0, 0x11, 0x00


	//----- nvinfo : EIATTR_KPARAM_INFO
	.align		4
.L_697:
        /*00a8*/ 	.byte	0x04, 0x17
        /*00aa*/ 	.short	(.L_699 - .L_698)
.L_698:
        /*00ac*/ 	.word	0x00000000
        /*00b0*/ 	.short	0x0004
        /*00b2*/ 	.short	0x0098
        /*00b4*/ 	.byte	0x00, 0xf0, 0x11, 0x00


	//----- nvinfo : EIATTR_KPARAM_INFO
	.align		4
.L_699:
        /*00b8*/ 	.byte	0x04, 0x17
        /*00ba*/ 	.short	(.L_701 - .L_700)
.L_700:
        /*00bc*/ 	.word	0x00000000
        /*00c0*/ 	.short	0x0003
        /*00c2*/ 	.short	0x0094
        /*00c4*/ 	.byte	0x00, 0xf0, 0x11, 0x00


	//----- nvinfo : EIATTR_KPARAM_INFO
	.align		4
.L_701:
        /*00c8*/ 	.byte	0x04, 0x17
        /*00ca*/ 	.short	(.L_703 - .L_702)
.L_702:
        /*00cc*/ 	.word	0x00000000
        /*00d0*/ 	.short	0x0002
        /*00d2*/ 	.short	0x0090
        /*00d4*/ 	.byte	0x00, 0xf0, 0x11, 0x00


	//----- nvinfo : EIATTR_KPARAM_INFO
	.align		4
.L_703:
        /*00d8*/ 	.byte	0x04, 0x17
        /*00da*/ 	.short	(.L_705 - .L_704)
.L_704:
        /*00dc*/ 	.word	0x00000000
        /*00e0*/ 	.short	0x0001
        /*00e2*/ 	.short	0x0048
        /*00e4*/ 	.byte	0x00, 0xf0, 0x21, 0x01


	//----- nvinfo : EIATTR_KPARAM_INFO
	.align		4
.L_705:
        /*00e8*/ 	.byte	0x04, 0x17
        /*00ea*/ 	.short	(.L_707 - .L_706)
.L_706:
        /*00ec*/ 	.word	0x00000000
        /*00f0*/ 	.short	0x0000
        /*00f2*/ 	.short	0x0000
        /*00f4*/ 	.byte	0x00, 0xf0, 0x21, 0x01


	//----- nvinfo : EIATTR_SPARSE_MMA_MASK
	.align		4
.L_707:
        /*00f8*/ 	.byte	0x03, 0x50
        /*00fa*/ 	.short	0x0000


	//----- nvinfo : EIATTR_MAXREG_COUNT
	.align		4
        /*00fc*/ 	.byte	0x03, 0x1b
        /*00fe*/ 	.short	0x00ff


	//----- nvinfo : EIATTR_MERCURY_ISA_VERSION
	.align		4
        /*0100*/ 	.byte	0x03, 0x5f
        /*0102*/ 	.short	0x0101


	//----- nvinfo : EIATTR_EXIT_INSTR_OFFSETS
	.align		4
        /*0104*/ 	.byte	0x04, 0x1c
        /*0106*/ 	.short	(.L_709 - .L_708)


	//   ....[0]....
.L_708:
        /*0108*/ 	.word	0x00000300


	//   ....[1]....
        /*010c*/ 	.word	0x00000350


	//   ....[2]....
        /*0110*/ 	.word	0x00000900


	//   ....[3]....
        /*0114*/ 	.word	0x00000e50


	//----- nvinfo : EIATTR_CRS_STACK_SIZE
	.align		4
.L_709:
        /*0118*/ 	.byte	0x04, 0x1e
        /*011a*/ 	.short	(.L_711 - .L_710)
.L_710:
        /*011c*/ 	.word	0x00000000


	//----- nvinfo : EIATTR_CBANK_PARAM_SIZE
	.align		4
.L_711:
        /*0120*/ 	.byte	0x03, 0x19
        /*0122*/ 	.short	0x00c4


	//----- nvinfo : EIATTR_PARAM_CBANK
	.align		4
        /*0124*/ 	.byte	0x04, 0x0a
        /*0126*/ 	.short	(.L_713 - .L_712)
	.align		4
.L_712:
        /*0128*/ 	.word	index@(.nv.constant0._ZN2at6native49_GLOBAL__N__09e94e3a_16_AveragePool3d_cu_a8eae74c40avg_pool3d_cuda_update_grad_input_atomicIddEEvNS_27GenericPackedTensorAccessorIKT_Lm4ENS_16DefaultPtrTraitsElEENS3_IS4_Lm4ES6_lEEiiiiiiiiibiii)
        /*012c*/ 	.short	0x0210
        /*012e*/ 	.short	0x00c4


	//----- nvinfo : EIATTR_SW_WAR
	.align		4
.L_713:
        /*0130*/ 	.byte	0x04, 0x36
        /*0132*/ 	.short	(.L_715 - .L_714)
.L_714:
        /*0134*/ 	.word	0x00000008
.L_715:


//--------------------- .nv.info._ZN2at6native49_GLOBAL__N__09e94e3a_16_AveragePool3d_cu_a8eae74c44avg_pool3d_single_backward_out_frame_stride1IN3c108BFloat16EfEEvNS_27GenericPackedTensorAccessorIKT_Lm4ENS_16DefaultPtrTraitsElEENS5_IS6_Lm4ES8_lEEiiiT0_i --------------------------
	.section	.nv.info._ZN2at6native49_GLOBAL__N__09e94e3a_16_AveragePool3d_cu_a8eae74c44avg_pool3d_single_backward_out_frame_stride1IN3c108BFloat16EfEEvNS_27GenericPackedTensorAccessorIKT_Lm4ENS_16DefaultPtrTraitsElEENS5_IS6_Lm4ES8_lEEiiiT0_i,"",@"SHT_CUDA_INFO"
	.sectionflags	@""
	.align	4


	//----- nvinfo : EIATTR_CUDA_API_VERSION
	.align		4
        /*0000*/ 	.byte	0x04, 0x37
        /*0002*/ 	.short	(.L_717 - .L_716)
.L_716:
        /*0004*/ 	.word	0x00000082


	//----- nvinfo : EIATTR_KPARAM_INFO
	.align		4
.L_717:
        /*0008*/ 	.byte	0x04, 0x17
        /*000a*/ 	.short	(.L_719 - .L_718)
.L_718:
        /*000c*/ 	.word	0x00000000
        /*0010*/ 	.short	0x0006
        /*0012*/ 	.short	0x00a0
        /*0014*/ 	.byte	0x00, 0xf0, 0x11, 0x00


	//----- nvinfo : EIATTR_KPARAM_INFO
	.align		4
.L_719:
        /*0018*/ 	.byte	0x04, 0x17
        /*001a*/ 	.short	(.L_721 - .L_720)
.L_720:
        /*001c*/ 	.word	0x00000000
        /*0020*/ 	.short	0x0005
        /*0022*/ 	.short	0x009c
        /*0024*/ 	.byte	0x00, 0xf0, 0x11, 0x00


	//----- nvinfo : EIATTR_KPARAM_INFO
	.align		4
.L_721:
        /*0028*/ 	.byte	0x04, 0x17
        /*002a*/ 	.short	(.L_723 - .L_722)
.L_722:
        /*002c*/ 	.word	0x00000000
        /*0030*/ 	.short	0x0004
        /*0032*/ 	.short	0x0098
        /*0034*/ 	.byte	0x00, 0xf0, 0x11, 0x00


	//----- nvinfo : EIATTR_KPARAM_INFO
	.align		4
.L_723:
        /*0038*/ 	.byte	0x04, 0x17
        /*003a*/ 	.short	(.L_725 - .L_724)
.L_724:
        /*003c*/ 	.word	0x00000000
        /*0040*/ 	.short	0x0003
        /*0042*/ 	.short	0x0094
        /*0044*/ 	.byte	0x00, 0xf0, 0x11, 0x00


	//----- nvinfo : EIATTR_KPARAM_INFO
	.align		4
.L_725:
        /*0048*/ 	.byte	0x04, 0x17
        /*004a*/ 	.short	(.L_727 - .L_726)
.L_726:
        /*004c*/ 	.word	0x00000000
        /*0050*/ 	.short	0x0002
        /*0052*/ 	.short	0x0090
        /*0054*/ 	.byte	0x00, 0xf0, 0x11, 0x00


	//----- nvinfo : EIATTR_KPARAM_INFO
	.align		4
.L_727:
        /*0058*/ 	.byte	0x04, 0x17
        /*005a*/ 	.short	(.L_729 - .L_728)
.L_728:
        /*005c*/ 	.word	0x00000000
        /*0060*/ 	.short	0x0001
        /*0062*/ 	.short	0x0048
        /*0064*/ 	.byte	0x00, 0xf0, 0x21, 0x01


	//----- nvinfo : EIATTR_KPARAM_INFO
	.align		4
.L_729:
        /*0068*/ 	.byte	0x04, 0x17
        /*006a*/ 	.short	(.L_731 - .L_730)
.L_730:
        /*006c*/ 	.word	0x00000000
        /*0070*/ 	.short	0x0000
        /*0072*/ 	.short	0x0000
        /*0074*/ 	.byte	0x00, 0xf0, 0x21, 0x01


	//----- nvinfo : EIATTR_SPARSE_MMA_MASK
	.align		4
.L_731:
        /*0078*/ 	.byte	0x03, 0x50
        /*007a*/ 	.short	0x0000


	//----- nvinfo : EIATTR_MAXREG_COUNT
	.align		4
        /*007c*/ 	.byte	0x03, 0x1b
        /*007e*/ 	.short	0x00ff


	//----- nvinfo : EIATTR_MERCURY_ISA_VERSION
	.align		4
        /*0080*/ 	.byte	0x03, 0x5f
        /*0082*/ 	.short	0x0101


	//----- nvinfo : EIATTR_EXIT_INSTR_OFFSETS
	.align		4
        /*0084*/ 	.byte	0x04, 0x1c
        /*0086*/ 	.short	(.L_733 - .L_732)


	//   ....[0]....
.L_732:
        /*0088*/ 	.word	0x000002f0


	//   ....[1]....
        /*008c*/ 	.word	0x00000340


	//   ....[2]....
        /*0090*/ 	.word	0x00001430


	//----- nvinfo : EIATTR_CRS_STACK_SIZE
	.align		4
.L_733:
        /*0094*/ 	.byte	0x04, 0x1e
        /*0096*/ 	.short	(.L_735 - .L_734)
.L_734:
        /*0098*/ 	.word	0x00000000


	//----- nvinfo : EIATTR_CBANK_PARAM_SIZE
	.align		4
.L_735:
        /*009c*/ 	.byte	0x03, 0x19
        /*009e*/ 	.short	0x00a4


	//----- nvinfo : EIATTR_PARAM_CBANK
	.align		4
        /*00a0*/ 	.byte	0x04, 0x0a
        /*00a2*/ 	.short	(.L_737 - .L_736)
	.align		4
.L_736:
        /*00a4*/ 	.word	index@(.nv.constant0._ZN2at6native49_GLOBAL__N__09e94e3a_16_AveragePool3d_cu_a8eae74c44avg_pool3d_single_backward_out_frame_stride1IN3c108BFloat16EfEEvNS_27GenericPackedTensorAccessorIKT_Lm4ENS_16DefaultPtrTraitsElEENS5_IS6_Lm4ES8_lEEiiiT0_i)
        /*00a8*/ 	.short	0x0210
        /*00aa*/ 	.short	0x00a4


	//----- nvinfo : EIATTR_SW_WAR
	.align		4
.L_737:
        /*00ac*/ 	.byte	0x04, 0x36
        /*00ae*/ 	.short	(.L_739 - .L_738)
.L_738:
        /*00b0*/ 	.word	0x00000008
.L_739:


//--------------------- .nv.info._ZN2at6native49_GLOBAL__N__09e94e3a_16_AveragePool3d_cu_a8eae74c44avg_pool3d_single_backward_out_frame_stride1IN3c104HalfEfEEvNS_27GenericPackedTensorAccessorIKT_Lm4ENS_16DefaultPtrTraitsElEENS5_IS6_Lm4ES8_lEEiiiT0_i --------------------------
	.section	.nv.info._ZN2at6native49_GLOBAL__N__09e94e3a_16_AveragePool3d_cu_a8eae74c44avg_pool3d_single_backward_out_frame_stride1IN3c104HalfEfEEvNS_27GenericPackedTensorAccessorIKT_Lm4ENS_16DefaultPtrTraitsElEENS5_IS6_Lm4ES8_lEEiiiT0_i,"",@"SHT_CUDA_INFO"
	.sectionflags	@""
	.align	4


	//----- nvinfo : EIATTR_CUDA_API_VERSION
	.align		4
        /*0000*/ 	.byte	0x04, 0x37
        /*0002*/ 	.short	(.L_741 - .L_740)
.L_740:
        /*0004*/ 	.word	0x00000082


	//----- nvinfo : EIATTR_KPARAM_INFO
	.align		4
.L_741:
        /*0008*/ 	.byte	0x04, 0x17
        /*000a*/ 	.short	(.L_743 - .L_742)
.L_742:
        /*000c*/ 	.word	0x00000000
        /*0010*/ 	.short	0x0006
        /*0012*/ 	.short	0x00a0
        /*0014*/ 	.byte	0x00, 0xf0, 0x11, 0x00


	//----- nvinfo : EIATTR_KPARAM_INFO
	.align		4
.L_743:
        /*0018*/ 	.byte	0x04, 0x17
        /*001a*/ 	.short	(.L_745 - .L_744)
.L_744:
        /*001c*/ 	.word	0x00000000
        /*0020*/ 	.short	0x0005
        /*0022*/ 	.short	0x009c
        /*0024*/ 	.byte	0x00, 0xf0, 0x11, 0x00


	//----- nvinfo : EIATTR_KPARAM_INFO
	.align		4
.L_745:
        /*0028*/ 	.byte	0x04, 0x17
        /*002a*/ 	.short	(.L_747 - .L_746)
.L_746:
        /*002c*/ 	.word	0x00000000
        /*0030*/ 	.short	0x0004
        /*0032*/ 	.short	0x0098
        /*0034*/ 	.byte	0x00, 0xf0, 0x11, 0x00


	//----- nvinfo : EIATTR_KPARAM_INFO
	.align		4
.L_747:
        /*0038*/ 	.byte	0x04, 0x17
        /*003a*/ 	.short	(.L_749 - .L_748)
.L_748:
        /*003c*/ 	.word	0x00000000
        /*0040*/ 	.short	0x0003
        /*0042*/ 	.short	0x0094
        /*0044*/ 	.byte	0x00, 0xf0, 0x11, 0x00


	//----- nvinfo : EIATTR_KPARAM_INFO
	.align		4
.L_749:
        /*0048*/ 	.byte	0x04, 0x17
        /*004a*/ 	.short	(.L_751 - .L_750)
.L_750:
        /*004c*/ 	.word	0x00000000
        /*0050*/ 	.short	0x0002
        /*0052*/ 	.short	0x0090
        /*0054*/ 	.byte	0x00, 0xf0, 0x11, 0x00


	//----- nvinfo : EIATTR_KPARAM_INFO
	.align		4
.L_751:
        /*0058*/ 	.byte	0x04, 0x17
        /*005a*/ 	.short	(.L_753 - .L_752)
.L_752:
        /*005c*/ 	.word	0x00000000
        /*0060*/ 	.short	0x0001
        /*0062*/ 	.short	0x0048
        /*0064*/ 	.byte	0x00, 0xf0, 0x21, 0x01


	//----- nvinfo : EIATTR_KPARAM_INFO
	.align		4
.L_753:
        /*0068*/ 	.byte	0x04, 0x17
        /*006a*/ 	.short	(.L_755 - .L_754)
.L_754:
        /*006c*/ 	.word	0x00000000
        /*0070*/ 	.short	0x0000
        /*0072*/ 	.short	0x0000
        /*0074*/ 	.byte	0x00, 0xf0, 0x21, 0x01


	//----- nvinfo : EIATTR_SPARSE_MMA_MASK
	.align		4
.L_755:
        /*0078*/ 	.byte	0x03, 0x50
        /*007a*/ 	.short	0x0000


	//----- nvinfo : EIATTR_MAXREG_COUNT
	.align		4
        /*007c*/ 	.byte	0x03, 0x1b
        /*007e*/ 	.short	0x00ff


	//----- nvinfo : EIATTR_MERCURY_ISA_VERSION
	.align		4
        /*0080*/ 	.byte	0x03, 0x5f
        /*0082*/ 	.short	0x0101


	//----- nvinfo : EIATTR_EXIT_INSTR_OFFSETS
	.align		4
        /*0084*/ 	.byte	0x04, 0x1c
        /*0086*/ 	.short	(.L_757 - .L_756)


	//   ....[0]....
.L_756:
        /*0088*/ 	.word	0x000002f0


	//   ....[1]....
        /*008c*/ 	.word	0x00000340


	//   ....[2]....
        /*0090*/ 	.word	0x00001430


	//----- nvinfo : EIATTR_CRS_STACK_SIZE
	.align		4
.L_757:
        /*0094*/ 	.byte	0x04, 0x1e
        /*0096*/ 	.short	(.L_759 - .L_758)
.L_758:
        /*0098*/ 	.word	0x00000000


	//----- nvinfo : EIATTR_CBANK_PARAM_SIZE
	.align		4
.L_759:
        /*009c*/ 	.byte	0x03, 0x19
        /*009e*/ 	.short	0x00a4


	//----- nvinfo : EIATTR_PARAM_CBANK
	.align		4
        /*00a0*/ 	.byte	0x04, 0x0a
        /*00a2*/ 	.short	(.L_761 - .L_760)
	.align		4
.L_760:
        /*00a4*/ 	.word	index@(.nv.constant0._ZN2at6native49_GLOBAL__N__09e94e3a_16_AveragePool3d_cu_a8eae74c44avg_pool3d_single_backward_out_frame_stride1IN3c104HalfEfEEvNS_27GenericPackedTensorAccessorIKT_Lm4ENS_16DefaultPtrTraitsElEENS5_IS6_Lm4ES8_lEEiiiT0_i)
        /*00a8*/ 	.short	0x0210
        /*00aa*/ 	.short	0x00a4


	//----- nvinfo : EIATTR_SW_WAR
	.align		4
.L_761:
        /*00ac*/ 	.byte	0x04, 0x36
        /*00ae*/ 	.short	(.L_763 - .L_762)
.L_762:
        /*00b0*/ 	.word	0x00000008
.L_763:


//--------------------- .nv.info._ZN2at6native49_GLOBAL__N__09e94e3a_16_AveragePool3d_cu_a8eae74c44avg_pool3d_single_backward_out_frame_stride1IffEEvNS_27GenericPackedTensorAccessorIKT_Lm4ENS_16DefaultPtrTraitsElEENS3_IS4_Lm4ES6_lEEiiiT0_i --------------------------
	.section	.nv.info._ZN2at6native49_GLOBAL__N__09e94e3a_16_AveragePool3d_cu_a8eae74c44avg_pool3d_single_backward_out_frame_stride1IffEEvNS_27GenericPackedTensorAccessorIKT_Lm4ENS_16DefaultPtrTraitsElEENS3_IS4_Lm4ES6_lEEiiiT0_i,"",@"SHT_CUDA_INFO"
	.sectionflags	@""
	.align	4


	//----- nvinfo : EIATTR_CUDA_API_VERSION
	.align		4
        /*0000*/ 	.byte	0x04, 0x37
        /*0002*/ 	.short	(.L_765 - .L_764)
.L_764:
        /*0004*/ 	.word	0x00000082


	//----- nvinfo : EIATTR_KPARAM_INFO
	.align		4
.L_765:
        /*0008*/ 	.byte	0x04, 0x17
        /*000a*/ 	.short	(.L_767 - .L_766)
.L_766:
        /*000c*/ 	.word	0x00000000
        /*0010*/ 	.short	0x0006
        /*0012*/ 	.short	0x00a0
        /*0014*/ 	.byte	0x00, 0xf0, 0x11, 0x00


	//----- nvinfo : EIATTR_KPARAM_INFO
	.align		4
.L_767:
        /*0018*/ 	.byte	0x04, 0x17
        /*001a*/ 	.short	(.L_769 - .L_768)
.L_768:
        /*001c*/ 	.word	0x00000000
        /*0020*/ 	.short	0x0005
        /*0022*/ 	.short	0x009c
        /*0024*/ 	.byte	0x00, 0xf0, 0x11, 0x00


	//----- nvinfo : EIATTR_KPARAM_INFO
	.align		4
.L_769:
        /*0028*/ 	.byte	0x04, 0x17
        /*002a*/ 	.short	(.L_771 - .L_770)
.L_770:
        /*002c*/ 	.word	0x00000000
        /*0030*/ 	.short	0x0004
        /*0032*/ 	.short	0x0098
        /*0034*/ 	.byte	0x00, 0xf0, 0x11, 0x00


	//----- nvinfo : EIATTR_KPARAM_INFO
	.align		4
.L_771:
        /*0038*/ 	.byte	0x04, 0x17
        /*003a*/ 	.short	(.L_773 - .L_772)
.L_772:
        /*003c*/ 	.word	0x00000000
        /*0040*/ 	.short	0x0003
        /*0042*/ 	.short	0x0094
        /*0044*/ 	.byte	0x00, 0xf0, 0x11, 0x00


	//----- nvinfo : EIATTR_KPARAM_INFO
	.align		4
.L_773:
        /*0048*/ 	.byte	0x04, 0x17
        /*004a*/ 	.short	(.L_775 - .L_774)
.L_774:
        /*004c*/ 	.word	0x00000000
        /*0050*/ 	.short	0x0002
        /*0052*/ 	.short	0x0090
        /*0054*/ 	.byte	0x00, 0xf0, 0x11, 0x00


	//----- nvinfo : EIATTR_KPARAM_INFO
	.align		4
.L_775:
        /*0058*/ 	.byte	0x04, 0x17
        /*005a*/ 	.short	(.L_777 - .L_776)
.L_776:
        /*005c*/ 	.word	0x00000000
        /*0060*/ 	.short	0x0001
        /*0062*/ 	.short	0x0048
        /*0064*/ 	.byte	0x00, 0xf0, 0x21, 0x01


	//----- nvinfo : EIATTR_KPARAM_INFO
	.align		4
.L_777:
        /*0068*/ 	.byte	0x04, 0x17
        /*006a*/ 	.short	(.L_779 - .L_778)
.L_778:
        /*006c*/ 	.word	0x00000000
        /*0070*/ 	.short	0x0000
        /*0072*/ 	.short	0x0000
        /*0074*/ 	.byte	0x00, 0xf0, 0x21, 0x01


	//----- nvinfo : EIATTR_SPARSE_MMA_MASK
	.align		4
.L_779:
        /*0078*/ 	.byte	0x03, 0x50
        /*007a*/ 	.short	0x0000


	//----- nvinfo : EIATTR_MAXREG_COUNT
	.align		4
        /*007c*/ 	.byte	0x03, 0x1b
        /*007e*/ 	.short	0x00ff


	//----- nvinfo : EIATTR_MERCURY_ISA_VERSION
	.align		4
        /*0080*/ 	.byte	0x03, 0x5f
        /*0082*/ 	.short	0x0101


	//----- nvinfo : EIATTR_EXIT_INSTR_OFFSETS
	.align		4
        /*0084*/ 	.byte	0x04, 0x1c
        /*0086*/ 	.short	(.L_781 - .L_780)


	//   ....[0]....
.L_780:
        /*0088*/ 	.word	0x000002f0


	//   ....[1]....
        /*008c*/ 	.word	0x00000340


	//   ....[2]....
        /*0090*/ 	.word	0x00001220


	//----- nvinfo : EIATTR_CRS_STACK_SIZE
	.align		4
.L_781:
        /*0094*/ 	.byte	0x04, 0x1e
        /*0096*/ 	.short	(.L_783 - .L_782)
.L_782:
        /*0098*/ 	.word	0x00000000


	//----- nvinfo : EIATTR_CBANK_PARAM_SIZE
	.align		4
.L_783:
        /*009c*/ 	.byte	0x03, 0x19
        /*009e*/ 	.short	0x00a4


	//----- nvinfo : EIATTR_PARAM_CBANK
	.align		4
        /*00a0*/ 	.byte	0x04, 0x0a
        /*00a2*/ 	.short	(.L_785 - .L_784)
	.align		4
.L_784:
        /*00a4*/ 	.word	index@(.nv.constant0._ZN2at6native49_GLOBAL__N__09e94e3a_16_AveragePool3d_cu_a8eae74c44avg_pool3d_single_backward_out_frame_stride1IffEEvNS_27GenericPackedTensorAccessorIKT_Lm4ENS_16DefaultPtrTraitsElEENS3_IS4_Lm4ES6_lEEiiiT0_i)
        /*00a8*/ 	.short	0x0210
        /*00aa*/ 	.short	0x00a4


	//----- nvinfo : EIATTR_SW_WAR
	.align		4
.L_785:
        /*00ac*/ 	.byte	0x04, 0x36
        /*00ae*/ 	.short	(.L_787 - .L_786)
.L_786:
        /*00b0*/ 	.word	0x00000008
.L_787:


//--------------------- .nv.info._ZN2at6native49_GLOBAL__N__09e94e3a_16_AveragePool3d_cu_a8eae74c44avg_pool3d_single_backward_out_frame_stride1IddEEvNS_27GenericPackedTensorAccessorIKT_Lm4ENS_16DefaultPtrTraitsElEENS3_IS4_Lm4ES6_lEEiiiT0_i --------------------------
	.section	.nv.info._ZN2at6native49_GLOBAL__N__09e94e3a_16_AveragePool3d_cu_a8eae74c44avg_pool3d_single_backward_out_frame_stride1IddEEvNS_27GenericPackedTensorAccessorIKT_Lm4ENS_16DefaultPtrTraitsElEENS3_IS4_Lm4ES6_lEEiiiT0_i,"",@"SHT_CUDA_INFO"
	.sectionflags	@""
	.align	4


	//----- nvinfo : EIATTR_CUDA_API_VERSION
	.align		4
        /*0000*/ 	.byte	0x04, 0x37
        /*0002*/ 	.short	(.L_789 - .L_788)
.L_788:
        /*0004*/ 	.word	0x00000082


	//----- nvinfo : EIATTR_KPARAM_INFO
	.align		4
.L_789:
        /*0008*/ 	.byte	0x04, 0x17
        /*000a*/ 	.short	(.L_791 - .L_790)
.L_790:
        /*000c*/ 	.word	0x00000000
        /*0010*/ 	.short	0x0006
        /*0012*/ 	.short	0x00a8
        /*0014*/ 	.byte	0x00, 0xf0, 0x11, 0x00


	//----- nvinfo : EIATTR_KPARAM_INFO
	.align		4
.L_791:
        /*0018*/ 	.byte	0x04, 0x17
        /*001a*/ 	.short	(.L_793 - .L_792)
.L_792:
        /*001c*/ 	.word	0x00000000
        /*0020*/ 	.short	0x0005
        /*0022*/ 	.short	0x00a0
        /*0024*/ 	.byte	0x00, 0xf0, 0x21, 0x00


	//----- nvinfo : EIATTR_KPARAM_INFO
	.align		4
.L_793:
        /*0028*/ 	.byte	0x04, 0x17
        /*002a*/ 	.short	(.L_795 - .L_794)
.L_794:
        /*002c*/ 	.word	0x00000000
        /*0030*/ 	.short	0x0004
        /*0032*/ 	.short	0x0098
        /*0034*/ 	.byte	0x00, 0xf0, 0x11, 0x00


	//----- nvinfo : EIATTR_KPARAM_INFO
	.align		4
.L_795:
        /*0038*/ 	.byte	0x04, 0x17
        /*003a*/ 	.short	(.L_797 - .L_796)
.L_796:
        /*003c*/ 	.word	0x00000000
        /*0040*/ 	.short	0x0003
        /*0042*/ 	.short	0x0094
        /*0044*/ 	.byte	0x00, 0xf0, 0x11, 0x00


	//----- nvinfo : EIATTR_KPARAM_INFO
	.align		4
.L_797:
        /*0048*/ 	.byte	0x04, 0x17
        /*004a*/ 	.short	(.L_799 - .L_798)
.L_798:
        /*004c*/ 	.word	0x00000000
        /*0050*/ 	.short	0x0002
        /*0052*/ 	.short	0x0090
        /*0054*/ 	.byte	0x00, 0xf0, 0x11, 0x00


	//----- nvinfo : EIATTR_KPARAM_INFO
	.align		4
.L_799:
        /*0058*/ 	.byte	0x04, 0x17
        /*005a*/ 	.short	(.L_801 - .L_800)
.L_800:
        /*005c*/ 	.word	0x00000000
        /*0060*/ 	.short	0x0001
        /*0062*/ 	.short	0x0048
        /*0064*/ 	.byte	0x00, 0xf0, 0x21, 0x01


	//----- nvinfo : EIATTR_KPARAM_INFO
	.align		4
.L_801:
        /*0068*/ 	.byte	0x04, 0x17
        /*006a*/ 	.short	(.L_803 - .L_802)
.L_802:
        /*006c*/ 	.word	0x00000000
        /*0070*/ 	.short	0x0000
        /*0072*/ 	.short	0x0000
        /*0074*/ 	.byte	0x00, 0xf0, 0x21, 0x01


	//----- nvinfo : EIATTR_SPARSE_MMA_MASK
	.align		4
.L_803:
        /*0078*/ 	.byte	0x03, 0x50
        /*007a*/ 	.short	0x0000


	//----- nvinfo : EIATTR_MAXREG_COUNT
	.align		4
        /*007c*/ 	.byte	0x03, 0x1b
        /*007e*/ 	.short	0x00ff


	//----- nvinfo : EIATTR_MERCURY_ISA_VERSION
	.align		4
        /*0080*/ 	.byte	0x03, 0x5f
        /*0082*/ 	.short	0x0101


	//----- nvinfo : EIATTR_EXIT_INSTR_OFFSETS
	.align		4
        /*0084*/ 	.byte	0x04, 0x1c
        /*0086*/ 	.short	(.L_805 - .L_804)


	//   ....[0]....
.L_804:
        /*0088*/ 	.word	0x00000300


	//   ....[1]....
        /*008c*/ 	.word	0x00000350


	//   ....[2]....
        /*0090*/ 	.word	0x00001290


	//----- nvinfo : EIATTR_CRS_STACK_SIZE
	.align		4
.L_805:
        /*0094*/ 	.byte	0x04, 0x1e
        /*0096*/ 	.short	(.L_807 - .L_806)
.L_806:
        /*0098*/ 	.word	0x00000000


	//----- nvinfo : EIATTR_CBANK_PARAM_SIZE
	.align		4
.L_807:
        /*009c*/ 	.byte	0x03, 0x19
        /*009e*/ 	.short	0x00ac


	//----- nvinfo : EIATTR_PARAM_CBANK
	.align		4
        /*00a0*/ 	.byte	0x04, 0x0a
        /*00a2*/ 	.short	(.L_809 - .L_808)
	.align		4
.L_808:
        /*00a4*/ 	.word	index@(.nv.constant0._ZN2at6native49_GLOBAL__N__09e94e3a_16_AveragePool3d_cu_a8eae74c44avg_pool3d_single_backward_out_frame_stride1IddEEvNS_27GenericPackedTensorAccessorIKT_Lm4ENS_16DefaultPtrTraitsElEENS3_IS4_Lm4ES6_lEEiiiT0_i)
        /*00a8*/ 	.short	0x0210
        /*00aa*/ 	.short	0x00ac


	//----- nvinfo : EIATTR_SW_WAR
	.align		4
.L_809:
        /*00ac*/ 	.byte	0x04, 0x36
        /*00ae*/ 	.short	(.L_811 - .L_810)
.L_810:
        /*00b0*/ 	.word	0x00000008
.L_811:


//--------------------- .nv.info._ZN2at6native49_GLOBAL__N__09e94e3a_16_AveragePool3d_cu_a8eae74c29avg_pool3d_cuda_update_outputIN3c108BFloat16EfEEvNS_27GenericPackedTensorAccessorIKT_Lm4ENS_16DefaultPtrTraitsElEENS5_IS6_Lm4ES8_lEEiiiiiiiiibii --------------------------
	.section	.nv.info._ZN2at6native49_GLOBAL__N__09e94e3a_16_AveragePool3d_cu_a8eae74c29avg_pool3d_cuda_update_outputIN3c108BFloat16EfEEvNS_27GenericPackedTensorAccessorIKT_Lm4ENS_16DefaultPtrTraitsElEENS5_IS6_Lm4ES8_lEEiiiiiiiiibii,"",@"SHT_CUDA_INFO"
	.sectionflags	@""
	.align	4


	//----- nvinfo : EIATTR_CUDA_API_VERSION
	.align		4
        /*0000*/ 	.byte	0x04, 0x37
        /*0002*/ 	.short	(.L_813 - .L_812)
.L_812:
        /*0004*/ 	.word	0x00000082


	//----- nvinfo : EIATTR_KPARAM_INFO
	.align		4
.L_813:
        /*0008*/ 	.byte	0x04, 0x17
        /*000a*/ 	.short	(.L_815 - .L_814)
.L_814:
        /*000c*/ 	.word	0x00000000
        /*0010*/ 	.short	0x000d
        /*0012*/ 	.short	0x00bc
        /*0014*/ 	.byte	0x00, 0xf0, 0x11, 0x00


	//----- nvinfo : EIATTR_KPARAM_INFO
	.align		4
.L_815:
        /*0018*/ 	.byte	0x04, 0x17
        /*001a*/ 	.short	(.L_817 - .L_816)
.L_816:
        /*001c*/ 	.word	0x00000000
        /*0020*/ 	.short	0x000c
        /*0022*/ 	.short	0x00b8
        /*0024*/ 	.byte	0x00, 0xf0, 0x11, 0x00


	//----- nvinfo : EIATTR_KPARAM_INFO
	.align		4
.L_817:
        /*0028*/ 	.byte	0x04, 0x17
        /*002a*/ 	.short	(.L_819 - .L_818)
.L_818:
        /*002c*/ 	.word	0x00000000
        /*0030*/ 	.short	0x000b
        /*0032*/ 	.short	0x00b4
        /*0034*/ 	.byte	0x00, 0xf0, 0x05, 0x00


	//----- nvinfo : EIATTR_KPARAM_INFO
	.align		4
.L_819:
        /*0038*/ 	.byte	0x04, 0x17
        /*003a*/ 	.short	(.L_821 - .L_820)
.L_820:
        /*003c*/ 	.word	0x00000000
        /*0040*/ 	.short	0x000a
        /*0042*/ 	.short	0x00b0
        /*0044*/ 	.byte	0x00, 0xf0, 0x11, 0x00


	//----- nvinfo : EIATTR_KPARAM_INFO
	.align		4
.L_821:
        /*0048*/ 	.byte	0x04, 0x17
        /*004a*/ 	.short	(.L_823 - .L_822)
.L_822:
        /*004c*/ 	.word	0x00000000
        /*0050*/ 	.short	0x0009
        /*0052*/ 	.short	0x00ac
        /*0054*/ 	.byte	0x00, 0xf0, 0x11, 0x00


	//----- nvinfo : EIATTR_KPARAM_INFO
	.align		4
.L_823:
        /*0058*/ 	.byte	0x04, 0x17
        /*005a*/ 	.short	(.L_825 - .L_824)
.L_824:
        /*005c*/ 	.word	0x00000000
        /*0060*/ 	.short	0x0008
        /*0062*/ 	.short	0x00a8
        /*0064*/ 	.byte	0x00, 0xf0, 0x11, 0x00


	//----- nvinfo : EIATTR_KPARAM_INFO
	.align		4
.L_825:
        /*0068*/ 	.byte	0x04, 0x17
        /*006a*/ 	.short	(.L_827 - .L_826)
.L_826:
        /*006c*/ 	.word	0x00000000
        /*0070*/ 	.short	0x0007
        /*0072*/ 	.short	0x00a4
        /*0074*/ 	.byte	0x00, 0xf0, 0x11, 0x00


	//----- nvinfo : EIATTR_KPARAM_INFO
	.align		4
.L_827:
        /*0078*/ 	.byte	0x04, 0x17
        /*007a*/ 	.short	(.L_829 - .L_828)
.L_828:
        /*007c*/ 	.word	0x00000000
        /*0080*/ 	.short	0x0006
        /*0082*/ 	.short	0x00a0
        /*0084*/ 	.byte	0x00, 0xf0, 0x11, 0x00


	//----- nvinfo : EIATTR_KPARAM_INFO
	.align		4
.L_829:
        /*0088*/ 	.byte	0x04, 0x17
        /*008a*/ 	.short	(.L_831 - .L_830)
.L_830:
        /*008c*/ 	.word	0x00000000
        /*0090*/ 	.short	0x0005
        /*0092*/ 	.short	0x009c
        /*0094*/ 	.byte	0x00, 0xf0, 0x11, 0x00


	//----- nvinfo : EIATTR_KPARAM_INFO
	.align		4
.L_831:
        /*0098*/ 	.byte	0x04, 0x17
        /*009a*/ 	.short	(.L_833 - .L_832)
.L_832:
        /*009c*/ 	.word	0x00000000
        /*00a0*/ 	.short	0x0004
        /*00a2*/ 	.short	0x0098
        /*00a4*/ 	.byte	0x00, 0xf0, 0x11, 0x00


	//----- nvinfo : EIATTR_KPARAM_INFO
	.align		4
.L_833:
        /*00a8*/ 	.byte	0x04, 0x17
        /*00aa*/ 	.short	(.L_835 - .L_834)
.L_834:
        /*00ac*/ 	.word	0x00000000
        /*00b0*/ 	.short	0x0003
        /*00b2*/ 	.short	0x0094
        /*00b4*/ 	.byte	0x00, 0xf0, 0x11, 0x00


	//----- nvinfo : EIATTR_KPARAM_INFO
	.align		4
.L_835:
        /*00b8*/ 	.byte	0x04, 0x17
        /*00ba*/ 	.short	(.L_837 - .L_836)
.L_836:
        /*00bc*/ 	.word	0x00000000
        /*00c0*/ 	.short	0x0002
        /*00c2*/ 	.short	0x0090
        /*00c4*/ 	.byte	0x00, 0xf0, 0x11, 0x00


	//----- nvinfo : EIATTR_KPARAM_INFO
	.align		4
.L_837:
        /*00c8*/ 	.byte	0x04, 0x17
        /*00ca*/ 	.short	(.L_839 - .L_838)
.L_838:
        /*00cc*/ 	.word	0x00000000
        /*00d0*/ 	.short	0x0001
        /*00d2*/ 	.short	0x0048
        /*00d4*/ 	.byte	0x00, 0xf0, 0x21, 0x01


	//----- nvinfo : EIATTR_KPARAM_INFO
	.align		4
.L_839:
        /*00d8*/ 	.byte	0x04, 0x17
        /*00da*/ 	.short	(.L_841 - .L_840)
.L_840:
        /*00dc*/ 	.word	0x00000000
        /*00e0*/ 	.short	0x0000
        /*00e2*/ 	.short	0x0000
        /*00e4*/ 	.byte	0x00, 0xf0, 0x21, 0x01


	//----- nvinfo : EIATTR_SPARSE_MMA_MASK
	.align		4
.L_841:
        /*00e8*/ 	.byte	0x03, 0x50
        /*00ea*/ 	.short	0x0000


	//----- nvinfo : EIATTR_MAXREG_COUNT
	.align		4
        /*00ec*/ 	.byte	0x03, 0x1b
        /*00ee*/ 	.short	0x00ff


	//----- nvinfo : EIATTR_MERCURY_ISA_VERSION
	.align		4
        /*00f0*/ 	.byte	0x03, 0x5f
        /*00f2*/ 	.short	0x0101


	//----- nvinfo : EIATTR_EXIT_INSTR_OFFSETS
	.align		4
        /*00f4*/ 	.byte	0x04, 0x1c
        /*00f6*/ 	.short	(.L_843 - .L_842)


	//   ....[0]....
.L_842:
        /*00f8*/ 	.word	0x00000310


	//   ....[1]....
        /*00fc*/ 	.word	0x00000360


	//   ....[2]....
        /*0100*/ 	.word	0x000011e0


	//   ....[3]....
        /*0104*/ 	.word	0x00001200


	//----- nvinfo : EIATTR_CRS_STACK_SIZE
	.align		4
.L_843:
        /*0108*/ 	.byte	0x04, 0x1e
        /*010a*/ 	.short	(.L_845 - .L_844)
.L_844:
        /*010c*/ 	.word	0x00000000


	//----- nvinfo : EIATTR_CBANK_PARAM_SIZE
	.align		4
.L_845:
        /*0110*/ 	.byte	0x03, 0x19
        /*0112*/ 	.short	0x00c0


	//----- nvinfo : EIATTR_PARAM_CBANK
	.align		4
        /*0114*/ 	.byte	0x04, 0x0a
        /*0116*/ 	.short	(.L_847 - .L_846)
	.align		4
.L_846:
        /*0118*/ 	.word	index@(.nv.constant0._ZN2at6native49_GLOBAL__N__09e94e3a_16_AveragePool3d_cu_a8eae74c29avg_pool3d_cuda_update_outputIN3c108BFloat16EfEEvNS_27GenericPackedTensorAccessorIKT_Lm4ENS_16DefaultPtrTraitsElEENS5_IS6_Lm4ES8_lEEiiiiiiiiibii)
        /*011c*/ 	.short	0x0210
        /*011e*/ 	.short	0x00c0


	//----- nvinfo : EIATTR_SW_WAR
	.align		4
.L_847:
        /*0120*/ 	.byte	0x04, 0x36
        /*0122*/ 	.short	(.L_849 - .L_848)
.L_848:
        /*0124*/ 	.word	0x00000008
.L_849:


//--------------------- .nv.info._ZN2at6native49_GLOBAL__N__09e94e3a_16_AveragePool3d_cu_a8eae74c29avg_pool3d_cuda_update_outputILi7EN3c108BFloat16EfEEvNS_27GenericPackedTensorAccessorIKT0_Lm4ENS_16DefaultPtrTraitsElEENS5_IS6_Lm4ES8_lEEiiiiiiiibii --------------------------
	.section	.nv.info._ZN2at6native49_GLOBAL__N__09e94e3a_16_AveragePool3d_cu_a8eae74c29avg_pool3d_cuda_update_outputILi7EN3c108BFloat16EfEEvNS_27GenericPackedTensorAccessorIKT0_Lm4ENS_16DefaultPtrTraitsElEENS5_IS6_Lm4ES8_lEEiiiiiiiibii,"",@"SHT_CUDA_INFO"
	.sectionflags	@""
	.align	4


	//----- nvinfo : EIATTR_CUDA_API_VERSION
	.align		4
        /*0000*/ 	.byte	0x04, 0x37
        /*0002*/ 	.short	(.L_851 - .L_850)
.L_850:
        /*0004*/ 	.word	0x00000082


	//----- nvinfo : EIATTR_KPARAM_INFO
	.align		4
.L_851:
        /*0008*/ 	.byte	0x04, 0x17
        /*000a*/ 	.short	(.L_853 - .L_852)
.L_852:
        /*000c*/ 	.word	0x00000000
        /*0010*/ 	.short	0x000c
        /*0012*/ 	.short	0x00b8
        /*0014*/ 	.byte	0x00, 0xf0, 0x11, 0x00


	//----- nvinfo : EIATTR_KPARAM_INFO
	.align		4
.L_853:
        /*0018*/ 	.byte	0x04, 0x17
        /*001a*/ 	.short	(.L_855 - .L_854)
.L_854:
        /*001c*/ 	.word	0x00000000
        /*0020*/ 	.short	0x000b
        /*0022*/ 	.short	0x00b4
        /*0024*/ 	.byte	0x00, 0xf0, 0x11, 0x00


	//----- nvinfo : EIATTR_KPARAM_INFO
	.align		4
.L_855:
        /*0028*/ 	.byte	0x04, 0x17
        /*002a*/ 	.short	(.L_857 - .L_856)
.L_856:
        /*002c*/ 	.word	0x00000000
        /*0030*/ 	.short	0x000a
        /*0032*/ 	.short	0x00b0
        /*0034*/ 	.byte	0x00, 0xf0, 0x05, 0x00


	//----- nvinfo : EIATTR_KPARAM_INFO
	.align		4
.L_857:
        /*0038*/ 	.byte	0x04, 0x17
        /*003a*/ 	.short	(.L_859 - .L_858)
.L_858:
        /*003c*/ 	.word	0x00000000
        /*0040*/ 	.short	0x0009
        /*0042*/ 	.short	0x00ac
        /*0044*/ 	.byte	0x00, 0xf0, 0x11, 0x00


	//----- nvinfo : EIATTR_KPARAM_INFO
	.align		4
.L_859:
        /*0048*/ 	.byte	0x04, 0x17
        /*004a*/ 	.short	(.L_861 - .L_860)
.L_860:
        /*004c*/ 	.word	0x00000000
        /*0050*/ 	.short	0x0008
        /*0052*/ 	.short	0x00a8
        /*0054*/ 	.byte	0x00, 0xf0, 0x11, 0x00


	//----- nvinfo : EIATTR_KPARAM_INFO
	.align		4
.L_861:
        /*0058*/ 	.byte	0x04, 0x17
        /*005a*/ 	.short	(.L_863 - .L_862)
.L_862:
        /*005c*/ 	.word	0x00000000
        /*0060*/ 	.short	0x0007
        /*0062*/ 	.short	0x00a4
        /*0064*/ 	.byte	0x00, 0xf0, 0x11, 0x00


	//----- nvinfo : EIATTR_KPARAM_INFO
	.align		4
.L_863:
        /*0068*/ 	.byte	0x04, 0x17
        /*006a*/ 	.short	(.L_865 - .L_864)
.L_864:
        /*006c*/ 	.word	0x00000000
        /*0070*/ 	.short	0x0006
        /*0072*/ 	.short	0x00a0
        /*0074*/ 	.byte	0x00, 0xf0, 0x11, 0x00


	//----- nvinfo : EIATTR_KPARAM_INFO
	.align		4
.L_865:
        /*0078*/ 	.byte	0x04, 0x17
        /*007a*/ 	.short	(.L_867 - .L_866)
.L_866:
        /*007c*/ 	.word	0x00000000
        /*0080*/ 	.short	0x0005
        /*0082*/ 	.short	0x009c
        /*0084*/ 	.byte	0x00, 0xf0, 0x11, 0x00


	//----- nvinfo : EIATTR_KPARAM_INFO
	.align		4
.L_867:
        /*0088*/ 	.byte	0x04, 0x17
        /*008a*/ 	.short	(.L_869 - .L_868)
.L_868:
        /*008c*/ 	.word	0x00000000
        /*0090*/ 	.short	0x0004
        /*0092*/ 	.short	0x0098
        /*0094*/ 	.byte	0x00, 0xf0, 0x11, 0x00


	//----- nvinfo : EIATTR_KPARAM_INFO
	.align		4
.L_869:
        /*0098*/ 	.byte	0x04, 0x17
        /*009a*/ 	.short	(.L_871 - .L_870)
.L_870:
        /*009c*/ 	.word	0x00000000
        /*00a0*/ 	.short	0x0003
        /*00a2*/ 	.short	0x0094
        /*00a4*/ 	.byte	0x00, 0xf0, 0x11, 0x00


	//----- nvinfo : EIATTR_KPARAM_INFO
	.align		4
.L_871:
        /*00a8*/ 	.byte	0x04, 0x17
        /*00aa*/ 	.short	(.L_873 - .L_872)
.L_872:
        /*00ac*/ 	.word	0x00000000
        /*00b0*/ 	.short	0x0002
        /*00b2*/ 	.short	0x0090
        /*00b4*/ 	.byte	0x00, 0xf0, 0x11, 0x00


	//----- nvinfo : EIATTR_KPARAM_INFO
	.align		4
.L_873:
        /*00b8*/ 	.byte	0x04, 0x17
        /*00ba*/ 	.short	(.L_875 - .L_874)
.L_874:
        /*00bc*/ 	.word	0x00000000
        /*00c0*/ 	.short	0x0001
        /*00c2*/ 	.short	0x0048
        /*00c4*/ 	.byte	0x00, 0xf0, 0x21, 0x01


	//----- nvinfo : EIATTR_KPARAM_INFO
	.align		4
.L_875:
        /*00c8*/ 	.byte	0x04, 0x17
        /*00ca*/ 	.short	(.L_877 - .L_876)
.L_876:
        /*00cc*/ 	.word	0x00000000
        /*00d0*/ 	.short	0x0000
        /*00d2*/ 	.short	0x0000
        /*00d4*/ 	.byte	0x00, 0xf0, 0x21, 0x01


	//----- nvinfo : EIATTR_SPARSE_MMA_MASK
	.align		4
.L_877:
        /*00d8*/ 	.byte	0x03, 0x50
        /*00da*/ 	.short	0x0000


	//----- nvinfo : EIATTR_MAXREG_COUNT
	.align		4
        /*00dc*/ 	.byte	0x03, 0x1b
        /*00de*/ 	.short	0x00ff


	//----- nvinfo : EIATTR_MERCURY_ISA_VERSION
	.align		4
        /*00e0*/ 	.byte	0x03, 0x5f
        /*00e2*/ 	.short	0x0101


	//----- nvinfo : EIATTR_EXIT_INSTR_OFFSETS
	.align		4
        /*00e4*/ 	.byte	0x04, 0x1c
        /*00e6*/ 	.short	(.L_879 - .L_878)


	//   ....[0]....
.L_878:
        /*00e8*/ 	.word	0x00000300


	//   ....[1]....
        /*00ec*/ 	.word	0x00000350


	//   ....[2]....
        /*00f0*/ 	.word	0x000011b0


	//   ....[3]....
        /*00f4*/ 	.word	0x000011d0


	//----- nvinfo : EIATTR_CRS_STACK_SIZE
	.align		4
.L_879:
        /*00f8*/ 	.byte	0x04, 0x1e
        /*00fa*/ 	.short	(.L_881 - .L_880)
.L_880:
        /*00fc*/ 	.word	0x00000000


	//----- nvinfo : EIATTR_CBANK_PARAM_SIZE
	.align		4
.L_881:
        /*0100*/ 	.byte	0x03, 0x19
        /*0102*/ 	.short	0x00bc


	//----- nvinfo : EIATTR_PARAM_CBANK
	.align		4
        /*0104*/ 	.byte	0x04, 0x0a
        /*0106*/ 	.short	(.L_883 - .L_882)
	.align		4
.L_882:
        /*0108*/ 	.word	index@(.nv.constant0._ZN2at6native49_GLOBAL__N__09e94e3a_16_AveragePool3d_cu_a8eae74c29avg_pool3d_cuda_update_outputILi7EN3c108BFloat16EfEEvNS_27GenericPackedTensorAccessorIKT0_Lm4ENS_16DefaultPtrTraitsElEENS5_IS6_Lm4ES8_lEEiiiiiiiibii)
        /*010c*/ 	.short	0x0210
        /*010e*/ 	.short	0x00bc


	//----- nvinfo : EIATTR_SW_WAR
	.align		4
.L_883:
        /*0110*/ 	.byte	0x04, 0x36
        /*0112*/ 	.short	(.L_885 - .L_884)
.L_884:
        /*0114*/ 	.word	0x00000008
.L_885:


//--------------------- .nv.info._ZN2at6native49_GLOBAL__N__09e94e3a_16_AveragePool3d_cu_a8eae74c29avg_pool3d_cuda_update_outputILi6EN3c108BFloat16EfEEvNS_27GenericPackedTensorAccessorIKT0_Lm4ENS_16DefaultPtrTraitsElEENS5_IS6_Lm4ES8_lEEiiiiiiiibii --------------------------
	.section	.nv.info._ZN2at6native49_GLOBAL__N__09e94e3a_16_AveragePool3d_cu_a8eae74c29avg_pool3d_cuda_update_outputILi6EN3c108BFloat16EfEEvNS_27GenericPackedTensorAccessorIKT0_Lm4ENS_16DefaultPtrTraitsElEENS5_IS6_Lm4ES8_lEEiiiiiiiibii,"",@"SHT_CUDA_INFO"
	.sectionflags	@""
	.align	4


	//----- nvinfo : EIATTR_CUDA_API_VERSION
	.align		4
        /*0000*/ 	.byte	0x04, 0x37
        /*0002*/ 	.short	(.L_887 - .L_886)
.L_886:
        /*0004*/ 	.word	0x00000082


	//----- nvinfo : EIATTR_KPARAM_INFO
	.align		4
.L_887:
        /*0008*/ 	.byte	0x04, 0x17
        /*000a*/ 	.short	(.L_889 - .L_888)
.L_888:
        /*000c*/ 	.word	0x00000000
        /*0010*/ 	.short	0x000c
        /*0012*/ 	.short	0x00b8
        /*0014*/ 	.byte	0x00, 0xf0, 0x11, 0x00


	//----- nvinfo : EIATTR_KPARAM_INFO
	.align		4
.L_889:
        /*0018*/ 	.byte	0x04, 0x17
        /*001a*/ 	.short	(.L_891 - .L_890)
.L_890:
        /*001c*/ 	.word	0x00000000
        /*0020*/ 	.short	0x000b
        /*0022*/ 	.short	0x00b4
        /*0024*/ 	.byte	0x00, 0xf0, 0x11, 0x00


	//----- nvinfo : EIATTR_KPARAM_INFO
	.align		4
.L_891:
        /*0028*/ 	.byte	0x04, 0x17
        /*002a*/ 	.short	(.L_893 - .L_892)
.L_892:
        /*002c*/ 	.word	0x00000000
        /*0030*/ 	.short	0x000a
        /*0032*/ 	.short	0x00b0
        /*0034*/ 	.byte	0x00, 0xf0, 0x05, 0x00


	//----- nvinfo : EIATTR_KPARAM_INFO
	.align		4
.L_893:
        /*0038*/ 	.byte	0x04, 0x17
        /*003a*/ 	.short	(.L_895 - .L_894)
.L_894:
        /*003c*/ 	.word	0x00000000
        /*0040*/ 	.short	0x0009
        /*0042*/ 	.short	0x00ac
        /*0044*/ 	.byte	0x00, 0xf0, 0x11, 0x00


	//----- nvinfo : EIATTR_KPARAM_INFO
	.align		4
.L_895:
        /*0048*/ 	.byte	0x04, 0x17
        /*004a*/ 	.short	(.L_897 - .L_896)
.L_896:
        /*004c*/ 	.word	0x00000000
        /*0050*/ 	.short	0x0008
        /*0052*/ 	.short	0x00a8
        /*0054*/ 	.byte	0x00, 0xf0, 0x11, 0x00


	//----- nvinfo : EIATTR_KPARAM_INFO
	.align		4
.L_897:
        /*0058*/ 	.byte	0x04, 0x17
        /*005a*/ 	.short	(.L_899 - .L_898)
.L_898:
        /*005c*/ 	.word	0x00000000
        /*0060*/ 	.short	0x0007
        /*0062*/ 	.short	0x00a4
        /*0064*/ 	.byte	0x00, 0xf0, 0x11, 0x00


	//----- nvinfo : EIATTR_KPARAM_INFO
	.align		4
.L_899:
        /*0068*/ 	.byte	0x04, 0x17
        /*006a*/ 	.short	(.L_901 - .L_900)
.L_900:
        /*006c*/ 	.word	0x00000000
        /*0070*/ 	.short	0x0006
        /*0072*/ 	.short	0x00a0
        /*0074*/ 	.byte	0x00, 0xf0, 0x11, 0x00


	//----- nvinfo : EIATTR_KPARAM_INFO
	.align		4
.L_901:
        /*0078*/ 	.byte	0x04, 0x17
        /*007a*/ 	.short	(.L_903 - .L_902)
.L_902:
        /*007c*/ 	.word	0x00000000
        /*0080*/ 	.short	0x0005
        /*0082*/ 	.short	0x009c
        /*0084*/ 	.byte	0x00, 0xf0, 0x11, 0x00


	//----- nvinfo : EIATTR_KPARAM_INFO
	.align		4
.L_903:
        /*0088*/ 	.byte	0x04, 0x17
        /*008a*/ 	.short	(.L_905 - .L_904)
.L_904:
        /*008c*/ 	.word	0x00000000
        /*0090*/ 	.short	0x0004
        /*0092*/ 	.short	0x0098
        /*0094*/ 	.byte	0x00, 0xf0, 0x11, 0x00


	//----- nvinfo : EIATTR_KPARAM_INFO
	.align		4
.L_905:
        /*0098*/ 	.byte	0x04, 0x17
        /*009a*/ 	.short	(.L_907 - .L_906)
.L_906:
        /*009c*/ 	.word	0x00000000
        /*00a0*/ 	.short	0x0003
        /*00a2*/ 	.short	0x0094
        /*00a4*/ 	.byte	0x00, 0xf0, 0x11, 0x00


	//----- nvinfo : EIATTR_KPARAM_INFO
	.align		4
.L_907:
        /*00a8*/ 	.byte	0x04, 0x17
        /*00aa*/ 	.short	(.L_909 - .L_908)
.L_908:
        /*00ac*/ 	.word	0x00000000
        /*00b0*/ 	.short	0x0002
        /*00b2*/ 	.short	0x0090
        /*00b4*/ 	.byte	0x00, 0xf0, 0x11, 0x00


	//----- nvinfo : EIATTR_KPARAM_INFO
	.align		4
.L_909:
        /*00b8*/ 	.byte	0x04, 0x17
        /*00ba*/ 	.short	(.L_911 - .L_910)
.L_910:
        /*00bc*/ 	.word	0x00000000
        /*00c0*/ 	.short	0x0001
        /*00c2*/ 	.short	0x0048
        /*00c4*/ 	.byte	0x00, 0xf0, 0x21, 0x01


	//----- nvinfo : EIATTR_KPARAM_INFO
	.align		4
.L_911:
        /*00c8*/ 	.byte	0x04, 0x17
        /*00ca*/ 	.short	(.L_913 - .L_912)
.L_912:
        /*00cc*/ 	.word	0x00000000
        /*00d0*/ 	.short	0x0000
        /*00d2*/ 	.short	0x0000
        /*00d4*/ 	.byte	0x00, 0xf0, 0x21, 0x01


	//----- nvinfo : EIATTR_SPARSE_MMA_MASK
	.align		4
.L_913:
        /*00d8*/ 	.byte	0x03, 0x50
        /*00da*/ 	.short	0x0000


	//----- nvinfo : EIATTR_MAXREG_COUNT
	.align		4
        /*00dc*/ 	.byte	0x03, 0x1b
        /*00de*/ 	.short	0x00ff


	//----- nvinfo : EIATTR_MERCURY_ISA_VERSION
	.align		4
        /*00e0*/ 	.byte	0x03, 0x5f
        /*00e2*/ 	.short	0x0101


	//----- nvinfo : EIATTR_EXIT_INSTR_OFFSETS
	.align		4
        /*00e4*/ 	.byte	0x04, 0x1c
        /*00e6*/ 	.short	(.L_915 - .L_914)


	//   ....[0]....
.L_914:
        /*00e8*/ 	.word	0x00000300


	//   ....[1]....
        /*00ec*/ 	.word	0x00000350


	//   ....[2]....
        /*00f0*/ 	.word	0x000011b0


	//   ....[3]....
        /*00f4*/ 	.word	0x000011d0


	//----- nvinfo : EIATTR_CRS_STACK_SIZE
	.align		4
.L_915:
        /*00f8*/ 	.byte	0x04, 0x1e
        /*00fa*/ 	.short	(.L_917 - .L_916)
.L_916:
        /*00fc*/ 	.word	0x00000000


	//----- nvinfo : EIATTR_CBANK_PARAM_SIZE
	.align		4
.L_917:
        /*0100*/ 	.byte	0x03, 0x19
        /*0102*/ 	.short	0x00bc


	//----- nvinfo : EIATTR_PARAM_CBANK
	.align		4
        /*0104*/ 	.byte	0x04, 0x0a
        /*0106*/ 	.short	(.L_919 - .L_918)
	.align		4
.L_918:
        /*0108*/ 	.word	index@(.nv.constant0._ZN2at6native49_GLOBAL__N__09e94e3a_16_AveragePool3d_cu_a8eae74c29avg_pool3d_cuda_update_outputILi6EN3c108BFloat16EfEEvNS_27GenericPackedTensorAccessorIKT0_Lm4ENS_16DefaultPtrTraitsElEENS5_IS6_Lm4ES8_lEEiiiiiiiibii)
        /*010c*/ 	.short	0x0210
        /*010e*/ 	.short	0x00bc


	//----- nvinfo : EIATTR_SW_WAR
	.align		4
.L_919:
        /*0110*/ 	.byte	0x04, 0x36
        /*0112*/ 	.short	(.L_921 - .L_920)
.L_920:
        /*0114*/ 	.word	0x00000008
.L_921:


//--------------------- .nv.info._ZN2at6native49_GLOBAL__N__09e94e3a_16_AveragePool3d_cu_a8eae74c29avg_pool3d_cuda_update_outputILi5EN3c108BFloat16EfEEvNS_27GenericPackedTensorAccessorIKT0_Lm4ENS_16DefaultPtrTraitsElEENS5_IS6_Lm4ES8_lEEiiiiiiiibii --------------------------
	.section	.nv.info._ZN2at6native49_GLOBAL__N__09e94e3a_16_AveragePool3d_cu_a8eae74c29avg_pool3d_cuda_update_outputILi5EN3c108BFloat16EfEEvNS_27GenericPackedTensorAccessorIKT0_Lm4ENS_16DefaultPtrTraitsElEENS5_IS6_Lm4ES8_lEEiiiiiiiibii,"",@"SHT_CUDA_INFO"
	.sectionflags	@""
	.align	4


	//----- nvinfo : EIATTR_CUDA_API_VERSION
	.align		4
        /*0000*/ 	.byte	0x04, 0x37
        /*0002*/ 	.short	(.L_923 - .L_922)
.L_922:
        /*0004*/ 	.word	0x00000082


	//----- nvinfo : EIATTR_KPARAM_INFO
	.align		4
.L_923:
        /*0008*/ 	.byte	0x04, 0x17
        /*000a*/ 	.short	(.L_925 - .L_924)
.L_924:
        /*000c*/ 	.word	0x00000000
        /*0010*/ 	.short	0x000c
        /*0012*/ 	.short	0x00b8
        /*0014*/ 	.byte	0x00, 0xf0, 0x11, 0x00


	//----- nvinfo : EIATTR_KPARAM_INFO
	.align		4
.L_925:
        /*0018*/ 	.byte	0x04, 0x17
        /*001a*/ 	.short	(.L_927 - .L_926)
.L_926:
        /*001c*/ 	.word	0x00000000
        /*0020*/ 	.short	0x000b
        /*0022*/ 	.short	0x00b4
        /*0024*/ 	.byte	0x00, 0xf0, 0x11, 0x00


	//----- nvinfo : EIATTR_KPARAM_INFO
	.align		4
.L_927:
        /*0028*/ 	.byte	0x04, 0x17
        /*002a*/ 	.short	(.L_929 - .L_928)
.L_928:
        /*002c*/ 	.word	0x00000000
        /*0030*/ 	.short	0x000a
        /*0032*/ 	.short	0x00b0
        /*0034*/ 	.byte	0x00, 0xf0, 0x05, 0x00


	//----- nvinfo : EIATTR_KPARAM_INFO
	.align		4
.L_929:
        /*0038*/ 	.byte	0x04, 0x17
        /*003a*/ 	.short	(.L_931 - .L_930)
.L_930:
        /*003c*/ 	.word	0x00000000
        /*0040*/ 	.short	0x0009
        /*0042*/ 	.short	0x00ac
        /*0044*/ 	.byte	0x00, 0xf0, 0x11, 0x00


	//----- nvinfo : EIATTR_KPARAM_INFO
	.align		4
.L_931:
        /*0048*/ 	.byte	0x04, 0x17
        /*004a*/ 	.short	(.L_933 - .L_932)
.L_932:
        /*004c*/ 	.word	0x00000000
        /*0050*/ 	.short	0x0008
        /*0052*/ 	.short	0x00a8
        /*0054*/ 	.byte	0x00, 0xf0, 0x11, 0x00


	//----- nvinfo : EIATTR_KPARAM_INFO
	.align		4
.L_933:
        /*0058*/ 	.byte	0x04, 0x17
        /*005a*/ 	.short	(.L_935 - .L_934)
.L_934:
        /*005c*/ 	.word	0x00000000
        /*0060*/ 	.short	0x0007
        /*0062*/ 	.short	0x00a4
        /*0064*/ 	.byte	0x00, 0xf0, 0x11, 0x00


	//----- nvinfo : EIATTR_KPARAM_INFO
	.align		4
.L_935:
        /*0068*/ 	.byte	0x04, 0x17
        /*006a*/ 	.short	(.L_937 - .L_936)
.L_936:
        /*006c*/ 	.word	0x00000000
        /*0070*/ 	.short	0x0006
        /*0072*/ 	.short	0x00a0
        /*0074*/ 	.byte	0x00, 0xf0, 0x11, 0x00


	//----- nvinfo : EIATTR_KPARAM_INFO
	.align		4
.L_937:
        /*0078*/ 	.byte	0x04, 0x17
        /*007a*/ 	.short	(.L_939 - .L_938)
.L_938:
        /*007c*/ 	.word	0x00000000
        /*0080*/ 	.short	0x0005
        /*0082*/ 	.short	0x009c
        /*0084*/ 	.byte	0x00, 0xf0, 0x11, 0x00


	//----- nvinfo : EIATTR_KPARAM_INFO
	.align		4
.L_939:
        /*0088*/ 	.byte	0x04, 0x17
        /*008a*/ 	.short	(.L_941 - .L_940)
.L_940:
        /*008c*/ 	.word	0x00000000
        /*0090*/ 	.short	0x0004
        /*0092*/ 	.short	0x0098
        /*0094*/ 	.byte	0x00, 0xf0, 0x11, 0x00


	//----- nvinfo : EIATTR_KPARAM_INFO
	.align		4
.L_941:
        /*0098*/ 	.byte	0x04, 0x17
        /*009a*/ 	.short	(.L_943 - .L_942)
.L_942:
        /*009c*/ 	.word	0x00000000
        /*00a0*/ 	.short	0x0003
        /*00a2*/ 	.short	0x0094
        /*00a4*/ 	.byte	0x00, 0xf0, 0x11, 0x00


	//----- nvinfo : EIATTR_KPARAM_INFO
	.align		4
.L_943:
        /*00a8*/ 	.byte	0x04, 0x17
        /*00aa*/ 	.short	(.L_945 - .L_944)
.L_944:
        /*00ac*/ 	.word	0x00000000
        /*00b0*/ 	.short	0x0002
        /*00b2*/ 	.short	0x0090
        /*00b4*/ 	.byte	0x00, 0xf0, 0x11, 0x00


	//----- nvinfo : EIATTR_KPARAM_INFO
	.align		4
.L_945:
        /*00b8*/ 	.byte	0x04, 0x17
        /*00ba*/ 	.short	(.L_947 - .L_946)
.L_946:
        /*00bc*/ 	.word	0x00000000
        /*00c0*/ 	.short	0x0001
        /*00c2*/ 	.short	0x0048
        /*00c4*/ 	.byte	0x00, 0xf0, 0x21, 0x01


	//----- nvinfo : EIATTR_KPARAM_INFO
	.align		4
.L_947:
        /*00c8*/ 	.byte	0x04, 0x17
        /*00ca*/ 	.short	(.L_949 - .L_948)
.L_948:
        /*00cc*/ 	.word	0x00000000
        /*00d0*/ 	.short	0x0000
        /*00d2*/ 	.short	0x0000
        /*00d4*/ 	.byte	0x00, 0xf0, 0x21, 0x01


	//----- nvinfo : EIATTR_SPARSE_MMA_MASK
	.align		4
.L_949:
        /*00d8*/ 	.byte	0x03, 0x50
        /*00da*/ 	.short	0x0000


	//----- nvinfo : EIATTR_MAXREG_COUNT
	.align		4
        /*00dc*/ 	.byte	0x03, 0x1b
        /*00de*/ 	.short	0x00ff


	//----- nvinfo : EIATTR_MERCURY_ISA_VERSION
	.align		4
        /*00e0*/ 	.byte	0x03, 0x5f
        /*00e2*/ 	.short	0x0101


	//----- nvinfo : EIATTR_EXIT_INSTR_OFFSETS
	.align		4
        /*00e4*/ 	.byte	0x04, 0x1c
        /*00e6*/ 	.short	(.L_951 - .L_950)


	//   ....[0]....
.L_950:
        /*00e8*/ 	.word	0x00000300


	//   ....[1]....
        /*00ec*/ 	.word	0x00000350


	//   ....[2]....
        /*00f0*/ 	.word	0x000011b0


	//   ....[3]....
        /*00f4*/ 	.word	0x000011d0


	//----- nvinfo : EIATTR_CRS_STACK_SIZE
	.align		4
.L_951:
        /*00f8*/ 	.byte	0x04, 0x1e
        /*00fa*/ 	.short	(.L_953 - .L_952)
.L_952:
        /*00fc*/ 	.word	0x00000000


	//----- nvinfo : EIATTR_CBANK_PARAM_SIZE
	.align		4
.L_953:
        /*0100*/ 	.byte	0x03, 0x19
        /*0102*/ 	.short	0x00bc


	//----- nvinfo : EIATTR_PARAM_CBANK
	.align		4
        /*0104*/ 	.byte	0x04, 0x0a
        /*0106*/ 	.short	(.L_955 - .L_954)
	.align		4
.L_954:
        /*0108*/ 	.word	index@(.nv.constant0._ZN2at6native49_GLOBAL__N__09e94e3a_16_AveragePool3d_cu_a8eae74c29avg_pool3d_cuda_update_outputILi5EN3c108BFloat16EfEEvNS_27GenericPackedTensorAccessorIKT0_Lm4ENS_16DefaultPtrTraitsElEENS5_IS6_Lm4ES8_lEEiiiiiiiibii)
        /*010c*/ 	.short	0x0210
        /*010e*/ 	.short	0x00bc


	//----- nvinfo : EIATTR_SW_WAR
	.align		4
.L_955:
        /*0110*/ 	.byte	0x04, 0x36
        /*0112*/ 	.short	(.L_957 - .L_956)
.L_956:
        /*0114*/ 	.word	0x00000008
.L_957:


//--------------------- .nv.info._ZN2at6native49_GLOBAL__N__09e94e3a_16_AveragePool3d_cu_a8eae74c29avg_pool3d_cuda_update_outputILi4EN3c108BFloat16EfEEvNS_27GenericPackedTensorAccessorIKT0_Lm4ENS_16DefaultPtrTraitsElEENS5_IS6_Lm4ES8_lEEiiiiiiiibii --------------------------
	.section	.nv.info._ZN2at6native49_GLOBAL__N__09e94e3a_16_AveragePool3d_cu_a8eae74c29avg_pool3d_cuda_update_outputILi4EN3c108BFloat16EfEEvNS_27GenericPackedTensorAccessorIKT0_Lm4ENS_16DefaultPtrTraitsElEENS5_IS6_Lm4ES8_lEEiiiiiiiibii,"",@"SHT_CUDA_INFO"
	.sectionflags	@""
	.align	4


	//----- nvinfo : EIATTR_CUDA_API_VERSION
	.align		4
        /*0000*/ 	.byte	0x04, 0x37
        /*0002*/ 	.short	(.L_959 - .L_958)
.L_958:
        /*0004*/ 	.word	0x00000082


	//----- nvinfo : EIATTR_KPARAM_INFO
	.align		4
.L_959:
        /*0008*/ 	.byte	0x04, 0x17
        /*000a*/ 	.short	(.L_961 - .L_960)
.L_960:
        /*000c*/ 	.word	0x00000000
        /*0010*/ 	.short	0x000c
        /*0012*/ 	.short	0x00b8
        /*0014*/ 	.byte	0x00, 0xf0, 0x11, 0x00


	//----- nvinfo : EIATTR_KPARAM_INFO
	.align		4
.L_961:
        /*0018*/ 	.byte	0x04, 0x17
        /*001a*/ 	.short	(.L_963 - .L_962)
.L_962:
        /*001c*/ 	.word	0x00000000
        /*0020*/ 	.short	0x000b
        /*0022*/ 	.short	0x00b4
        /*0024*/ 	.byte	0x00, 0xf0, 0x11, 0x00


	//----- nvinfo : EIATTR_KPARAM_INFO
	.align		4
.L_963:
        /*0028*/ 	.byte	0x04, 0x17
        /*002a*/ 	.short	(.L_965 - .L_964)
.L_964:
        /*002c*/ 	.word	0x00000000
        /*0030*/ 	.short	0x000a
        /*0032*/ 	.short	0x00b0
        /*0034*/ 	.byte	0x00, 0xf0, 0x05, 0x00


	//----- nvinfo : EIATTR_KPARAM_INFO
	.align		4
.L_965:
        /*0038*/ 	.byte	0x04, 0x17
        /*003a*/ 	.short	(.L_967 - .L_966)
.L_966:
        /*003c*/ 	.word	0x00000000
        /*0040*/ 	.short	0x0009
        /*0042*/ 	.short	0x00ac
        /*0044*/ 	.byte	0x00, 0xf0, 0x11, 0x00


	//----- nvinfo : EIATTR_KPARAM_INFO
	.align		4
.L_967:
        /*0048*/ 	.byte	0x04, 0x17
        /*004a*/ 	.short	(.L_969 - .L_968)
.L_968:
        /*004c*/ 	.word	0x00000000
        /*0050*/ 	.short	0x0008
        /*0052*/ 	.short	0x00a8
        /*0054*/ 	.byte	0x00, 0xf0, 0x11, 0x00


	//----- nvinfo : EIATTR_KPARAM_INFO
	.align		4
.L_969:
        /*0058*/ 	.byte	0x04, 0x17
        /*005a*/ 	.short	(.L_971 - .L_970)
.L_970:
        /*005c*/ 	.word	0x00000000
        /*0060*/ 	.short	0x0007
        /*0062*/ 	.short	0x00a4
        /*0064*/ 	.byte	0x00, 0xf0, 0x11, 0x00


	//----- nvinfo : EIATTR_KPARAM_INFO
	.align		4
.L_971:
        /*0068*/ 	.byte	0x04, 0x17
        /*006a*/ 	.short	(.L_973 - .L_972)
.L_972:
        /*006c*/ 	.word	0x00000000
        /*0070*/ 	.short	0x0006
        /*0072*/ 	.short	0x00a0
        /*0074*/ 	.byte	0x00, 0xf0, 0x11, 0x00


	//----- nvinfo : EIATTR_KPARAM_INFO
	.align		4
.L_973:
        /*0078*/ 	.byte	0x04, 0x17
        /*007a*/ 	.short	(.L_975 - .L_974)
.L_974:
        /*007c*/ 	.word	0x00000000
        /*0080*/ 	.short	0x0005
        /*0082*/ 	.short	0x009c
        /*0084*/ 	.byte	0x00, 0xf0, 0x11, 0x00


	//----- nvinfo : EIATTR_KPARAM_INFO
	.align		4
.L_975:
        /*0088*/ 	.byte	0x04, 0x17
        /*008a*/ 	.short	(.L_977 - .L_976)
.L_976:
        /*008c*/ 	.word	0x00000000
        /*0090*/ 	.short	0x0004
        /*0092*/ 	.short	0x0098
        /*0094*/ 	.byte	0x00, 0xf0, 0x11, 0x00


	//----- nvinfo : EIATTR_KPARAM_INFO
	.align		4
.L_977:
        /*0098*/ 	.byte	0x04, 0x17
        /*009a*/ 	.short	(.L_979 - .L_978)
.L_978:
        /*009c*/ 	.word	0x00000000
        /*00a0*/ 	.short	0x0003
        /*00a2*/ 	.short	0x0094
        /*00a4*/ 	.byte	0x00, 0xf0, 0x11, 0x00


	//----- nvinfo : EIATTR_KPARAM_INFO
	.align		4
.L_979:
        /*00a8*/ 	.byte	0x04, 0x17
        /*00aa*/ 	.short	(.L_981 - .L_980)
.L_980:
        /*00ac*/ 	.word	0x00000000
        /*00b0*/ 	.short	0x0002
        /*00b2*/ 	.short	0x0090
        /*00b4*/ 	.byte	0x00, 0xf0, 0x11, 0x00


	//----- nvinfo : EIATTR_KPARAM_INFO
	.align		4
.L_981:
        /*00b8*/ 	.byte	0x04, 0x17
        /*00ba*/ 	.short	(.L_983 - .L_982)
.L_982:
        /*00bc*/ 	.word	0x00000000
        /*00c0*/ 	.short	0x0001
        /*00c2*/ 	.short	0x0048
        /*00c4*/ 	.byte	0x00, 0xf0, 0x21, 0x01


	//----- nvinfo : EIATTR_KPARAM_INFO
	.align		4
.L_983:
        /*00c8*/ 	.byte	0x04, 0x17
        /*00ca*/ 	.short	(.L_985 - .L_984)
.L_984:
        /*00cc*/ 	.word	0x00000000
        /*00d0*/ 	.short	0x0000
        /*00d2*/ 	.short	0x0000
        /*00d4*/ 	.byte	0x00, 0xf0, 0x21, 0x01


	//----- nvinfo : EIATTR_SPARSE_MMA_MASK
	.align		4
.L_985:
        /*00d8*/ 	.byte	0x03, 0x50
        /*00da*/ 	.short	0x0000


	//----- nvinfo : EIATTR_MAXREG_COUNT
	.align		4
        /*00dc*/ 	.byte	0x03, 0x1b
        /*00de*/ 	.short	0x00ff


	//----- nvinfo : EIATTR_MERCURY_ISA_VERSION
	.align		4
        /*00e0*/ 	.byte	0x03, 0x5f
        /*00e2*/ 	.short	0x0101


	//----- nvinfo : EIATTR_EXIT_INSTR_OFFSETS
	.align		4
        /*00e4*/ 	.byte	0x04, 0x1c
        /*00e6*/ 	.short	(.L_987 - .L_986)


	//   ....[0]....
.L_986:
        /*00e8*/ 	.word	0x00000300


	//   ....[1]....
        /*00ec*/ 	.word	0x00000350


	//   ....[2]....
        /*00f0*/ 	.word	0x000011b0


	//   ....[3]....
        /*00f4*/ 	.word	0x000011d0


	//----- nvinfo : EIATTR_CRS_STACK_SIZE
	.align		4
.L_987:
        /*00f8*/ 	.byte	0x04, 0x1e
        /*00fa*/ 	.short	(.L_989 - .L_988)
.L_988:
        /*00fc*/ 	.word	0x00000000


	//----- nvinfo : EIATTR_CBANK_PARAM_SIZE
	.align		4
.L_989:
        /*0100*/ 	.byte	0x03, 0x19
        /*0102*/ 	.short	0x00bc


	//----- nvinfo : EIATTR_PARAM_CBANK
	.align		4
        /*0104*/ 	.byte	0x04, 0x0a
        /*0106*/ 	.short	(.L_991 - .L_990)
	.align		4
.L_990:
        /*0108*/ 	.word	index@(.nv.constant0._ZN2at6native49_GLOBAL__N__09e94e3a_16_AveragePool3d_cu_a8eae74c29avg_pool3d_cuda_update_outputILi4EN3c108BFloat16EfEEvNS_27GenericPackedTensorAccessorIKT0_Lm4ENS_16DefaultPtrTraitsElEENS5_IS6_Lm4ES8_lEEiiiiiiiibii)
        /*010c*/ 	.short	0x0210
        /*010e*/ 	.short	0x00bc


	//----- nvinfo : EIATTR_SW_WAR
	.align		4
.L_991:
        /*0110*/ 	.byte	0x04, 0x36
        /*0112*/ 	.short	(.L_993 - .L_992)
.L_992:
        /*0114*/ 	.word	0x00000008
.L_993:


//--------------------- .nv.info._ZN2at6native49_GLOBAL__N__09e94e3a_16_AveragePool3d_cu_a8eae74c29avg_pool3d_cuda_update_outputILi3EN3c108BFloat16EfEEvNS_27GenericPackedTensorAccessorIKT0_Lm4ENS_16DefaultPtrTraitsElEENS5_IS6_Lm4ES8_lEEiiiiiiiibii --------------------------
	.section	.nv.info._ZN2at6native49_GLOBAL__N__09e94e3a_16_AveragePool3d_cu_a8eae74c29avg_pool3d_cuda_update_outputILi3EN3c108BFloat16EfEEvNS_27GenericPackedTensorAccessorIKT0_Lm4ENS_16DefaultPtrTraitsElEENS5_IS6_Lm4ES8_lEEiiiiiiiibii,"",@"SHT_CUDA_INFO"
	.sectionflags	@""
	.align	4


	//----- nvinfo : EIATTR_CUDA_API_VERSION
	.align		4
        /*0000*/ 	.byte	0x04, 0x37
        /*0002*/ 	.short	(.L_995 - .L_994)
.L_994:
        /*0004*/ 	.word	0x00000082


	//----- nvinfo : EIATTR_KPARAM_INFO
	.align		4
.L_995:
        /*0008*/ 	.byte	0x04, 0x17
        /*000a*/ 	.short	(.L_997 - .L_996)
.L_996:
        /*000c*/ 	.word	0x00000000
        /*0010*/ 	.short	0x000c
        /*0012*/ 	.short	0x00b8
        /*0014*/ 	.byte	0x00, 0xf0, 0x11, 0x00


	//----- nvinfo : EIATTR_KPARAM_INFO
	.align		4
.L_997:
        /*0018*/ 	.byte	0x04, 0x17
        /*001a*/ 	.short	(.L_999 - .L_998)
.L_998:
        /*001c*/ 	.word	0x00000000
        /*0020*/ 	.short	0x000b
        /*0022*/ 	.short	0x00b4
        /*0024*/ 	.byte	0x00, 0xf0, 0x11, 0x00


	//----- nvinfo : EIATTR_KPARAM_INFO
	.align		4
.L_999:
        /*0028*/ 	.byte	0x04, 0x17
        /*002a*/ 	.short	(.L_1001 - .L_1000)
.L_1000:
        /*002c*/ 	.word	0x00000000
        /*0030*/ 	.short	0x000a
        /*0032*/ 	.short	0x00b0
        /*0034*/ 	.byte	0x00, 0xf0, 0x05, 0x00


	//----- nvinfo : EIATTR_KPARAM_INFO
	.align		4
.L_1001:
        /*0038*/ 	.byte	0x04, 0x17
        /*003a*/ 	.short	(.L_1003 - .L_1002)
.L_1002:
        /*003c*/ 	.word	0x00000000
        /*0040*/ 	.short	0x0009
        /*0042*/ 	.short	0x00ac
        /*0044*/ 	.byte	0x00, 0xf0, 0x11, 0x00


	//----- nvinfo : EIATTR_KPARAM_INFO
	.align		4
.L_1003:
        /*0048*/ 	.byte	0x04, 0x17
        /*004a*/ 	.short	(.L_1005 - .L_1004)
.L_1004:
        /*004c*/ 	.word	0x00000000
        /*0050*/ 	.short	0x0008
        /*0052*/ 	.short	0x00a8
        /*0054*/ 	.byte	0x00, 0xf0, 0x11, 0x00


	//----- nvinfo : EIATTR_KPARAM_INFO
	.align		4
.L_1005:
        /*0058*/ 	.byte	0x04, 0x17
        /*005a*/ 	.short	(.L_1007 - .L_1006)
.L_1006:
        /*005c*/ 	.word	0x00000000
        /*0060*/ 	.short	0x0007
        /*0062*/ 	.short	0x00a4
        /*0064*/ 	.byte	0x00, 0xf0, 0x11, 0x00


	//----- nvinfo : EIATTR_KPARAM_INFO
	.align		4
.L_1007:
        /*0068*/ 	.byte	0x04, 0x17
        /*006a*/ 	.short	(.L_1009 - .L_1008)
.L_1008:
        /*006c*/ 	.word	0x00000000
        /*0070*/ 	.short	0x0006
        /*0072*/ 	.short	0x00a0
        /*0074*/ 	.byte	0x00, 0xf0, 0x11, 0x00


	//----- nvinfo : EIATTR_KPARAM_INFO
	.align		4
.L_1009:
        /*0078*/ 	.byte	0x04, 0x17
        /*007a*/ 	.short	(.L_1011 - .L_1010)
.L_1010:
        /*007c*/ 	.word	0x00000000
        /*0080*/ 	.short	0x0005
        /*0082*/ 	.short	0x009c
        /*0084*/ 	.byte	0x00, 0xf0, 0x11, 0x00


	//----- nvinfo : EIATTR_KPARAM_INFO
	.align		4
.L_1011:
        /*0088*/ 	.byte	0x04, 0x17
        /*008a*/ 	.short	(.L_1013 - .L_1012)
.L_1012:
        /*008c*/ 	.word	0x00000000
        /*0090*/ 	.short	0x0004
        /*0092*/ 	.short	0x0098
        /*0094*/ 	.byte	0x00, 0xf0, 0x11, 0x00


	//----- nvinfo : EIATTR_KPARAM_INFO
	.align		4
.L_1013:
        /*0098*/ 	.byte	0x04, 0x17
        /*009a*/ 	.short	(.L_1015 - .L_1014)
.L_1014:
        /*009c*/ 	.word	0x00000000
        /*00a0*/ 	.short	0x0003
        /*00a2*/ 	.short	0x0094
        /*00a4*/ 	.byte	0x00, 0xf0, 0x11, 0x00


	//----- nvinfo : EIATTR_KPARAM_INFO
	.align		4
.L_1015:
        /*00a8*/ 	.byte	0x04, 0x17
        /*00aa*/ 	.short	(.L_1017 - .L_1016)
.L_1016:
        /*00ac*/ 	.word	0x00000000
        /*00b0*/ 	.short	0x0002
        /*00b2*/ 	.short	0x0090
        /*00b4*/ 	.byte	0x00, 0xf0, 0x11, 0x00


	//----- nvinfo : EIATTR_KPARAM_INFO
	.align		4
.L_1017:
        /*00b8*/ 	.byte	0x04, 0x17
        /*00ba*/ 	.short	(.L_1019 - .L_1018)
.L_1018:
        /*00bc*/ 	.word	0x00000000
        /*00c0*/ 	.short	0x0001
        /*00c2*/ 	.short	0x0048
        /*00c4*/ 	.byte	0x00, 0xf0, 0x21, 0x01


	//----- nvinfo : EIATTR_KPARAM_INFO
	.align		4
.L_1019:
        /*00c8*/ 	.byte	0x04, 0x17
        /*00ca*/ 	.short	(.L_1021 - .L_1020)
.L_1020:
        /*00cc*/ 	.word	0x00000000
        /*00d0*/ 	.short	0x0000
        /*00d2*/ 	.short	0x0000
        /*00d4*/ 	.byte	0x00, 0xf0, 0x21, 0x01


	//----- nvinfo : EIATTR_SPARSE_MMA_MASK
	.align		4
.L_1021:
        /*00d8*/ 	.byte	0x03, 0x50
        /*00da*/ 	.short	0x0000


	//----- nvinfo : EIATTR_MAXREG_COUNT
	.align		4
        /*00dc*/ 	.byte	0x03, 0x1b
        /*00de*/ 	.short	0x00ff


	//----- nvinfo : EIATTR_MERCURY_ISA_VERSION
	.align		4
        /*00e0*/ 	.byte	0x03, 0x5f
        /*00e2*/ 	.short	0x0101


	//----- nvinfo : EIATTR_EXIT_INSTR_OFFSETS
	.align		4
        /*00e4*/ 	.byte	0x04, 0x1c
        /*00e6*/ 	.short	(.L_1023 - .L_1022)


	//   ....[0]....
.L_1022:
        /*00e8*/ 	.word	0x00000300


	//   ....[1]....
        /*00ec*/ 	.word	0x00000350


	//   ....[2]....
        /*00f0*/ 	.word	0x000011b0


	//   ....[3]....
        /*00f4*/ 	.word	0x000011d0


	//----- nvinfo : EIATTR_CRS_STACK_SIZE
	.align		4
.L_1023:
        /*00f8*/ 	.byte	0x04, 0x1e
        /*00fa*/ 	.short	(.L_1025 - .L_1024)
.L_1024:
        /*00fc*/ 	.word	0x00000000


	//----- nvinfo : EIATTR_CBANK_PARAM_SIZE
	.align		4
.L_1025:
        /*0100*/ 	.byte	0x03, 0x19
        /*0102*/ 	.short	0x00bc


	//----- nvinfo : EIATTR_PARAM_CBANK
	.align		4
        /*0104*/ 	.byte	0x04, 0x0a
        /*0106*/ 	.short	(.L_1027 - .L_1026)
	.align		4
.L_1026:
        /*0108*/ 	.word	index@(.nv.constant0._ZN2at6native49_GLOBAL__N__09e94e3a_16_AveragePool3d_cu_a8eae74c29avg_pool3d_cuda_update_outputILi3EN3c108BFloat16EfEEvNS_27GenericPackedTensorAccessorIKT0_Lm4ENS_16DefaultPtrTraitsElEENS5_IS6_Lm4ES8_lEEiiiiiiiibii)
        /*010c*/ 	.short	0x0210
        /*010e*/ 	.short	0x00bc


	//----- nvinfo : EIATTR_SW_WAR
	.align		4
.L_1027:
        /*0110*/ 	.byte	0x04, 0x36
        /*0112*/ 	.short	(.L_1029 - .L_1028)
.L_1028:
        /*0114*/ 	.word	0x00000008
.L_1029:


//--------------------- .nv.info._ZN2at6native49_GLOBAL__N__09e94e3a_16_AveragePool3d_cu_a8eae74c29avg_pool3d_cuda_update_outputILi2EN3c108BFloat16EfEEvNS_27GenericPackedTensorAccessorIKT0_Lm4ENS_16DefaultPtrTraitsElEENS5_IS6_Lm4ES8_lEEiiiiiiiibii --------------------------
	.section	.nv.info._ZN2at6native49_GLOBAL__N__09e94e3a_16_AveragePool3d_cu_a8eae74c29avg_pool3d_cuda_update_outputILi2EN3c108BFloat16EfEEvNS_27GenericPackedTensorAccessorIKT0_Lm4ENS_16DefaultPtrTraitsElEENS5_IS6_Lm4ES8_lEEiiiiiiiibii,"",@"SHT_CUDA_INFO"
	.sectionflags	@""
	.align	4


	//----- nvinfo : EIATTR_CUDA_API_VERSION
	.align		4
        /*0000*/ 	.byte	0x04, 0x37
        /*0002*/ 	.short	(.L_1031 - .L_1030)
.L_1030:
        /*0004*/ 	.word	0x00000082


	//----- nvinfo : EIATTR_KPARAM_INFO
	.align		4
.L_1031:
        /*0008*/ 	.byte	0x04, 0x17
        /*000a*/ 	.short	(.L_1033 - .L_1032)
.L_1032:
        /*000c*/ 	.word	0x00000000
        /*0010*/ 	.short	0x000c
        /*0012*/ 	.short	0x00b8
        /*0014*/ 	.byte	0x00, 0xf0, 0x11, 0x00


	//----- nvinfo : EIATTR_KPARAM_INFO
	.align		4
.L_1033:
        /*0018*/ 	.byte	0x04, 0x17
        /*001a*/ 	.short	(.L_1035 - .L_1034)
.L_1034:
        /*001c*/ 	.word	0x00000000
        /*0020*/ 	.short	0x000b
        /*0022*/ 	.short	0x00b4
        /*0024*/ 	.byte	0x00, 0xf0, 0x11, 0x00


	//----- nvinfo : EIATTR_KPARAM_INFO
	.align		4
.L_1035:
        /*0028*/ 	.byte	0x04, 0x17
        /*002a*/ 	.short	(.L_1037 - .L_1036)
.L_1036:
        /*002c*/ 	.word	0x00000000
        /*0030*/ 	.short	0x000a
        /*0032*/ 	.short	0x00b0
        /*0034*/ 	.byte	0x00, 0xf0, 0x05, 0x00


	//----- nvinfo : EIATTR_KPARAM_INFO
	.align		4
.L_1037:
        /*0038*/ 	.byte	0x04, 0x17
        /*003a*/ 	.short	(.L_1039 - .L_1038)
.L_1038:
        /*003c*/ 	.word	0x00000000
        /*0040*/ 	.short	0x0009
        /*0042*/ 	.short	0x00ac
        /*0044*/ 	.byte	0x00, 0xf0, 0x11, 0x00


	//----- nvinfo : EIATTR_KPARAM_INFO
	.align		4
.L_1039:
        /*0048*/ 	.byte	0x04, 0x17
        /*004a*/ 	.short	(.L_1041 - .L_1040)
.L_1040:
        /*004c*/ 	.word	0x00000000
        /*0050*/ 	.short	0x0008
        /*0052*/ 	.short	0x00a8
        /*0054*/ 	.byte	0x00, 0xf0, 0x11, 0x00


	//----- nvinfo : EIATTR_KPARAM_INFO
	.align		4
.L_1041:
        /*0058*/ 	.byte	0x04, 0x17
        /*005a*/ 	.short	(.L_1043 - .L_1042)
.L_1042:
        /*005c*/ 	.word	0x00000000
        /*0060*/ 	.short	0x0007
        /*0062*/ 	.short	0x00a4
        /*0064*/ 	.byte	0x00, 0xf0, 0x11, 0x00


	//----- nvinfo : EIATTR_KPARAM_INFO
	.align		4
.L_1043:
        /*0068*/ 	.byte	0x04, 0x17
        /*006a*/ 	.short	(.L_1045 - .L_1044)
.L_1044:
        /*006c*/ 	.word	0x00000000
        /*0070*/ 	.short	0x0006
        /*0072*/ 	.short	0x00a0
        /*0074*/ 	.byte	0x00, 0xf0, 0x11, 0x00


	//----- nvinfo : EIATTR_KPARAM_INFO
	.align		4
.L_1045:
        /*0078*/ 	.byte	0x04, 0x17
        /*007a*/ 	.short	(.L_1047 - .L_1046)
.L_1046:
        /*007c*/ 	.word	0x00000000
        /*0080*/ 	.short	0x0005
        /*0082*/ 	.short	0x009c
        /*0084*/ 	.byte	0x00, 0xf0, 0x11, 0x00


	//----- nvinfo : EIATTR_KPARAM_INFO
	.align		4
.L_1047:
        /*0088*/ 	.byte	0x04, 0x17
        /*008a*/ 	.short	(.L_1049 - .L_1048)
.L_1048:
        /*008c*/ 	.word	0x00000000
        /*0090*/ 	.short	0x0004
        /*0092*/ 	.short	0x0098
        /*0094*/ 	.byte	0x00, 0xf0, 0x11, 0x00


	//----- nvinfo : EIATTR_KPARAM_INFO
	.align		4
.L_1049:
        /*0098*/ 	.byte	0x04, 0x17
        /*009a*/ 	.short	(.L_1051 - .L_1050)
.L_1050:
        /*009c*/ 	.word	0x00000000
        /*00a0*/ 	.short	0x0003
        /*00a2*/ 	.short	0x0094
        /*00a4*/ 	.byte	0x00, 0xf0, 0x11, 0x00


	//----- nvinfo : EIATTR_KPARAM_INFO
	.align		4
.L_1051:
        /*00a8*/ 	.byte	0x04, 0x17
        /*00aa*/ 	.short	(.L_1053 - .L_1052)
.L_1052:
        /*00ac*/ 	.word	0x00000000
        /*00b0*/ 	.short	0x0002
        /*00b2*/ 	.short	0x0090
        /*00b4*/ 	.byte	0x00, 0xf0, 0x11, 0x00


	//----- nvinfo : EIATTR_KPARAM_INFO
	.align		4
.L_1053:
        /*00b8*/ 	.byte	0x04, 0x17
        /*00ba*/ 	.short	(.L_1055 - .L_1054)
.L_1054:
        /*00bc*/ 	.word	0x00000000
        /*00c0*/ 	.short	0x0001
        /*00c2*/ 	.short	0x0048
        /*00c4*/ 	.byte	0x00, 0xf0, 0x21, 0x01


	//----- nvinfo : EIATTR_KPARAM_INFO
	.align		4
.L_1055:
        /*00c8*/ 	.byte	0x04, 0x17
        /*00ca*/ 	.short	(.L_1057 - .L_1056)
.L_1056:
        /*00cc*/ 	.word	0x00000000
        /*00d0*/ 	.short	0x0000
        /*00d2*/ 	.short	0x0000
        /*00d4*/ 	.byte	0x00, 0xf0, 0x21, 0x01


	//----- nvinfo : EIATTR_SPARSE_MMA_MASK
	.align		4
.L_1057:
        /*00d8*/ 	.byte	0x03, 0x50
        /*00da*/ 	.short	0x0000


	//----- nvinfo : EIATTR_MAXREG_COUNT
	.align		4
        /*00dc*/ 	.byte	0x03, 0x1b
        /*00de*/ 	.short	0x00ff


	//----- nvinfo : EIATTR_MERCURY_ISA_VERSION
	.align		4
        /*00e0*/ 	.byte	0x03, 0x5f
        /*00e2*/ 	.short	0x0101


	//----- nvinfo : EIATTR_EXIT_INSTR_OFFSETS
	.align		4
        /*00e4*/ 	.byte	0x04, 0x1c
        /*00e6*/ 	.short	(.L_1059 - .L_1058)


	//   ....[0]....
.L_1058:
        /*00e8*/ 	.word	0x00000300


	//   ....[1]....
        /*00ec*/ 	.word	0x00000350


	//   ....[2]....
        /*00f0*/ 	.word	0x000011b0


	//   ....[3]....
        /*00f4*/ 	.word	0x000011d0


	//----- nvinfo : EIATTR_CRS_STACK_SIZE
	.align		4
.L_1059:
        /*00f8*/ 	.byte	0x04, 0x1e
        /*00fa*/ 	.short	(.L_1061 - .L_1060)
.L_1060:
        /*00fc*/ 	.word	0x00000000


	//----- nvinfo : EIATTR_CBANK_PARAM_SIZE
	.align		4
.L_1061:
        /*0100*/ 	.byte	0x03, 0x19
        /*0102*/ 	.short	0x00bc


	//----- nvinfo : EIATTR_PARAM_CBANK
	.align		4
        /*0104*/ 	.byte	0x04, 0x0a
        /*0106*/ 	.short	(.L_1063 - .L_1062)
	.align		4
.L_1062:
        /*0108*/ 	.word	index@(.nv.constant0._ZN2at6native49_GLOBAL__N__09e94e3a_16_AveragePool3d_cu_a8eae74c29avg_pool3d_cuda_update_outputILi2EN3c108BFloat16EfEEvNS_27GenericPackedTensorAccessorIKT0_Lm4ENS_16DefaultPtrTraitsElEENS5_IS6_Lm4ES8_lEEiiiiiiiibii)
        /*010c*/ 	.short	0x0210
        /*010e*/ 	.short	0x00bc


	//----- nvinfo : EIATTR_SW_WAR
	.align		4
.L_1063:
        /*0110*/ 	.byte	0x04, 0x36
        /*0112*/ 	.short	(.L_1065 - .L_1064)
.L_1064:
        /*0114*/ 	.word	0x00000008
.L_1065:


//--------------------- .nv.info._ZN2at6native49_GLOBAL__N__09e94e3a_16_AveragePool3d_cu_a8eae74c29avg_pool3d_cuda_update_outputILi1EN3c108BFloat16EfEEvNS_27GenericPackedTensorAccessorIKT0_Lm4ENS_16DefaultPtrTraitsElEENS5_IS6_Lm4ES8_lEEiiiiiiiibii --------------------------
	.section	.nv.info._ZN2at6native49_GLOBAL__N__09e94e3a_16_AveragePool3d_cu_a8eae74c29avg_pool3d_cuda_update_outputILi1EN3c108BFloat16EfEEvNS_27GenericPackedTensorAccessorIKT0_Lm4ENS_16DefaultPtrTraitsElEENS5_IS6_Lm4ES8_lEEiiiiiiiibii,"",@"SHT_CUDA_INFO"
	.sectionflags	@""
	.align	4


	//----- nvinfo : EIATTR_CUDA_API_VERSION
	.align		4
        /*0000*/ 	.byte	0x04, 0x37
        /*0002*/ 	.short	(.L_1067 - .L_1066)
.L_1066:
        /*0004*/ 	.word	0x00000082


	//----- nvinfo : EIATTR_KPARAM_INFO
	.align		4
.L_1067:
        /*0008*/ 	.byte	0x04, 0x17
        /*000a*/ 	.short	(.L_1069 - .L_1068)
.L_1068:
        /*000c*/ 	.word	0x00000000
        /*0010*/ 	.short	0x000c
        /*0012*/ 	.short	0x00b8
        /*0014*/ 	.byte	0x00, 0xf0, 0x11, 0x00


	//----- nvinfo : EIATTR_KPARAM_INFO
	.align		4
.L_1069:
        /*0018*/ 	.byte	0x04, 0x17
        /*001a*/ 	.short	(.L_1071 - .L_1070)
.L_1070:
        /*001c*/ 	.word	0x00000000
        /*0020*/ 	.short	0x000b
        /*0022*/ 	.short	0x00b4
        /*0024*/ 	.byte	0x00, 0xf0, 0x11, 0x00


	//----- nvinfo : EIATTR_KPARAM_INFO
	.align		4
.L_1071:
        /*0028*/ 	.byte	0x04, 0x17
        /*002a*/ 	.short	(.L_1073 - .L_1072)
.L_1072:
        /*002c*/ 	.word	0x00000000
        /*0030*/ 	.short	0x000a
        /*0032*/ 	.short	0x00b0
        /*0034*/ 	.byte	0x00, 0xf0, 0x05, 0x00


	//----- nvinfo : EIATTR_KPARAM_INFO
	.align		4
.L_1073:
        /*0038*/ 	.byte	0x04, 0x17
        /*003a*/ 	.short	(.L_1075 - .L_1074)
.L_1074:
        /*003c*/ 	.word	0x00000000
        /*0040*/ 	.short	0x0009
        /*0042*/ 	.short	0x00ac
        /*0044*/ 	.byte	0x00, 0xf0, 0x11, 0x00


	//----- nvinfo : EIATTR_KPARAM_INFO
	.align		4
.L_1075:
        /*0048*/ 	.byte	0x04, 0x17
        /*004a*/ 	.short	(.L_1077 - .L_1076)
.L_1076:
        /*004c*/ 	.word	0x00000000
        /*0050*/ 	.short	0x0008
        /*0052*/ 	.short	0x00a8
        /*0054*/ 	.byte	0x00, 0xf0, 0x11, 0x00


	//----- nvinfo : EIATTR_KPARAM_INFO
	.align		4
.L_1077:
        /*0058*/ 	.byte	0x04, 0x17
        /*005a*/ 	.short	(.L_1079 - .L_1078)
.L_1078:
        /*005c*/ 	.word	0x00000000
        /*0060*/ 	.short	0x0007
        /*0062*/ 	.short	0x00a4
        /*0064*/ 	.byte	0x00, 0xf0, 0x11, 0x00


	//----- nvinfo : EIATTR_KPARAM_INFO
	.align		4
.L_1079:
        /*0068*/ 	.byte	0x04, 0x17
        /*006a*/ 	.short	(.L_1081 - .L_1080)
.L_1080:
        /*006c*/ 	.word	0x00000000
        /*0070*/ 	.short	0x0006
        /*0072*/ 	.short	0x00a0
        /*0074*/ 	.byte	0x00, 0xf0, 0x11, 0x00


	//----- nvinfo : EIATTR_KPARAM_INFO
	.align		4
.L_1081:
        /*0078*/ 	.byte	0x04, 0x17
        /*007a*/ 	.short	(.L_1083 - .L_1082)
.L_1082:
        /*007c*/ 	.word	0x00000000
        /*0080*/ 	.short	0x0005
        /*0082*/ 	.short	0x009c
        /*0084*/ 	.byte	0x00, 0xf0, 0x11, 0x00


	//----- nvinfo : EIATTR_KPARAM_INFO
	.align		4
.L_1083:
        /*0088*/ 	.byte	0x04, 0x17
        /*008a*/ 	.short	(.L_1085 - .L_1084)
.L_1084:
        /*008c*/ 	.word	0x00000000
        /*0090*/ 	.short	0x0004
        /*0092*/ 	.short	0x0098
        /*0094*/ 	.byte	0x00, 0xf0, 0x11, 0x00


	//----- nvinfo : EIATTR_KPARAM_INFO
	.align		4
.L_1085:
        /*0098*/ 	.byte	0x04, 0x17
        /*009a*/ 	.short	(.L_1087 - .L_1086)
.L_1086:
        /*009c*/ 	.word	0x00000000
        /*00a0*/ 	.short	0x0003
        /*00a2*/ 	.short	0x0094
        /*00a4*/ 	.byte	0x00, 0xf0, 0x11, 0x00


	//----- nvinfo : EIATTR_KPARAM_INFO
	.align		4
.L_1087:
        /*00a8*/ 	.byte	0x04, 0x17
        /*00aa*/ 	.short	(.L_1089 - .L_1088)
.L_1088:
        /*00ac*/ 	.word	0x00000000
        /*00b0*/ 	.short	0x0002
        /*00b2*/ 	.short	0x0090
        /*00b4*/ 	.byte	0x00, 0xf0, 0x11, 0x00


	//----- nvinfo : EIATTR_KPARAM_INFO
	.align		4
.L_1089:
        /*00b8*/ 	.byte	0x04, 0x17
        /*00ba*/ 	.short	(.L_1091 - .L_1090)
.L_1090:
        /*00bc*/ 	.word	0x00000000
        /*00c0*/ 	.short	0x0001
        /*00c2*/ 	.short	0x0048
        /*00c4*/ 	.byte	0x00, 0xf0, 0x21, 0x01


	//----- nvinfo : EIATTR_KPARAM_INFO
	.align		4
.L_1091:
        /*00c8*/ 	.byte	0x04, 0x17
        /*00ca*/ 	.short	(.L_1093 - .L_1092)
.L_1092:
        /*00cc*/ 	.word	0x00000000
        /*00d0*/ 	.short	0x0000
        /*00d2*/ 	.short	0x0000
        /*00d4*/ 	.byte	0x00, 0xf0, 0x21, 0x01


	//----- nvinfo : EIATTR_SPARSE_MMA_MASK
	.align		4
.L_1093:
        /*00d8*/ 	.byte	0x03, 0x50
        /*00da*/ 	.short	0x0000


	//----- nvinfo : EIATTR_MAXREG_COUNT
	.align		4
        /*00dc*/ 	.byte	0x03, 0x1b
        /*00de*/ 	.short	0x00ff


	//----- nvinfo : EIATTR_MERCURY_ISA_VERSION
	.align		4
        /*00e0*/ 	.byte	0x03, 0x5f
        /*00e2*/ 	.short	0x0101


	//----- nvinfo : EIATTR_EXIT_INSTR_OFFSETS
	.align		4
        /*00e4*/ 	.byte	0x04, 0x1c
        /*00e6*/ 	.short	(.L_1095 - .L_1094)


	//   ....[0]....
.L_1094:
        /*00e8*/ 	.word	0x00000300


	//   ....[1]....
        /*00ec*/ 	.word	0x00000350


	//   ....[2]....
        /*00f0*/ 	.word	0x000011b0


	//   ....[3]....
        /*00f4*/ 	.word	0x000011d0


	//----- nvinfo : EIATTR_CRS_STACK_SIZE
	.align		4
.L_1095:
        /*00f8*/ 	.byte	0x04, 0x1e
        /*00fa*/ 	.short	(.L_1097 - .L_1096)
.L_1096:
        /*00fc*/ 	.word	0x00000000


	//----- nvinfo : EIATTR_CBANK_PARAM_SIZE
	.align		4
.L_1097:
        /*0100*/ 	.byte	0x03, 0x19
        /*0102*/ 	.short	0x00bc


	//----- nvinfo : EIATTR_PARAM_CBANK
	.align		4
        /*0104*/ 	.byte	0x04, 0x0a
        /*0106*/ 	.short	(.L_1099 - .L_1098)
	.align		4
.L_1098:
        /*0108*/ 	.word	index@(.nv.constant0._ZN2at6native49_GLOBAL__N__09e94e3a_16_AveragePool3d_cu_a8eae74c29avg_pool3d_cuda_update_outputILi1EN3c108BFloat16EfEEvNS_27GenericPackedTensorAccessorIKT0_Lm4ENS_16DefaultPtrTraitsElEENS5_IS6_Lm4ES8_lEEiiiiiiiibii)
        /*010c*/ 	.short	0x0210
        /*010e*/ 	.short	0x00bc


	//----- nvinfo : EIATTR_SW_WAR
	.align		4
.L_1099:
        /*0110*/ 	.byte	0x04, 0x36
        /*0112*/ 	.short	(.L_1101 - .L_1100)
.L_1100:
        /*0114*/ 	.word	0x00000008
.L_1101:


//--------------------- .nv.info._ZN2at6native49_GLOBAL__N__09e94e3a_16_AveragePool3d_cu_a8eae74c29avg_pool3d_cuda_update_outputIN3c104HalfEfEEvNS_27GenericPackedTensorAccessorIKT_Lm4ENS_16DefaultPtrTraitsElEENS5_IS6_Lm4ES8_lEEiiiiiiiiibii --------------------------
	.section	.nv.info._ZN2at6native49_GLOBAL__N__09e94e3a_16_AveragePool3d_cu_a8eae74c29avg_pool3d_cuda_update_outputIN3c104HalfEfEEvNS_27GenericPackedTensorAccessorIKT_Lm4ENS_16DefaultPtrTraitsElEENS5_IS6_Lm4ES8_lEEiiiiiiiiibii,"",@"SHT_CUDA_INFO"
	.sectionflags	@""
	.align	4


	//----- nvinfo : EIATTR_CUDA_API_VERSION
	.align		4
        /*0000*/ 	.byte	0x04, 0x37
        /*0002*/ 	.short	(.L_1103 - .L_1102)
.L_1102:
        /*0004*/ 	.word	0x00000082


	//----- nvinfo : EIATTR_KPARAM_INFO
	.align		4
.L_1103:
        /*0008*/ 	.byte	0x04, 0x17
        /*000a*/ 	.short	(.L_1105 - .L_1104)
.L_1104:
        /*000c*/ 	.word	0x00000000
        /*0010*/ 	.short	0x000d
        /*0012*/ 	.short	0x00bc
        /*0014*/ 	.byte	0x00, 0xf0, 0x11, 0x00


	//----- nvinfo : EIATTR_KPARAM_INFO
	.align		4
.L_1105:
        /*0018*/ 	.byte	0x04, 0x17
        /*001a*/ 	.short	(.L_1107 - .L_1106)
.L_1106:
        /*001c*/ 	.word	0x00000000
        /*0020*/ 	.short	0x000c
        /*0022*/ 	.short	0x00b8
        /*0024*/ 	.byte	0x00, 0xf0, 0x11, 0x00


	//----- nvinfo : EIATTR_KPARAM_INFO
	.align		4
.L_1107:
        /*0028*/ 	.byte	0x04, 0x17
        /*002a*/ 	.short	(.L_1109 - .L_1108)
.L_1108:
        /*002c*/ 	.word	0x00000000
        /*0030*/ 	.short	0x000b
        /*0032*/ 	.short	0x00b4
        /*0034*/ 	.byte	0x00, 0xf0, 0x05, 0x00


	//----- nvinfo : EIATTR_KPARAM_INFO
	.align		4
.L_1109:
        /*0038*/ 	.byte	0x04, 0x17
        /*003a*/ 	.short	(.L_1111 - .L_1110)
.L_1110:
        /*003c*/ 	.word	0x00000000
        /*0040*/ 	.short	0x000a
        /*0042*/ 	.short	0x00b0
        /*0044*/ 	.byte	0x00, 0xf0, 0x11, 0x00


	//----- nvinfo : EIATTR_KPARAM_INFO
	.align		4
.L_1111:
        /*0048*/ 	.byte	0x04, 0x17
        /*004a*/ 	.short	(.L_1113 - .L_1112)
.L_1112:
        /*004c*/ 	.word	0x00000000
        /*0050*/ 	.short	0x0009
        /*0052*/ 	.short	0x00ac
        /*0054*/ 	.byte	0x00, 0xf0, 0x11, 0x00


	//----- nvinfo : EIATTR_KPARAM_INFO
	.align		4
.L_1113:
        /*0058*/ 	.byte	0x04, 0x17
        /*005a*/ 	.short	(.L_1115 - .L_1114)
.L_1114:
        /*005c*/ 	.word	0x00000000
        /*0060*/ 	.short	0x0008
        /*0062*/ 	.short	0x00a8
        /*0064*/ 	.byte	0x00, 0xf0, 0x11, 0x00


	//----- nvinfo : EIATTR_KPARAM_INFO
	.align		4
.L_1115:
        /*0068*/ 	.byte	0x04, 0x17
        /*006a*/ 	.short	(.L_1117 - .L_1116)
.L_1116:
        /*006c*/ 	.word	0x00000000
        /*0070*/ 	.short	0x0007
        /*0072*/ 	.short	0x00a4
        /*0074*/ 	.byte	0x00, 0xf0, 0x11, 0x00


	//----- nvinfo : EIATTR_KPARAM_INFO
	.align		4
.L_1117:
        /*0078*/ 	.byte	0x04, 0x17
        /*007a*/ 	.short	(.L_1119 - .L_1118)
.L_1118:
        /*007c*/ 	.word	0x00000000
        /*0080*/ 	.short	0x0006
        /*0082*/ 	.short	0x00a0
        /*0084*/ 	.byte	0x00, 0xf0, 0x11, 0x00


	//----- nvinfo : EIATTR_KPARAM_INFO
	.align		4
.L_1119:
        /*0088*/ 	.byte	0x04, 0x17
        /*008a*/ 	.short	(.L_1121 - .L_1120)
.L_1120:
        /*008c*/ 	.word	0x00000000
        /*0090*/ 	.short	0x0005
        /*0092*/ 	.short	0x009c
        /*0094*/ 	.byte	0x00, 0xf0, 0x11, 0x00


	//----- nvinfo : EIATTR_KPARAM_INFO
	.align		4
.L_1121:
        /*0098*/ 	.byte	0x04, 0x17
        /*009a*/ 	.short	(.L_1123 - .L_1122)
.L_1122:
        /*009c*/ 	.word	0x00000000
        /*00a0*/ 	.short	0x0004
        /*00a2*/ 	.short	0x0098
        /*00a4*/ 	.byte	0x00, 0xf0, 0x11, 0x00


	//----- nvinfo : EIATTR_KPARAM_INFO
	.align		4
.L_1123:
        /*00a8*/ 	.byte	0x04, 0x17
        /*00aa*/ 	.short	(.L_1125 - .L_1124)
.L_1124:
        /*00ac*/ 	.word	0x00000000
        /*00b0*/ 	.short	0x0003
        /*00b2*/ 	.short	0x0094
        /*00b4*/ 	.byte	0x00, 0xf0, 0x11, 0x00


	//----- nvinfo : EIATTR_KPARAM_INFO
	.align		4
.L_1125:
        /*00b8*/ 	.byte	0x04, 0x17
        /*00ba*/ 	.short	(.L_1127 - .L_1126)
.L_1126:
        /*00bc*/ 	.word	0x00000000
        /*00c0*/ 	.short	0x0002
        /*00c2*/ 	.short	0x0090
        /*00c4*/ 	.byte	0x00, 0xf0, 0x11, 0x00


	//----- nvinfo : EIATTR_KPARAM_INFO
	.align		4
.L_1127:
        /*00c8*/ 	.byte	0x04, 0x17
        /*00ca*/ 	.short	(.L_1129 - .L_1128)
.L_1128:
        /*00cc*/ 	.word	0x00000000
        /*00d0*/ 	.short	0x0001
        /*00d2*/ 	.short	0x0048
        /*00d4*/ 	.byte	0x00, 0xf0, 0x21, 0x01


	//----- nvinfo : EIATTR_KPARAM_INFO
	.align		4
.L_1129:
        /*00d8*/ 	.byte	0x04, 0x17
        /*00da*/ 	.short	(.L_1131 - .L_1130)
.L_1130:
        /*00dc*/ 	.word	0x00000000
        /*00e0*/ 	.short	0x0000
        /*00e2*/ 	.short	0x0000
        /*00e4*/ 	.byte	0x00, 0xf0, 0x21, 0x01


	//----- nvinfo : EIATTR_SPARSE_MMA_MASK
	.align		4
.L_1131:
        /*00e8*/ 	.byte	0x03, 0x50
        /*00ea*/ 	.short	0x0000


	//----- nvinfo : EIATTR_MAXREG_COUNT
	.align		4
        /*00ec*/ 	.byte	0x03, 0x1b
        /*00ee*/ 	.short	0x00ff


	//----- nvinfo : EIATTR_MERCURY_ISA_VERSION
	.align		4
        /*00f0*/ 	.byte	0x03, 0x5f
        /*00f2*/ 	.short	0x0101


	//----- nvinfo : EIATTR_EXIT_INSTR_OFFSETS
	.align		4
        /*00f4*/ 	.byte	0x04, 0x1c
        /*00f6*/ 	.short	(.L_1133 - .L_1132)


	//   ....[0]....
.L_1132:
        /*00f8*/ 	.word	0x00000310


	//   ....[1]....
        /*00fc*/ 	.word	0x00000360


	//   ....[2]....
        /*0100*/ 	.word	0x000011e0


	//   ....[3]....
        /*0104*/ 	.word	0x00001200


	//----- nvinfo : EIATTR_CRS_STACK_SIZE
	.align		4
.L_1133:
        /*0108*/ 	.byte	0x04, 0x1e
        /*010a*/ 	.short	(.L_1135 - .L_1134)
.L_1134:
        /*010c*/ 	.word	0x00000000


	//----- nvinfo : EIATTR_CBANK_PARAM_SIZE
	.align		4
.L_1135:
        /*0110*/ 	.byte	0x03, 0x19
        /*0112*/ 	.short	0x00c0


	//----- nvinfo : EIATTR_PARAM_CBANK
	.align		4
        /*0114*/ 	.byte	0x04, 0x0a
        /*0116*/ 	.short	(.L_1137 - .L_1136)
	.align		4
.L_1136:
        /*0118*/ 	.word	index@(.nv.constant0._ZN2at6native49_GLOBAL__N__09e94e3a_16_AveragePool3d_cu_a8eae74c29avg_pool3d_cuda_update_outputIN3c104HalfEfEEvNS_27GenericPackedTensorAccessorIKT_Lm4ENS_16DefaultPtrTraitsElEENS5_IS6_Lm4ES8_lEEiiiiiiiiibii)
        /*011c*/ 	.short	0x0210
        /*011e*/ 	.short	0x00c0


	//----- nvinfo : EIATTR_SW_WAR
	.align		4
.L_1137:
        /*0120*/ 	.byte	0x04, 0x36
        /*0122*/ 	.short	(.L_1139 - .L_1138)
.L_1138:
        /*0124*/ 	.word	0x00000008
.L_1139:


//--------------------- .nv.info._ZN2at6native49_GLOBAL__N__09e94e3a_16_AveragePool3d_cu_a8eae74c29avg_pool3d_cuda_update_outputILi7EN3c104HalfEfEEvNS_27GenericPackedTensorAccessorIKT0_Lm4ENS_16DefaultPtrTraitsElEENS5_IS6_Lm4ES8_lEEiiiiiiiibii --------------------------
	.section	.nv.info._ZN2at6native49_GLOBAL__N__09e94e3a_16_AveragePool3d_cu_a8eae74c29avg_pool3d_cuda_update_outputILi7EN3c104HalfEfEEvNS_27GenericPackedTensorAccessorIKT0_Lm4ENS_16DefaultPtrTraitsElEENS5_IS6_Lm4ES8_lEEiiiiiiiibii,"",@"SHT_CUDA_INFO"
	.sectionflags	@""
	.align	4


	//----- nvinfo : EIATTR_CUDA_API_VERSION
	.align		4
        /*0000*/ 	.byte	0x04, 0x37
        /*0002*/ 	.short	(.L_1141 - .L_1140)
.L_1140:
        /*0004*/ 	.word	0x00000082


	//----- nvinfo : EIATTR_KPARAM_INFO
	.align		4
.L_1141:
        /*0008*/ 	.byte	0x04, 0x17
        /*000a*/ 	.short	(.L_1143 - .L_1142)
.L_1142:
        /*000c*/ 	.word	0x00000000
        /*0010*/ 	.short	0x000c
        /*0012*/ 	.short	0x00b8
        /*0014*/ 	.byte	0x00, 0xf0, 0x11, 0x00


	//----- nvinfo : EIATTR_KPARAM_INFO
	.align		4
.L_1143:
        /*0018*/ 	.byte	0x04, 0x17
        /*001a*/ 	.short	(.L_1145 - .L_1144)
.L_1144:
        /*001c*/ 	.word	0x00000000
        /*0020*/ 	.short	0x000b
        /*0022*/ 	.short	0x00b4
        /*0024*/ 	.byte	0x00, 0xf0, 0x11, 0x00


	//----- nvinfo : EIATTR_KPARAM_INFO
	.align		4
.L_1145:
        /*0028*/ 	.byte	0x04, 0x17
        /*002a*/ 	.short	(.L_1147 - .L_1146)
.L_1146:
        /*002c*/ 	.word	0x00000000
        /*0030*/ 	.short	0x000a
        /*0032*/ 	.short	0x00b0
        /*0034*/ 	.byte	0x00, 0xf0, 0x05, 0x00


	//----- nvinfo : EIATTR_KPARAM_INFO
	.align		4
.L_1147:
        /*0038*/ 	.byte	0x04, 0x17
        /*003a*/ 	.short	(.L_1149 - .L_1148)
.L_1148:
        /*003c*/ 	.word	0x00000000
        /*0040*/ 	.short	0x0009
        /*0042*/ 	.short	0x00ac
        /*0044*/ 	.byte	0x00, 0xf0, 0x11, 0x00


	//----- nvinfo : EIATTR_KPARAM_INFO
	.align		4
.L_1149:
        /*0048*/ 	.byte	0x04, 0x17
        /*004a*/ 	.short	(.L_1151 - .L_1150)
.L_1150:
        /*004c*/ 	.word	0x00000000
        /*0050*/ 	.short	0x0008
        /*0052*/ 	.short	0x00a8
        /*0054*/ 	.byte	0x00, 0xf0, 0x11, 0x00


	//----- nvinfo : EIATTR_KPARAM_INFO
	.align		4
.L_1151:
        /*0058*/ 	.byte	0x04, 0x17
        /*005a*/ 	.short	(.L_1153 - .L_1152)
.L_1152:
        /*005c*/ 	.word	0x00000000
        /*0060*/ 	.short	0x0007
        /*0062*/ 	.short	0x00a4
        /*0064*/ 	.byte	0x00, 0xf0, 0x11, 0x00


	//----- nvinfo : EIATTR_KPARAM_INFO
	.align		4
.L_1153:
        /*0068*/ 	.byte	0x04, 0x17
        /*006a*/ 	.short	(.L_1155 - .L_1154)
.L_1154:
        /*006c*/ 	.word	0x00000000
        /*0070*/ 	.short	0x0006
        /*0072*/ 	.short	0x00a0
        /*0074*/ 	.byte	0x00, 0xf0, 0x11, 0x00


	//----- nvinfo : EIATTR_KPARAM_INFO
	.align		4
.L_1155:
        /*0078*/ 	.byte	0x04, 0x17
        /*007a*/ 	.short	(.L_1157 - .L_1156)
.L_1156:
        /*007c*/ 	.word	0x00000000
        /*0080*/ 	.short	0x0005
        /*0082*/ 	.short	0x009c
        /*0084*/ 	.byte	0x00, 0xf0, 0x11, 0x00


	//----- nvinfo : EIATTR_KPARAM_INFO
	.align		4
.L_1157:
        /*0088*/ 	.byte	0x04, 0x17
        /*008a*/ 	.short	(.L_1159 - .L_1158)
.L_1158:
        /*008c*/ 	.word	0x00000000
        /*0090*/ 	.short	0x0004
        /*0092*/ 	.short	0x0098
        /*0094*/ 	.byte	0x00, 0xf0, 0x11, 0x00


	//----- nvinfo : EIATTR_KPARAM_INFO
	.align		4
.L_1159:
        /*0098*/ 	.byte	0x04, 0x17
        /*009a*/ 	.short	(.L_1161 - .L_1160)
.L_1160:
        /*009c*/ 	.word	0x00000000
        /*00a0*/ 	.short	0x0003
        /*00a2*/ 	.short	0x0094
        /*00a4*/ 	.byte	0x00, 0xf0, 0x11, 0x00


	//----- nvinfo : EIATTR_KPARAM_INFO
	.align		4
.L_1161:
        /*00a8*/ 	.byte	0x04, 0x17
        /*00aa*/ 	.short	(.L_1163 - .L_1162)
.L_1162:
        /*00ac*/ 	.word	0x00000000
        /*00b0*/ 	.short	0x0002
        /*00b2*/ 	.short	0x0090
        /*00b4*/ 	.byte	0x00, 0xf0, 0x11, 0x00


	//----- nvinfo : EIATTR_KPARAM_INFO
	.align		4
.L_1163:
        /*00b8*/ 	.byte	0x04, 0x17
        /*00ba*/ 	.short	(.L_1165 - .L_1164)
.L_1164:
        /*00bc*/ 	.word	0x00000000
        /*00c0*/ 	.short	0x0001
        /*00c2*/ 	.short	0x0048
        /*00c4*/ 	.byte	0x00, 0xf0, 0x21, 0x01


	//----- nvinfo : EIATTR_KPARAM_INFO
	.align		4
.L_1165:
        /*00c8*/ 	.byte	0x04, 0x17
        /*00ca*/ 	.short	(.L_1167 - .L_1166)
.L_1166:
        /*00cc*/ 	.word	0x00000000
        /*00d0*/ 	.short	0x0000
        /*00d2*/ 	.short	0x0000
        /*00d4*/ 	.byte	0x00, 0xf0, 0x21, 0x01


	//----- nvinfo : EIATTR_SPARSE_MMA_MASK
	.align		4
.L_1167:
        /*00d8*/ 	.byte	0x03, 0x50
        /*00da*/ 	.short	0x0000


	//----- nvinfo : EIATTR_MAXREG_COUNT
	.align		4
        /*00dc*/ 	.byte	0x03, 0x1b
        /*00de*/ 	.short	0x00ff


	//----- nvinfo : EIATTR_MERCURY_ISA_VERSION
	.align		4
        /*00e0*/ 	.byte	0x03, 0x5f
        /*00e2*/ 	.short	0x0101


	//----- nvinfo : EIATTR_EXIT_INSTR_OFFSETS
	.align		4
        /*00e4*/ 	.byte	0x04, 0x1c
        /*00e6*/ 	.short	(.L_1169 - .L_1168)


	//   ....[0]....
.L_1168:
        /*00e8*/ 	.word	0x00000300


	//   ....[1]....
        /*00ec*/ 	.word	0x00000350


	//   ....[2]....
        /*00f0*/ 	.word	0x000011b0


	//   ....[3]....
        /*00f4*/ 	.word	0x000011d0


	//----- nvinfo : EIATTR_CRS_STACK_SIZE
	.align		4
.L_1169:
        /*00f8*/ 	.byte	0x04, 0x1e
        /*00fa*/ 	.short	(.L_1171 - .L_1170)
.L_1170:
        /*00fc*/ 	.word	0x00000000


	//----- nvinfo : EIATTR_CBANK_PARAM_SIZE
	.align		4
.L_1171:
        /*0100*/ 	.byte	0x03, 0x19
        /*0102*/ 	.short	0x00bc


	//----- nvinfo : EIATTR_PARAM_CBANK
	.align		4
        /*0104*/ 	.byte	0x04, 0x0a
        /*0106*/ 	.short	(.L_1173 - .L_1172)
	.align		4
.L_1172:
        /*0108*/ 	.word	index@(.nv.constant0._ZN2at6native49_GLOBAL__N__09e94e3a_16_AveragePool3d_cu_a8eae74c29avg_pool3d_cuda_update_outputILi7EN3c104HalfEfEEvNS_27GenericPackedTensorAccessorIKT0_Lm4ENS_16DefaultPtrTraitsElEENS5_IS6_Lm4ES8_lEEiiiiiiiibii)
        /*010c*/ 	.short	0x0210
        /*010e*/ 	.short	0x00bc


	//----- nvinfo : EIATTR_SW_WAR
	.align		4
.L_1173:
        /*0110*/ 	.byte	0x04, 0x36
        /*0112*/ 	.short	(.L_1175 - .L_1174)
.L_1174:
        /*0114*/ 	.word	0x00000008
.L_1175:


//--------------------- .nv.info._ZN2at6native49_GLOBAL__N__09e94e3a_16_AveragePool3d_cu_a8eae74c29avg_pool3d_cuda_update_outputILi6EN3c104HalfEfEEvNS_27GenericPackedTensorAccessorIKT0_Lm4ENS_16DefaultPtrTraitsElEENS5_IS6_Lm4ES8_lEEiiiiiiiibii --------------------------
	.section	.nv.info._ZN2at6native49_GLOBAL__N__09e94e3a_16_AveragePool3d_cu_a8eae74c29avg_pool3d_cuda_update_outputILi6EN3c104HalfEfEEvNS_27GenericPackedTensorAccessorIKT0_Lm4ENS_16DefaultPtrTraitsElEENS5_IS6_Lm4ES8_lEEiiiiiiiibii,"",@"SHT_CUDA_INFO"
	.sectionflags	@""
	.align	4


	//----- nvinfo : EIATTR_CUDA_API_VERSION
	.align		4
        /*0000*/ 	.byte	0x04, 0x37
        /*0002*/ 	.short	(.L_1177 - .L_1176)
.L_1176:
        /*0004*/ 	.word	0x00000082


	//----- nvinfo : EIATTR_KPARAM_INFO
	.align		4
.L_1177:
        /*0008*/ 	.byte	0x04, 0x17
        /*000a*/ 	.short	(.L_1179 - .L_1178)
.L_1178:
        /*000c*/ 	.word	0x00000000
        /*0010*/ 	.short	0x000c
        /*0012*/ 	.short	0x00b8
        /*0014*/ 	.byte	0x00, 0xf0, 0x11, 0x00


	//----- nvinfo : EIATTR_KPARAM_INFO
	.align		4
.L_1179:
        /*0018*/ 	.byte	0x04, 0x17
        /*001a*/ 	.short	(.L_1181 - .L_1180)
.L_1180:
        /*001c*/ 	.word	0x00000000
        /*0020*/ 	.short	0x000b
        /*0022*/ 	.short	0x00b4
        /*0024*/ 	.byte	0x00, 0xf0, 0x11, 0x00


	//----- nvinfo : EIATTR_KPARAM_INFO
	.align		4
.L_1181:
        /*0028*/ 	.byte	0x04, 0x17
        /*002a*/ 	.short	(.L_1183 - .L_1182)
.L_1182:
        /*002c*/ 	.word	0x00000000
        /*0030*/ 	.short	0x000a
        /*0032*/ 	.short	0x00b0
        /*0034*/ 	.byte	0x00, 0xf0, 0x05, 0x00


	//----- nvinfo : EIATTR_KPARAM_INFO
	.align		4
.L_1183:
        /*0038*/ 	.byte	0x04, 0x17
        /*003a*/ 	.short	(.L_1185 - .L_1184)
.L_1184:
        /*003c*/ 	.word	0x00000000
        /*0040*/ 	.short	0x0009
        /*0042*/ 	.short	0x00ac
        /*0044*/ 	.byte	0x00, 0xf0, 0x11, 0x00


	//----- nvinfo : EIATTR_KPARAM_INFO
	.align		4
.L_1185:
        /*0048*/ 	.byte	0x04, 0x17
        /*004a*/ 	.short	(.L_1187 - .L_1186)
.L_1186:
        /*004c*/ 	.word	0x00000000
        /*0050*/ 	.short	0x0008
        /*0052*/ 	.short	0x00a8
        /*0054*/ 	.byte	0x00, 0xf0, 0x11, 0x00


	//----- nvinfo : EIATTR_KPARAM_INFO
	.align		4
.L_1187:
        /*0058*/ 	.byte	0x04, 0x17
        /*005a*/ 	.short	(.L_1189 - .L_1188)
.L_1188:
        /*005c*/ 	.word	0x00000000
        /*0060*/ 	.short	0x0007
        /*0062*/ 	.short	0x00a4
        /*0064*/ 	.byte	0x00, 0xf0, 0x11, 0x00


	//----- nvinfo : EIATTR_KPARAM_INFO
	.align		4
.L_1189:
        /*0068*/ 	.byte	0x04, 0x17
        /*006a*/ 	.short	(.L_1191 - .L_1190)
.L_1190:
        /*006c*/ 	.word	0x00000000
        /*0070*/ 	.short	0x0006
        /*0072*/ 	.short	0x00a0
        /*0074*/ 	.byte	0x00, 0xf0, 0x11, 0x00


	//----- nvinfo : EIATTR_KPARAM_INFO
	.align		4
.L_1191:
        /*0078*/ 	.byte	0x04, 0x17
        /*007a*/ 	.short	(.L_1193 - .L_1192)
.L_1192:
        /*007c*/ 	.word	0x00000000
        /*0080*/ 	.short	0x0005
        /*0082*/ 	.short	0x009c
        /*0084*/ 	.byte	0x00, 0xf0, 0x11, 0x00


	//----- nvinfo : EIATTR_KPARAM_INFO
	.align		4
.L_1193:
        /*0088*/ 	.byte	0x04, 0x17
        /*008a*/ 	.short	(.L_1195 - .L_1194)
.L_1194:
        /*008c*/ 	.word	0x00000000
        /*0090*/ 	.short	0x0004
        /*0092*/ 	.short	0x0098
        /*0094*/ 	.byte	0x00, 0xf0, 0x11, 0x00


	//----- nvinfo : EIATTR_KPARAM_INFO
	.align		4
.L_1195:
        /*0098*/ 	.byte	0x04, 0x17
        /*009a*/ 	.short	(.L_1197 - .L_1196)
.L_1196:
        /*009c*/ 	.word	0x00000000
        /*00a0*/ 	.short	0x0003
        /*00a2*/ 	.short	0x0094
        /*00a4*/ 	.byte	0x00, 0xf0, 0x11, 0x00


	//----- nvinfo : EIATTR_KPARAM_INFO
	.align		4
.L_1197:
        /*00a8*/ 	.byte	0x04, 0x17
        /*00aa*/ 	.short	(.L_1199 - .L_1198)
.L_1198:
        /*00ac*/ 	.word	0x00000000
        /*00b0*/ 	.short	0x0002
        /*00b2*/ 	.short	0x0090
        /*00b4*/ 	.byte	0x00, 0xf0, 0x11, 0x00


	//----- nvinfo : EIATTR_KPARAM_INFO
	.align		4
.L_1199:
        /*00b8*/ 	.byte	0x04, 0x17
        /*00ba*/ 	.short	(.L_1201 - .L_1200)
.L_1200:
        /*00bc*/ 	.word	0x00000000
        /*00c0*/ 	.short	0x0001
        /*00c2*/ 	.short	0x0048
        /*00c4*/ 	.byte	0x00, 0xf0, 0x21, 0x01


	//----- nvinfo : EIATTR_KPARAM_INFO
	.align		4
.L_1201:
        /*00c8*/ 	.byte	0x04, 0x17
        /*00ca*/ 	.short	(.L_1203 - .L_1202)
.L_1202:
        /*00cc*/ 	.word	0x00000000
        /*00d0*/ 	.short	0x0000
        /*00d2*/ 	.short	0x0000
        /*00d4*/ 	.byte	0x00, 0xf0, 0x21, 0x01


	//----- nvinfo : EIATTR_SPARSE_MMA_MASK
	.align		4
.L_1203:
        /*00d8*/ 	.byte	0x03, 0x50
        /*00da*/ 	.short	0x0000


	//----- nvinfo : EIATTR_MAXREG_COUNT
	.align		4
        /*00dc*/ 	.byte	0x03, 0x1b
        /*00de*/ 	.short	0x00ff


	//----- nvinfo : EIATTR_MERCURY_ISA_VERSION
	.align		4
        /*00e0*/ 	.byte	0x03, 0x5f
        /*00e2*/ 	.short	0x0101


	//----- nvinfo : EIATTR_EXIT_INSTR_OFFSETS
	.align		4
        /*00e4*/ 	.byte	0x04, 0x1c
        /*00e6*/ 	.short	(.L_1205 - .L_1204)


	//   ....[0]....
.L_1204:
        /*00e8*/ 	.word	0x00000300


	//   ....[1]....
        /*00ec*/ 	.word	0x00000350


	//   ....[2]....
        /*00f0*/ 	.word	0x000011b0


	//   ....[3]....
        /*00f4*/ 	.word	0x000011d0


	//----- nvinfo : EIATTR_CRS_STACK_SIZE
	.align		4
.L_1205:
        /*00f8*/ 	.byte	0x04, 0x1e
        /*00fa*/ 	.short	(.L_1207 - .L_1206)
.L_1206:
        /*00fc*/ 	.word	0x00000000


	//----- nvinfo : EIATTR_CBANK_PARAM_SIZE
	.align		4
.L_1207:
        /*0100*/ 	.byte	0x03, 0x19
        /*0102*/ 	.short	0x00bc


	//----- nvinfo : EIATTR_PARAM_CBANK
	.align		4
        /*0104*/ 	.byte	0x04, 0x0a
        /*0106*/ 	.short	(.L_1209 - .L_1208)
	.align		4
.L_1208:
        /*0108*/ 	.word	index@(.nv.constant0._ZN2at6native49_GLOBAL__N__09e94e3a_16_AveragePool3d_cu_a8eae74c29avg_pool3d_cuda_update_outputILi6EN3c104HalfEfEEvNS_27GenericPackedTensorAccessorIKT0_Lm4ENS_16DefaultPtrTraitsElEENS5_IS6_Lm4ES8_lEEiiiiiiiibii)
        /*010c*/ 	.short	0x0210
        /*010e*/ 	.short	0x00bc


	//----- nvinfo : EIATTR_SW_WAR
	.align		4
.L_1209:
        /*0110*/ 	.byte	0x04, 0x36
        /*0112*/ 	.short	(.L_1211 - .L_1210)
.L_1210:
        /*0114*/ 	.word	0x00000008
.L_1211:


//--------------------- .nv.info._ZN2at6native49_GLOBAL__N__09e94e3a_16_AveragePool3d_cu_a8eae74c29avg_pool3d_cuda_update_outputILi5EN3c104HalfEfEEvNS_27GenericPackedTensorAccessorIKT0_Lm4ENS_16DefaultPtrTraitsElEENS5_IS6_Lm4ES8_lEEiiiiiiiibii --------------------------
	.section	.nv.info._ZN2at6native49_GLOBAL__N__09e94e3a_16_AveragePool3d_cu_a8eae74c29avg_pool3d_cuda_update_outputILi5EN3c104HalfEfEEvNS_27GenericPackedTensorAccessorIKT0_Lm4ENS_16DefaultPtrTraitsElEENS5_IS6_Lm4ES8_lEEiiiiiiiibii,"",@"SHT_CUDA_INFO"
	.sectionflags	@""
	.align	4


	//----- nvinfo : EIATTR_CUDA_API_VERSION
	.align		4
        /*0000*/ 	.byte	0x04, 0x37
        /*0002*/ 	.short	(.L_1213 - .L_1212)
.L_1212:
        /*0004*/ 	.word	0x00000082


	//----- nvinfo : EIATTR_KPARAM_INFO
	.align		4
.L_1213:
        /*0008*/ 	.byte	0x04, 0x17
        /*000a*/ 	.short	(.L_1215 - .L_1214)
.L_1214:
        /*000c*/ 	.word	0x00000000
        /*0010*/ 	.short	0x000c
        /*0012*/ 	.short	0x00b8
        /*0014*/ 	.byte	0x00, 0xf0, 0x11, 0x00


	//----- nvinfo : EIATTR_KPARAM_INFO
	.align		4
.L_1215:
        /*0018*/ 	.byte	0x04, 0x17
        /*001a*/ 	.short	(.L_1217 - .L_1216)
.L_1216:
        /*001c*/ 	.word	0x00000000
        /*0020*/ 	.short	0x000b
        /*0022*/ 	.short	0x00b4
        /*0024*/ 	.byte	0x00, 0xf0, 0x11, 0x00


	//----- nvinfo : EIATTR_KPARAM_INFO
	.align		4
.L_1217:
        /*0028*/ 	.byte	0x04, 0x17
        /*002a*/ 	.short	(.L_1219 - .L_1218)
.L_1218:
        /*002c*/ 	.word	0x00000000
        /*0030*/ 	.short	0x000a
        /*0032*/ 	.short	0x00b0
        /*0034*/ 	.byte	0x00, 0xf0, 0x05, 0x00


	//----- nvinfo : EIATTR_KPARAM_INFO
	.align		4
.L_1219:
        /*0038*/ 	.byte	0x04, 0x17
        /*003a*/ 	.short	(.L_1221 - .L_1220)
.L_1220:
        /*003c*/ 	.word	0x00000000
        /*0040*/ 	.short	0x0009
        /*0042*/ 	.short	0x00ac
        /*0044*/ 	.byte	0x00, 0xf0, 0x11, 0x00


	//----- nvinfo : EIATTR_KPARAM_INFO
	.align		4
.L_1221:
        /*0048*/ 	.byte	0x04, 0x17
        /*004a*/ 	.short	(.L_1223 - .L_1222)
.L_1222:
        /*004c*/ 	.word	0x00000000
        /*0050*/ 	.short	0x0008
        /*0052*/ 	.short	0x00a8
        /*0054*/ 	.byte	0x00, 0xf0, 0x11, 0x00


	//----- nvinfo : EIATTR_KPARAM_INFO
	.align		4
.L_1223:
        /*0058*/ 	.byte	0x04, 0x17
        /*005a*/ 	.short	(.L_1225 - .L_1224)
.L_1224:
        /*005c*/ 	.word	0x00000000
        /*0060*/ 	.short	0x0007
        /*0062*/ 	.short	0x00a4
        /*0064*/ 	.byte	0x00, 0xf0, 0x11, 0x00


	//----- nvinfo : EIATTR_KPARAM_INFO
	.align		4
.L_1225:
        /*0068*/ 	.byte	0x04, 0x17
        /*006a*/ 	.short	(.L_1227 - .L_1226)
.L_1226:
        /*006c*/ 	.word	0x00000000
        /*0070*/ 	.short	0x0006
        /*0072*/ 	.short	0x00a0
        /*0074*/ 	.byte	0x00, 0xf0, 0x11, 0x00


	//----- nvinfo : EIATTR_KPARAM_INFO
	.align		4
.L_1227:
        /*0078*/ 	.byte	0x04, 0x17
        /*007a*/ 	.short	(.L_1229 - .L_1228)
.L_1228:
        /*007c*/ 	.word	0x00000000
        /*0080*/ 	.short	0x0005
        /*0082*/ 	.short	0x009c
        /*0084*/ 	.byte	0x00, 0xf0, 0x11, 0x00


	//----- nvinfo : EIATTR_KPARAM_INFO
	.align		4
.L_1229:
        /*0088*/ 	.byte	0x04, 0x17
        /*008a*/ 	.short	(.L_1231 - .L_1230)
.L_1230:
        /*008c*/ 	.word	0x00000000
        /*0090*/ 	.short	0x0004
        /*0092*/ 	.short	0x0098
        /*0094*/ 	.byte	0x00, 0xf0, 0x11, 0x00


	//----- nvinfo : EIATTR_KPARAM_INFO
	.align		4
.L_1231:
        /*0098*/ 	.byte	0x04, 0x17
        /*009a*/ 	.short	(.L_1233 - .L_1232)
.L_1232:
        /*009c*/ 	.word	0x00000000
        /*00a0*/ 	.short	0x0003
        /*00a2*/ 	.short	0x0094
        /*00a4*/ 	.byte	0x00, 0xf0, 0x11, 0x00


	//----- nvinfo : EIATTR_KPARAM_INFO
	.align		4
.L_1233:
        /*00a8*/ 	.byte	0x04, 0x17
        /*00aa*/ 	.short	(.L_1235 - .L_1234)
.L_1234:
        /*00ac*/ 	.word	0x00000000
        /*00b0*/ 	.short	0x0002
        /*00b2*/ 	.short	0x0090
        /*00b4*/ 	.byte	0x00, 0xf0, 0x11, 0x00


	//----- nvinfo : EIATTR_KPARAM_INFO
	.align		4
.L_1235:
        /*00b8*/ 	.byte	0x04, 0x17
        /*00ba*/ 	.short	(.L_1237 - .L_1236)
.L_1236:
        /*00bc*/ 	.word	0x00000000
        /*00c0*/ 	.short	0x0001
        /*00c2*/ 	.short	0x0048
        /*00c4*/ 	.byte	0x00, 0xf0, 0x21, 0x01


	//----- nvinfo : EIATTR_KPARAM_INFO
	.align		4
.L_1237:
        /*00c8*/ 	.byte	0x04, 0x17
        /*00ca*/ 	.short	(.L_1239 - .L_1238)
.L_1238:
        /*00cc*/ 	.word	0x00000000
        /*00d0*/ 	.short	0x0000
        /*00d2*/ 	.short	0x0000
        /*00d4*/ 	.byte	0x00, 0xf0, 0x21, 0x01


	//----- nvinfo : EIATTR_SPARSE_MMA_MASK
	.align		4
.L_1239:
        /*00d8*/ 	.byte	0x03, 0x50
        /*00da*/ 	.short	0x0000


	//----- nvinfo : EIATTR_MAXREG_COUNT
	.align		4
        /*00dc*/ 	.byte	0x03, 0x1b
        /*00de*/ 	.short	0x00ff


	//----- nvinfo : EIATTR_MERCURY_ISA_VERSION
	.align		4
        /*00e0*/ 	.byte	0x03, 0x5f
        /*00e2*/ 	.short	0x0101


	//----- nvinfo : EIATTR_EXIT_INSTR_OFFSETS
	.align		4
        /*00e4*/ 	.byte	0x04, 0x1c
        /*00e6*/ 	.short	(.L_1241 - .L_1240)


	//   ....[0]....
.L_1240:
        /*00e8*/ 	.word	0x00000300


	//   ....[1]....
        /*00ec*/ 	.word	0x00000350


	//   ....[2]....
        /*00f0*/ 	.word	0x000011b0


	//   ....[3]....
        /*00f4*/ 	.word	0x000011d0


	//----- nvinfo : EIATTR_CRS_STACK_SIZE
	.align		4
.L_1241:
        /*00f8*/ 	.byte	0x04, 0x1e
        /*00fa*/ 	.short	(.L_1243 - .L_1242)
.L_1242:
        /*00fc*/ 	.word	0x00000000


	//----- nvinfo : EIATTR_CBANK_PARAM_SIZE
	.align		4
.L_1243:
        /*0100*/ 	.byte	0x03, 0x19
        /*0102*/ 	.short	0x00bc


	//----- nvinfo : EIATTR_PARAM_CBANK
	.align		4
        /*0104*/ 	.byte	0x04, 0x0a
        /*0106*/ 	.short	(.L_1245 - .L_1244)
	.align		4
.L_1244:
        /*0108*/ 	.word	index@(.nv.constant0._ZN2at6native49_GLOBAL__N__09e94e3a_16_AveragePool3d_cu_a8eae74c29avg_pool3d_cuda_update_outputILi5EN3c104HalfEfEEvNS_27GenericPackedTensorAccessorIKT0_Lm4ENS_16DefaultPtrTraitsElEENS5_IS6_Lm4ES8_lEEiiiiiiiibii)
        /*010c*/ 	.short	0x0210
        /*010e*/ 	.short	0x00bc


	//----- nvinfo : EIATTR_SW_WAR
	.align		4
.L_1245:
        /*0110*/ 	.byte	0x04, 0x36
        /*0112*/ 	.short	(.L_1247 - .L_1246)
.L_1246:
        /*0114*/ 	.word	0x00000008
.L_1247:


//--------------------- .nv.info._ZN2at6native49_GLOBAL__N__09e94e3a_16_AveragePool3d_cu_a8eae74c29avg_pool3d_cuda_update_outputILi4EN3c104HalfEfEEvNS_27GenericPackedTensorAccessorIKT0_Lm4ENS_16DefaultPtrTraitsElEENS5_IS6_Lm4ES8_lEEiiiiiiiibii --------------------------
	.section	.nv.info._ZN2at6native49_GLOBAL__N__09e94e3a_16_AveragePool3d_cu_a8eae74c29avg_pool3d_cuda_update_outputILi4EN3c104HalfEfEEvNS_27GenericPackedTensorAccessorIKT0_Lm4ENS_16DefaultPtrTraitsElEENS5_IS6_Lm4ES8_lEEiiiiiiiibii,"",@"SHT_CUDA_INFO"
	.sectionflags	@""
	.align	4


	//----- nvinfo : EIATTR_CUDA_API_VERSION
	.align		4
        /*0000*/ 	.byte	0x04, 0x37
        /*0002*/ 	.short	(.L_1249 - .L_1248)
.L_1248:
        /*0004*/ 	.word	0x00000082


	//----- nvinfo : EIATTR_KPARAM_INFO
	.align		4
.L_1249:
        /*0008*/ 	.byte	0x04, 0x17
        /*000a*/ 	.short	(.L_1251 - .L_1250)
.L_1250:
        /*000c*/ 	.word	0x00000000
        /*0010*/ 	.short	0x000c
        /*0012*/ 	.short	0x00b8
        /*0014*/ 	.byte	0x00, 0xf0, 0x11, 0x00


	//----- nvinfo : EIATTR_KPARAM_INFO
	.align		4
.L_1251:
        /*0018*/ 	.byte	0x04, 0x17
        /*001a*/ 	.short	(.L_1253 - .L_1252)
.L_1252:
        /*001c*/ 	.word	0x00000000
        /*0020*/ 	.short	0x000b
        /*0022*/ 	.short	0x00b4
        /*0024*/ 	.byte	0x00, 0xf0, 0x11, 0x00


	//----- nvinfo : EIATTR_KPARAM_INFO
	.align		4
.L_1253:
        /*0028*/ 	.byte	0x04, 0x17
        /*002a*/ 	.short	(.L_1255 - .L_1254)
.L_1254:
        /*002c*/ 	.word	0x00000000
        /*0030*/ 	.short	0x000a
        /*0032*/ 	.short	0x00b0
        /*0034*/ 	.byte	0x00, 0xf0, 0x05, 0x00


	//----- nvinfo : EIATTR_KPARAM_INFO
	.align		4
.L_1255:
        /*0038*/ 	.byte	0x04, 0x17
        /*003a*/ 	.short	(.L_1257 - .L_1256)
.L_1256:
        /*003c*/ 	.word	0x00000000
        /*0040*/ 	.short	0x0009
        /*0042*/ 	.short	0x00ac
        /*0044*/ 	.byte	0x00, 0xf0, 0x11, 0x00


	//----- nvinfo : EIATTR_KPARAM_INFO
	.align		4
.L_1257:
        /*0048*/ 	.byte	0x04, 0x17
        /*004a*/ 	.short	(.L_1259 - .L_1258)
.L_1258:
        /*004c*/ 	.word	0x00000000
        /*0050*/ 	.short	0x0008
        /*0052*/ 	.short	0x00a8
        /*0054*/ 	.byte	0x00, 0xf0, 0x11, 0x00


	//----- nvinfo : EIATTR_KPARAM_INFO
	.align		4
.L_1259:
        /*0058*/ 	.byte	0x04, 0x17
        /*005a*/ 	.short	(.L_1261 - .L_1260)
.L_1260:
        /*005c*/ 	.word	0x00000000
        /*0060*/ 	.short	0x0007
        /*0062*/ 	.short	0x00a4
        /*0064*/ 	.byte	0x00, 0xf0, 0x11, 0x00


	//----- nvinfo : EIATTR_KPARAM_INFO
	.align		4
.L_1261:
        /*0068*/ 	.byte	0x04, 0x17
        /*006a*/ 	.short	(.L_1263 - .L_1262)
.L_1262:
        /*006c*/ 	.word	0x00000000
        /*0070*/ 	.short	0x0006
        /*0072*/ 	.short	0x00a0
        /*0074*/ 	.byte	0x00, 0xf0, 0x11, 0x00


	//----- nvinfo : EIATTR_KPARAM_INFO
	.align		4
.L_1263:
        /*0078*/ 	.byte	0x04, 0x17
        /*007a*/ 	.short	(.L_1265 - .L_1264)
.L_1264:
        /*007c*/ 	.word	0x00000000
        /*0080*/ 	.short	0x0005
        /*0082*/ 	.short	0x009c
        /*0084*/ 	.byte	0x00, 0xf0, 0x11, 0x00


	//----- nvinfo : EIATTR_KPARAM_INFO
	.align		4
.L_1265:
        /*0088*/ 	.byte	0x04, 0x17
        /*008a*/ 	.short	(.L_1267 - .L_1266)
.L_1266:
        /*008c*/ 	.word	0x00000000
        /*0090*/ 	.short	0x0004
        /*0092*/ 	.short	0x0098
        /*0094*/ 	.byte	0x00, 0xf0, 0x11, 0x00


	//----- nvinfo : EIATTR_KPARAM_INFO
	.align		4
.L_1267:
        /*0098*/ 	.byte	0x04, 0x17
        /*009a*/ 	.short	(.L_1269 - .L_1268)
.L_1268:
        /*009c*/ 	.word	0x00000000
        /*00a0*/ 	.short	0x0003
        /*00a2*/ 	.short	0x0094
        /*00a4*/ 	.byte	0x00, 0xf0, 0x11, 0x00


	//----- nvinfo : EIATTR_KPARAM_INFO
	.align		4
.L_1269:
        /*00a8*/ 	.byte	0x04, 0x17
        /*00aa*/ 	.short	(.L_1271 - .L_1270)
.L_1270:
        /*00ac*/ 	.word	0x00000000
        /*00b0*/ 	.short	0x0002
        /*00b2*/ 	.short	0x0090
        /*00b4*/ 	.byte	0x00, 0xf0, 0x11, 0x00


	//----- nvinfo : EIATTR_KPARAM_INFO
	.align		4
.L_1271:
        /*00b8*/ 	.byte	0x04, 0x17
        /*00ba*/ 	.short	(.L_1273 - .L_1272)
.L_1272:
        /*00bc*/ 	.word	0x00000000
        /*00c0*/ 	.short	0x0001
        /*00c2*/ 	.short	0x0048
        /*00c4*/ 	.byte	0x00, 0xf0, 0x21, 0x01


	//----- nvinfo : EIATTR_KPARAM_INFO
	.align		4
.L_1273:
        /*00c8*/ 	.byte	0x04, 0x17
        /*00ca*/ 	.short	(.L_1275 - .L_1274)
.L_1274:
        /*00cc*/ 	.word	0x00000000
        /*00d0*/ 	.short	0x0000
        /*00d2*/ 	.short	0x0000
        /*00d4*/ 	.byte	0x00, 0xf0, 0x21, 0x01


	//----- nvinfo : EIATTR_SPARSE_MMA_MASK
	.align		4
.L_1275:
        /*00d8*/ 	.byte	0x03, 0x50
        /*00da*/ 	.short	0x0000


	//----- nvinfo : EIATTR_MAXREG_COUNT
	.align		4
        /*00dc*/ 	.byte	0x03, 0x1b
        /*00de*/ 	.short	0x00ff


	//----- nvinfo : EIATTR_MERCURY_ISA_VERSION
	.align		4
        /*00e0*/ 	.byte	0x03, 0x5f
        /*00e2*/ 	.short	0x0101


	//----- nvinfo : EIATTR_EXIT_INSTR_OFFSETS
	.align		4
        /*00e4*/ 	.byte	0x04, 0x1c
        /*00e6*/ 	.short	(.L_1277 - .L_1276)


	//   ....[0]....
.L_1276:
        /*00e8*/ 	.word	0x00000300


	//   ....[1]....
        /*00ec*/ 	.word	0x00000350


	//   ....[2]....
        /*00f0*/ 	.word	0x000011b0


	//   ....[3]....
        /*00f4*/ 	.word	0x000011d0


	//----- nvinfo : EIATTR_CRS_STACK_SIZE
	.align		4
.L_1277:
        /*00f8*/ 	.byte	0x04, 0x1e
        /*00fa*/ 	.short	(.L_1279 - .L_1278)
.L_1278:
        /*00fc*/ 	.word	0x00000000


	//----- nvinfo : EIATTR_CBANK_PARAM_SIZE
	.align		4
.L_1279:
        /*0100*/ 	.byte	0x03, 0x19
        /*0102*/ 	.short	0x00bc


	//----- nvinfo : EIATTR_PARAM_CBANK
	.align		4
        /*0104*/ 	.byte	0x04, 0x0a
        /*0106*/ 	.short	(.L_1281 - .L_1280)
	.align		4
.L_1280:
        /*0108*/ 	.word	index@(.nv.constant0._ZN2at6native49_GLOBAL__N__09e94e3a_16_AveragePool3d_cu_a8eae74c29avg_pool3d_cuda_update_outputILi4EN3c104HalfEfEEvNS_27GenericPackedTensorAccessorIKT0_Lm4ENS_16DefaultPtrTraitsElEENS5_IS6_Lm4ES8_lEEiiiiiiiibii)
        /*010c*/ 	.short	0x0210
        /*010e*/ 	.short	0x00bc


	//----- nvinfo : EIATTR_SW_WAR
	.align		4
.L_1281:
        /*0110*/ 	.byte	0x04, 0x36
        /*0112*/ 	.short	(.L_1283 - .L_1282)
.L_1282:
        /*0114*/ 	.word	0x00000008
.L_1283:


//--------------------- .nv.info._ZN2at6native49_GLOBAL__N__09e94e3a_16_AveragePool3d_cu_a8eae74c29avg_pool3d_cuda_update_outputILi3EN3c104HalfEfEEvNS_27GenericPackedTensorAccessorIKT0_Lm4ENS_16DefaultPtrTraitsElEENS5_IS6_Lm4ES8_lEEiiiiiiiibii --------------------------
	.section	.nv.info._ZN2at6native49_GLOBAL__N__09e94e3a_16_AveragePool3d_cu_a8eae74c29avg_pool3d_cuda_update_outputILi3EN3c104HalfEfEEvNS_27GenericPackedTensorAccessorIKT0_Lm4ENS_16DefaultPtrTraitsElEENS5_IS6_Lm4ES8_lEEiiiiiiiibii,"",@"SHT_CUDA_INFO"
	.sectionflags	@""
	.align	4


	//----- nvinfo : EIATTR_CUDA_API_VERSION
	.align		4
        /*0000*/ 	.byte	0x04, 0x37
        /*0002*/ 	.short	(.L_1285 - .L_1284)
.L_1284:
        /*0004*/ 	.word	0x00000082


	//----- nvinfo : EIATTR_KPARAM_INFO
	.align		4
.L_1285:
        /*0008*/ 	.byte	0x04, 0x17
        /*000a*/ 	.short	(.L_1287 - .L_1286)
.L_1286:
        /*000c*/ 	.word	0x00000000
        /*0010*/ 	.short	0x000c
        /*0012*/ 	.short	0x00b8
        /*0014*/ 	.byte	0x00, 0xf0, 0x11, 0x00


	//----- nvinfo : EIATTR_KPARAM_INFO
	.align		4
.L_1287:
        /*0018*/ 	.byte	0x04, 0x17
        /*001a*/ 	.short	(.L_1289 - .L_1288)
.L_1288:
        /*001c*/ 	.word	0x00000000
        /*0020*/ 	.short	0x000b
        /*0022*/ 	.short	0x00b4
        /*0024*/ 	.byte	0x00, 0xf0, 0x11, 0x00


	//----- nvinfo : EIATTR_KPARAM_INFO
	.align		4
.L_1289:
        /*0028*/ 	.byte	0x04, 0x17
        /*002a*/ 	.short	(.L_1291 - .L_1290)
.L_1290:
        /*002c*/ 	.word	0x00000000
        /*0030*/ 	.short	0x000a
        /*0032*/ 	.short	0x00b0
        /*0034*/ 	.byte	0x00, 0xf0, 0x05, 0x00


	//----- nvinfo : EIATTR_KPARAM_INFO
	.align		4
.L_1291:
        /*0038*/ 	.byte	0x04, 0x17
        /*003a*/ 	.short	(.L_1293 - .L_1292)
.L_1292:
        /*003c*/ 	.word	0x00000000
        /*0040*/ 	.short	0x0009
        /*0042*/ 	.short	0x00ac
        /*0044*/ 	.byte	0x00, 0xf0, 0x11, 0x00


	//----- nvinfo : EIATTR_KPARAM_INFO
	.align		4
.L_1293:
        /*0048*/ 	.byte	0x04, 0x17
        /*004a*/ 	.short	(.L_1295 - .L_1294)
.L_1294:
        /*004c*/ 	.word	0x00000000
        /*0050*/ 	.short	0x0008
        /*0052*/ 	.short	0x00a8
        /*0054*/ 	.byte	0x00, 0xf0, 0x11, 0x00


	//----- nvinfo : EIATTR_KPARAM_INFO
	.align		4
.L_1295:
        /*0058*/ 	.byte	0x04, 0x17
        /*005a*/ 	.short	(.L_1297 - .L_1296)
.L_1296:
        /*005c*/ 	.word	0x00000000
        /*0060*/ 	.short	0x0007
        /*0062*/ 	.short	0x00a4
        /*0064*/ 	.byte	0x00, 0xf0, 0x11, 0x00


	//----- nvinfo : EIATTR_KPARAM_INFO
	.align		4
.L_1297:
        /*0068*/ 	.byte	0x04, 0x17
        /*006a*/ 	.short	(.L_1299 - .L_1298)
.L_1298:
        /*006c*/ 	.word	0x00000000
        /*0070*/ 	.short	0x0006
        /*0072*/ 	.short	0x00a0
        /*0074*/ 	.byte	0x00, 0xf0, 0x11, 0x00


	//----- nvinfo : EIATTR_KPARAM_INFO
	.align		4
.L_1299:
        /*0078*/ 	.byte	0x04, 0x17
        /*007a*/ 	.short	(.L_1301 - .L_1300)
.L_1300:
        /*007c*/ 	.word	0x00000000
        /*0080*/ 	.short	0x0005
        /*0082*/ 	.short	0x009c
        /*0084*/ 	.byte	0x00, 0xf0, 0x11, 0x00


	//----- nvinfo : EIATTR_KPARAM_INFO
	.align		4
.L_1301:
        /*0088*/ 	.byte	0x04, 0x17
        /*008a*/ 	.short	(.L_1303 - .L_1302)
.L_1302:
        /*008c*/ 	.word	0x00000000
        /*0090*/ 	.short	0x0004
        /*0092*/ 	.short	0x0098
        /*0094*/ 	.byte	0x00, 0xf0, 0x11, 0x00


	//----- nvinfo : EIATTR_KPARAM_INFO
	.align		4
.L_1303:
        /*0098*/ 	.byte	0x04, 0x17
        /*009a*/ 	.short	(.L_1305 - .L_1304)
.L_1304:
        /*009c*/ 	.word	0x00000000
        /*00a0*/ 	.short	0x0003
        /*00a2*/ 	.short	0x0094
        /*00a4*/ 	.byte	0x00, 0xf0, 0x11, 0x00


	//----- nvinfo : EIATTR_KPARAM_INFO
	.align		4
.L_1305:
        /*00a8*/ 	.byte	0x04, 0x17
        /*00aa*/ 	.short	(.L_1307 - .L_1306)
.L_1306:
        /*00ac*/ 	.word	0x00000000
        /*00b0*/ 	.short	0x0002
        /*00b2*/ 	.short	0x0090
        /*00b4*/ 	.byte	0x00, 0xf0, 0x11, 0x00


	//----- nvinfo : EIATTR_KPARAM_INFO
	.align		4
.L_1307:
        /*00b8*/ 	.byte	0x04, 0x17
        /*00ba*/ 	.short	(.L_1309 - .L_1308)
.L_1308:
        /*00bc*/ 	.word	0x00000000
        /*00c0*/ 	.short	0x0001
        /*00c2*/ 	.short	0x0048
        /*00c4*/ 	.byte	0x00, 0xf0, 0x21, 0x01


	//----- nvinfo : EIATTR_KPARAM_INFO
	.align		4
.L_1309:
        /*00c8*/ 	.byte	0x04, 0x17
        /*00ca*/ 	.short	(.L_1311 - .L_1310)
.L_1310:
        /*00cc*/ 	.word	0x00000000
        /*00d0*/ 	.short	0x0000
        /*00d2*/ 	.short	0x0000
        /*00d4*/ 	.byte	0x00, 0xf0, 0x21, 0x01


	//----- nvinfo : EIATTR_SPARSE_MMA_MASK
	.align		4
.L_1311:
        /*00d8*/ 	.byte	0x03, 0x50
        /*00da*/ 	.short	0x0000


	//----- nvinfo : EIATTR_MAXREG_COUNT
	.align		4
        /*00dc*/ 	.byte	0x03, 0x1b
        /*00de*/ 	.short	0x00ff


	//----- nvinfo : EIATTR_MERCURY_ISA_VERSION
	.align		4
        /*00e0*/ 	.byte	0x03, 0x5f
        /*00e2*/ 	.short	0x0101


	//----- nvinfo : EIATTR_EXIT_INSTR_OFFSETS
	.align		4
        /*00e4*/ 	.byte	0x04, 0x1c
        /*00e6*/ 	.short	(.L_1313 - .L_1312)


	//   ....[0]....
.L_1312:
        /*00e8*/ 	.word	0x00000300


	//   ....[1]....
        /*00ec*/ 	.word	0x00000350


	//   ....[2]....
        /*00f0*/ 	.word	0x000011b0


	//   ....[3]....
        /*00f4*/ 	.word	0x000011d0


	//----- nvinfo : EIATTR_CRS_STACK_SIZE
	.align		4
.L_1313:
        /*00f8*/ 	.byte	0x04, 0x1e
        /*00fa*/ 	.short	(.L_1315 - .L_1314)
.L_1314:
        /*00fc*/ 	.word	0x00000000


	//----- nvinfo : EIATTR_CBANK_PARAM_SIZE
	.align		4
.L_1315:
        /*0100*/ 	.byte	0x03, 0x19
        /*0102*/ 	.short	0x00bc


	//----- nvinfo : EIATTR_PARAM_CBANK
	.align		4
        /*0104*/ 	.byte	0x04, 0x0a
        /*0106*/ 	.short	(.L_1317 - .L_1316)
	.align		4
.L_1316:
        /*0108*/ 	.word	index@(.nv.constant0._ZN2at6native49_GLOBAL__N__09e94e3a_16_AveragePool3d_cu_a8eae74c29avg_pool3d_cuda_update_outputILi3EN3c104HalfEfEEvNS_27GenericPackedTensorAccessorIKT0_Lm4ENS_16DefaultPtrTraitsElEENS5_IS6_Lm4ES8_lEEiiiiiiiibii)
        /*010c*/ 	.short	0x0210
        /*010e*/ 	.short	0x00bc


	//----- nvinfo : EIATTR_SW_WAR
	.align		4
.L_1317:
        /*0110*/ 	.byte	0x04, 0x36
        /*0112*/ 	.short	(.L_1319 - .L_1318)
.L_1318:
        /*0114*/ 	.word	0x00000008
.L_1319:


//--------------------- .nv.info._ZN2at6native49_GLOBAL__N__09e94e3a_16_AveragePool3d_cu_a8eae74c29avg_pool3d_cuda_update_outputILi2EN3c104HalfEfEEvNS_27GenericPackedTensorAccessorIKT0_Lm4ENS_16DefaultPtrTraitsElEENS5_IS6_Lm4ES8_lEEiiiiiiiibii --------------------------
	.section	.nv.info._ZN2at6native49_GLOBAL__N__09e94e3a_16_AveragePool3d_cu_a8eae74c29avg_pool3d_cuda_update_outputILi2EN3c104HalfEfEEvNS_27GenericPackedTensorAccessorIKT0_Lm4ENS_16DefaultPtrTraitsElEENS5_IS6_Lm4ES8_lEEiiiiiiiibii,"",@"SHT_CUDA_INFO"
	.sectionflags	@""
	.align	4


	//----- nvinfo : EIATTR_CUDA_API_VERSION
	.align		4
        /*0000*/ 	.byte	0x04, 0x37
        /*0002*/ 	.short	(.L_1321 - .L_1320)
.L_1320:
        /*0004*/ 	.word	0x00000082


	//----- nvinfo : EIATTR_KPARAM_INFO
	.align		4
.L_1321:
        /*0008*/ 	.byte	0x04, 0x17
        /*000a*/ 	.short	(.L_1323 - .L_1322)
.L_1322:
        /*000c*/ 	.word	0x00000000
        /*0010*/ 	.short	0x000c
        /*0012*/ 	.short	0x00b8
        /*0014*/ 	.byte	0x00, 0xf0, 0x11, 0x00


	//----- nvinfo : EIATTR_KPARAM_INFO
	.align		4
.L_1323:
        /*0018*/ 	.byte	0x04, 0x17
        /*001a*/ 	.short	(.L_1325 - .L_1324)
.L_1324:
        /*001c*/ 	.word	0x00000000
        /*0020*/ 	.short	0x000b
        /*0022*/ 	.short	0x00b4
        /*0024*/ 	.byte	0x00, 0xf0, 0x11, 0x00


	//----- nvinfo : EIATTR_KPARAM_INFO
	.align		4
.L_1325:
        /*0028*/ 	.byte	0x04, 0x17
        /*002a*/ 	.short	(.L_1327 - .L_1326)
.L_1326:
        /*002c*/ 	.word	0x00000000
        /*0030*/ 	.short	0x000a
        /*0032*/ 	.short	0x00b0
        /*0034*/ 	.byte	0x00, 0xf0, 0x05, 0x00


	//----- nvinfo : EIATTR_KPARAM_INFO
	.align		4
.L_1327:
        /*0038*/ 	.byte	0x04, 0x17
        /*003a*/ 	.short	(.L_1329 - .L_1328)
.L_1328:
        /*003c*/ 	.word	0x00000000
        /*0040*/ 	.short	0x0009
        /*0042*/ 	.short	0x00ac
        /*0044*/ 	.byte	0x00, 0xf0, 0x11, 0x00


	//----- nvinfo : EIATTR_KPARAM_INFO
	.align		4
.L_1329:
        /*0048*/ 	.byte	0x04, 0x17
        /*004a*/ 	.short	(.L_1331 - .L_1330)
.L_1330:
        /*004c*/ 	.word	0x00000000
        /*0050*/ 	.short	0x0008
        /*0052*/ 	.short	0x00a8
        /*0054*/ 	.byte	0x00, 0xf0, 0x11, 0x00


	//----- nvinfo : EIATTR_KPARAM_INFO
	.align		4
.L_1331:
        /*0058*/ 	.byte	0x04, 0x17
        /*005a*/ 	.short	(.L_1333 - .L_1332)
.L_1332:
        /*005c*/ 	.word	0x00000000
        /*0060*/ 	.short	0x0007
        /*0062*/ 	.short	0x00a4
        /*0064*/ 	.byte	0x00, 0xf0, 0x11, 0x00


	//----- nvinfo : EIATTR_KPARAM_INFO
	.align		4
.L_1333:
        /*0068*/ 	.byte	0x04, 0x17
        /*006a*/ 	.short	(.L_1335 - .L_1334)
.L_1334:
        /*006c*/ 	.word	0x00000000
        /*0070*/ 	.short	0x0006
        /*0072*/ 	.short	0x00a0
        /*0074*/ 	.byte	0x00, 0xf0, 0x11, 0x00


	//----- nvinfo : EIATTR_KPARAM_INFO
	.align		4
.L_1335:
        /*0078*/ 	.byte	0x04, 0x17
        /*007a*/ 	.short	(.L_1337 - .L_1336)
.L_1336:
        /*007c*/ 	.word	0x00000000
        /*0080*/ 	.short	0x0005
        /*0082*/ 	.short	0x009c
        /*0084*/ 	.byte	0x00, 0xf0, 0x11, 0x00


	//----- nvinfo : EIATTR_KPARAM_INFO
	.align		4
.L_1337:
        /*0088*/ 	.byte	0x04, 0x17
        /*008a*/ 	.short	(.L_1339 - .L_1338)
.L_1338:
        /*008c*/ 	.word	0x00000000
        /*0090*/ 	.short	0x0004
        /*0092*/ 	.short	0x0098
        /*0094*/ 	.byte	0x00, 0xf0, 0x11, 0x00


	//----- nvinfo : EIATTR_KPARAM_INFO
	.align		4
.L_1339:
        /*0098*/ 	.byte	0x04, 0x17
        /*009a*/ 	.short	(.L_1341 - .L_1340)
.L_1340:
        /*009c*/ 	.word	0x00000000
        /*00a0*/ 	.short	0x0003
        /*00a2*/ 	.short	0x0094
        /*00a4*/ 	.byte	0x00, 0xf0, 0x11, 0x00


	//----- nvinfo : EIATTR_KPARAM_INFO
	.align		4
.L_1341:
        /*00a8*/ 	.byte	0x04, 0x17
        /*00aa*/ 	.short	(.L_1343 - .L_1342)
.L_1342:
        /*00ac*/ 	.word	0x00000000
        /*00b0*/ 	.short	0x0002
        /*00b2*/ 	.short	0x0090
        /*00b4*/ 	.byte	0x00, 0xf0, 0x11, 0x00


	//----- nvinfo : EIATTR_KPARAM_INFO
	.align		4
.L_1343:
        /*00b8*/ 	.byte	0x04, 0x17
        /*00ba*/ 	.short	(.L_1345 - .L_1344)
.L_1344:
        /*00bc*/ 	.word	0x00000000
        /*00c0*/ 	.short	0x0001
        /*00c2*/ 	.short	0x0048
        /*00c4*/ 	.byte	0x00, 0xf0, 0x21, 0x01


	//----- nvinfo : EIATTR_KPARAM_INFO
	.align		4
.L_1345:
        /*00c8*/ 	.byte	0x04, 0x17
        /*00ca*/ 	.short	(.L_1347 - .L_1346)
.L_1346:
        /*00cc*/ 	.word	0x00000000
        /*00d0*/ 	.short	0x0000
        /*00d2*/ 	.short	0x0000
        /*00d4*/ 	.byte	0x00, 0xf0, 0x21, 0x01


	//----- nvinfo : EIATTR_SPARSE_MMA_MASK
	.align		4
.L_1347:
        /*00d8*/ 	.byte	0x03, 0x50
        /*00da*/ 	.short	0x0000


	//----- nvinfo : EIATTR_MAXREG_COUNT
	.align		4
        /*00dc*/ 	.byte	0x03, 0x1b
        /*00de*/ 	.short	0x00ff


	//----- nvinfo : EIATTR_MERCURY_ISA_VERSION
	.align		4
        /*00e0*/ 	.byte	0x03, 0x5f
        /*00e2*/ 	.short	0x0101


	//----- nvinfo : EIATTR_EXIT_INSTR_OFFSETS
	.align		4
        /*00e4*/ 	.byte	0x04, 0x1c
        /*00e6*/ 	.short	(.L_1349 - .L_1348)


	//   ....[0]....
.L_1348:
        /*00e8*/ 	.word	0x00000300


	//   ....[1]....
        /*00ec*/ 	.word	0x00000350


	//   ....[2]....
        /*00f0*/ 	.word	0x000011b0


	//   ....[3]....
        /*00f4*/ 	.word	0x000011d0


	//----- nvinfo : EIATTR_CRS_STACK_SIZE
	.align		4
.L_1349:
        /*00f8*/ 	.byte	0x04, 0x1e
        /*00fa*/ 	.short	(.L_1351 - .L_1350)
.L_1350:
        /*00fc*/ 	.word	0x00000000


	//----- nvinfo : EIATTR_CBANK_PARAM_SIZE
	.align		4
.L_1351:
        /*0100*/ 	.byte	0x03, 0x19
        /*0102*/ 	.short	0x00bc


	//----- nvinfo : EIATTR_PARAM_CBANK
	.align		4
        /*0104*/ 	.byte	0x04, 0x0a
        /*0106*/ 	.short	(.L_1353 - .L_1352)
	.align		4
.L_1352:
        /*0108*/ 	.word	index@(.nv.constant0._ZN2at6native49_GLOBAL__N__09e94e3a_16_AveragePool3d_cu_a8eae74c29avg_pool3d_cuda_update_outputILi2EN3c104HalfEfEEvNS_27GenericPackedTensorAccessorIKT0_Lm4ENS_16DefaultPtrTraitsElEENS5_IS6_Lm4ES8_lEEiiiiiiiibii)
        /*010c*/ 	.short	0x0210
        /*010e*/ 	.short	0x00bc


	//----- nvinfo : EIATTR_SW_WAR
	.align		4
.L_1353:
        /*0110*/ 	.byte	0x04, 0x36
        /*0112*/ 	.short	(.L_1355 - .L_1354)
.L_1354:
        /*0114*/ 	.word	0x00000008
.L_1355:


//--------------------- .nv.info._ZN2at6native49_GLOBAL__N__09e94e3a_16_AveragePool3d_cu_a8eae74c29avg_pool3d_cuda_update_outputILi1EN3c104HalfEfEEvNS_27GenericPackedTensorAccessorIKT0_Lm4ENS_16DefaultPtrTraitsElEENS5_IS6_Lm4ES8_lEEiiiiiiiibii --------------------------
	.section	.nv.info._ZN2at6native49_GLOBAL__N__09e94e3a_16_AveragePool3d_cu_a8eae74c29avg_pool3d_cuda_update_outputILi1EN3c104HalfEfEEvNS_27GenericPackedTensorAccessorIKT0_Lm4ENS_16DefaultPtrTraitsElEENS5_IS6_Lm4ES8_lEEiiiiiiiibii,"",@"SHT_CUDA_INFO"
	.sectionflags	@""
	.align	4


	//----- nvinfo : EIATTR_CUDA_API_VERSION
	.align		4
        /*0000*/ 	.byte	0x04, 0x37
        /*0002*/ 	.short	(.L_1357 - .L_1356)
.L_1356:
        /*0004*/ 	.word	0x00000082


	//----- nvinfo : EIATTR_KPARAM_INFO
	.align		4
.L_1357:
        /*0008*/ 	.byte	0x04, 0x17
        /*000a*/ 	.short	(.L_1359 - .L_1358)
.L_1358:
        /*000c*/ 	.word	0x00000000
        /*0010*/ 	.short	0x000c
        /*0012*/ 	.short	0x00b8
        /*0014*/ 	.byte	0x00, 0xf0, 0x11, 0x00


	//----- nvinfo : EIATTR_KPARAM_INFO
	.align		4
.L_1359:
        /*0018*/ 	.byte	0x04, 0x17
        /*001a*/ 	.short	(.L_1361 - .L_1360)
.L_1360:
        /*001c*/ 	.word	0x00000000
        /*0020*/ 	.short	0x000b
        /*0022*/ 	.short	0x00b4
        /*0024*/ 	.byte	0x00, 0xf0, 0x11, 0x00


	//----- nvinfo : EIATTR_KPARAM_INFO
	.align		4
.L_1361:
        /*0028*/ 	.byte	0x04, 0x17
        /*002a*/ 	.short	(.L_1363 - .L_1362)
.L_1362:
        /*002c*/ 	.word	0x00000000
        /*0030*/ 	.short	0x000a
        /*0032*/ 	.short	0x00b0
        /*0034*/ 	.byte	0x00, 0xf0, 0x05, 0x00


	//----- nvinfo : EIATTR_KPARAM_INFO
	.align		4
.L_1363:
        /*0038*/ 	.byte	0x04, 0x17
        /*003a*/ 	.short	(.L_1365 - .L_1364)
.L_1364:
        /*003c*/ 	.word	0x00000000
        /*0040*/ 	.short	0x0009
        /*0042*/ 	.short	0x00ac
        /*0044*/ 	.byte	0x00, 0xf0, 0x11, 0x00


	//----- nvinfo : EIATTR_KPARAM_INFO
	.align		4
.L_1365:
        /*0048*/ 	.byte	0x04, 0x17
        /*004a*/ 	.short	(.L_1367 - .L_1366)
.L_1366:
        /*004c*/ 	.word	0x00000000
        /*0050*/ 	.short	0x0008
        /*0052*/ 	.short	0x00a8
        /*0054*/ 	.byte	0x00, 0xf0, 0x11, 0x00


	//----- nvinfo : EIATTR_KPARAM_INFO
	.align		4
.L_1367:
        /*0058*/ 	.byte	0x04, 0x17
        /*005a*/ 	.short	(.L_1369 - .L_1368)
.L_1368:
        /*005c*/ 	.word	0x00000000
        /*0060*/ 	.short	0x0007
        /*0062*/ 	.short	0x00a4
        /*0064*/ 	.byte	0x00, 0xf0, 0x11, 0x00


	//----- nvinfo : EIATTR_KPARAM_INFO
	.align		4
.L_1369:
        /*0068*/ 	.byte	0x04, 0x17
        /*006a*/ 	.short	(.L_1371 - .L_1370)
.L_1370:
        /*006c*/ 	.word	0x00000000
        /*0070*/ 	.short	0x0006
        /*0072*/ 	.short	0x00a0
        /*0074*/ 	.byte	0x00, 0xf0, 0x11, 0x00


	//----- nvinfo : EIATTR_KPARAM_INFO
	.align		4
.L_1371:
        /*0078*/ 	.byte	0x04, 0x17
        /*007a*/ 	.short	(.L_1373 - .L_1372)
.L_1372:
        /*007c*/ 	.word	0x00000000
        /*0080*/ 	.short	0x0005
        /*0082*/ 	.short	0x009c
        /*0084*/ 	.byte	0x00, 0xf0, 0x11, 0x00


	//----- nvinfo : EIATTR_KPARAM_INFO
	.align		4
.L_1373:
        /*0088*/ 	.byte	0x04, 0x17
        /*008a*/ 	.short	(.L_1375 - .L_1374)
.L_1374:
        /*008c*/ 	.word	0x00000000
        /*0090*/ 	.short	0x0004
        /*0092*/ 	.short	0x0098
        /*0094*/ 	.byte	0x00, 0xf0, 0x11, 0x00


	//----- nvinfo : EIATTR_KPARAM_INFO
	.align		4
.L_1375:
        /*0098*/ 	.byte	0x04, 0x17
        /*009a*/ 	.short	(.L_1377 - .L_1376)
.L_1376:
        /*009c*/ 	.word	0x00000000
        /*00a0*/ 	.short	0x0003
        /*00a2*/ 	.short	0x0094
        /*00a4*/ 	.byte	0x00, 0xf0, 0x11, 0x00


	//----- nvinfo : EIATTR_KPARAM_INFO
	.align		4
.L_1377:
        /*00a8*/ 	.byte	0x04, 0x17
        /*00aa*/ 	.short	(.L_1379 - .L_1378)
.L_1378:
        /*00ac*/ 	.word	0x00000000
        /*00b0*/ 	.short	0x0002
        /*00b2*/ 	.short	0x0090
        /*00b4*/ 	.byte	0x00, 0xf0, 0x11, 0x00


	//----- nvinfo : EIATTR_KPARAM_INFO
	.align		4
.L_1379:
        /*00b8*/ 	.byte	0x04, 0x17
        /*00ba*/ 	.short	(.L_1381 - .L_1380)
.L_1380:
        /*00bc*/ 	.word	0x00000000
        /*00c0*/ 	.short	0x0001
        /*00c2*/ 	.short	0x0048
        /*00c4*/ 	.byte	0x00, 0xf0, 0x21, 0x01


	//----- nvinfo : EIATTR_KPARAM_INFO
	.align		4
.L_1381:
        /*00c8*/ 	.byte	0x04, 0x17
        /*00ca*/ 	.short	(.L_1383 - .L_1382)
.L_1382:
        /*00cc*/ 	.word	0x00000000
        /*00d0*/ 	.short	0x0000
        /*00d2*/ 	.short	0x0000
        /*00d4*/ 	.byte	0x00, 0xf0, 0x21, 0x01


	//----- nvinfo : EIATTR_SPARSE_MMA_MASK
	.align		4
.L_1383:
        /*00d8*/ 	.byte	0x03, 0x50
        /*00da*/ 	.short	0x0000


	//----- nvinfo : EIATTR_MAXREG_COUNT
	.align		4
        /*00dc*/ 	.byte	0x03, 0x1b
        /*00de*/ 	.short	0x00ff


	//----- nvinfo : EIATTR_MERCURY_ISA_VERSION
	.align		4
        /*00e0*/ 	.byte	0x03, 0x5f
        /*00e2*/ 	.short	0x0101


	//----- nvinfo : EIATTR_EXIT_INSTR_OFFSETS
	.align		4
        /*00e4*/ 	.byte	0x04, 0x1c
        /*00e6*/ 	.short	(.L_1385 - .L_1384)


	//   ....[0]....
.L_1384:
        /*00e8*/ 	.word	0x00000300


	//   ....[1]....
        /*00ec*/ 	.word	0x00000350


	//   ....[2]....
        /*00f0*/ 	.word	0x000011b0


	//   ....[3]....
        /*00f4*/ 	.word	0x000011d0


	//----- nvinfo : EIATTR_CRS_STACK_SIZE
	.align		4
.L_1385:
        /*00f8*/ 	.byte	0x04, 0x1e
        /*00fa*/ 	.short	(.L_1387 - .L_1386)
.L_1386:
        /*00fc*/ 	.word	0x00000000


	//----- nvinfo : EIATTR_CBANK_PARAM_SIZE
	.align		4
.L_1387:
        /*0100*/ 	.byte	0x03, 0x19
        /*0102*/ 	.short	0x00bc


	//----- nvinfo : EIATTR_PARAM_CBANK
	.align		4
        /*0104*/ 	.byte	0x04, 0x0a
        /*0106*/ 	.short	(.L_1389 - .L_1388)
	.align		4
.L_1388:
        /*0108*/ 	.word	index@(.nv.constant0._ZN2at6native49_GLOBAL__N__09e94e3a_16_AveragePool3d_cu_a8eae74c29avg_pool3d_cuda_update_outputILi1EN3c104HalfEfEEvNS_27GenericPackedTensorAccessorIKT0_Lm4ENS_16DefaultPtrTraitsElEENS5_IS6_Lm4ES8_lEEiiiiiiiibii)
        /*010c*/ 	.short	0x0210
        /*010e*/ 	.short	0x00bc


	//----- nvinfo : EIATTR_SW_WAR
	.align		4
.L_1389:
        /*0110*/ 	.byte	0x04, 0x36
        /*0112*/ 	.short	(.L_1391 - .L_1390)
.L_1390:
        /*0114*/ 	.word	0x00000008
.L_1391:


//--------------------- .nv.info._ZN2at6native49_GLOBAL__N__09e94e3a_16_AveragePool3d_cu_a8eae74c29avg_pool3d_cuda_update_outputIffEEvNS_27GenericPackedTensorAccessorIKT_Lm4ENS_16DefaultPtrTraitsElEENS3_IS4_Lm4ES6_lEEiiiiiiiiibii --------------------------
	.section	.nv.info._ZN2at6native49_GLOBAL__N__09e94e3a_16_AveragePool3d_cu_a8eae74c29avg_pool3d_cuda_update_outputIffEEvNS_27GenericPackedTensorAccessorIKT_Lm4ENS_16DefaultPtrTraitsElEENS3_IS4_Lm4ES6_lEEiiiiiiiiibii,"",@"SHT_CUDA_INFO"
	.sectionflags	@""
	.align	4


	//----- nvinfo : EIATTR_CUDA_API_VERSION
	.align		4
        /*0000*/ 	.byte	0x04, 0x37
        /*0002*/ 	.short	(.L_1393 - .L_1392)
.L_1392:
        /*0004*/ 	.word	0x00000082


	//----- nvinfo : EIATTR_KPARAM_INFO
	.align		4
.L_1393:
        /*0008*/ 	.byte	0x04, 0x17
        /*000a*/ 	.short	(.L_1395 - .L_1394)
.L_1394:
        /*000c*/ 	.word	0x00000000
        /*0010*/ 	.short	0x000d
        /*0012*/ 	.short	0x00bc
        /*0014*/ 	.byte	0x00, 0xf0, 0x11, 0x00


	//----- nvinfo : EIATTR_KPARAM_INFO
	.align		4
.L_1395:
        /*0018*/ 	.byte	0x04, 0x17
        /*001a*/ 	.short	(.L_1397 - .L_1396)
.L_1396:
        /*001c*/ 	.word	0x00000000
        /*0020*/ 	.short	0x000c
        /*0022*/ 	.short	0x00b8
        /*0024*/ 	.byte	0x00, 0xf0, 0x11, 0x00


	//----- nvinfo : EIATTR_KPARAM_INFO
	.align		4
.L_1397:
        /*0028*/ 	.byte	0x04, 0x17
        /*002a*/ 	.short	(.L_1399 - .L_1398)
.L_1398:
        /*002c*/ 	.word	0x00000000
        /*0030*/ 	.short	0x000b
        /*0032*/ 	.short	0x00b4
        /*0034*/ 	.byte	0x00, 0xf0, 0x05, 0x00


	//----- nvinfo : EIATTR_KPARAM_INFO
	.align		4
.L_1399:
        /*0038*/ 	.byte	0x04, 0x17
        /*003a*/ 	.short	(.L_1401 - .L_1400)
.L_1400:
        /*003c*/ 	.word	0x00000000
        /*0040*/ 	.short	0x000a
        /*0042*/ 	.short	0x00b0
        /*0044*/ 	.byte	0x00, 0xf0, 0x11, 0x00


	//----- nvinfo : EIATTR_KPARAM_INFO
	.align		4
.L_1401:
        /*0048*/ 	.byte	0x04, 0x17
        /*004a*/ 	.short	(.L_1403 - .L_1402)
.L_1402:
        /*004c*/ 	.word	0x00000000
        /*0050*/ 	.short	0x0009
        /*0052*/ 	.short	0x00ac
        /*0054*/ 	.byte	0x00, 0xf0, 0x11, 0x00


	//----- nvinfo : EIATTR_KPARAM_INFO
	.align		4
.L_1403:
        /*0058*/ 	.byte	0x04, 0x17
        /*005a*/ 	.short	(.L_1405 - .L_1404)
.L_1404:
        /*005c*/ 	.word	0x00000000
        /*0060*/ 	.short	0x0008
        /*0062*/ 	.short	0x00a8
        /*0064*/ 	.byte	0x00, 0xf0, 0x11, 0x00


	//----- nvinfo : EIATTR_KPARAM_INFO
	.align		4
.L_1405:
        /*0068*/ 	.byte	0x04, 0x17
        /*006a*/ 	.short	(.L_1407 - .L_1406)
.L_1406:
        /*006c*/ 	.word	0x00000000
        /*0070*/ 	.short	0x0007
        /*0072*/ 	.short	0x00a4
        /*0074*/ 	.byte	0x00, 0xf0, 0x11, 0x00


	//----- nvinfo : EIATTR_KPARAM_INFO
	.align		4
.L_1407:
        /*0078*/ 	.byte	0x04, 0x17
        /*007a*/ 	.short	(.L_1409 - .L_1408)
.L_1408:
        /*007c*/ 	.word	0x00000000
        /*0080*/ 	.short	0x0006
        /*0082*/ 	.short	0x00a0
        /*0084*/ 	.byte	0x00, 0xf0, 0x11, 0x00


	//----- nvinfo : EIATTR_KPARAM_INFO
	.align		4
.L_1409:
        /*0088*/ 	.byte	0x04, 0x17
        /*008a*/ 	.short	(.L_1411 - .L_1410)
.L_1410:
        /*008c*/ 	.word	0x00000000
        /*0090*/ 	.short	0x0005
        /*0092*/ 	.short	0x009c
        /*0094*/ 	.byte	0x00, 0xf0, 0x11, 0x00


	//----- nvinfo : EIATTR_KPARAM_INFO
	.align		4
.L_1411:
        /*0098*/ 	.byte	0x04, 0x17
        /*009a*/ 	.short	(.L_1413 - .L_1412)
.L_1412:
        /*009c*/ 	.word	0x00000000
        /*00a0*/ 	.short	0x0004
        /*00a2*/ 	.short	0x0098
        /*00a4*/ 	.byte	0x00, 0xf0, 0x11, 0x00


	//----- nvinfo : EIATTR_KPARAM_INFO
	.align		4
.L_1413:
        /*00a8*/ 	.byte	0x04, 0x17
        /*00aa*/ 	.short	(.L_1415 - .L_1414)
.L_1414:
        /*00ac*/ 	.word	0x00000000
        /*00b0*/ 	.short	0x0003
        /*00b2*/ 	.short	0x0094
        /*00b4*/ 	.byte	0x00, 0xf0, 0x11, 0x00


	//----- nvinfo : EIATTR_KPARAM_INFO
	.align		4
.L_1415:
        /*00b8*/ 	.byte	0x04, 0x17
        /*00ba*/ 	.short	(.L_1417 - .L_1416)
.L_1416:
        /*00bc*/ 	.word	0x00000000
        /*00c0*/ 	.short	0x0002
        /*00c2*/ 	.short	0x0090
        /*00c4*/ 	.byte	0x00, 0xf0, 0x11, 0x00


	//----- nvinfo : EIATTR_KPARAM_INFO
	.align		4
.L_1417:
        /*00c8*/ 	.byte	0x04, 0x17
        /*00ca*/ 	.short	(.L_1419 - .L_1418)
.L_1418:
        /*00cc*/ 	.word	0x00000000
        /*00d0*/ 	.short	0x0001
        /*00d2*/ 	.short	0x0048
        /*00d4*/ 	.byte	0x00, 0xf0, 0x21, 0x01


	//----- nvinfo : EIATTR_KPARAM_INFO
	.align		4
.L_1419:
        /*00d8*/ 	.byte	0x04, 0x17
        /*00da*/ 	.short	(.L_1421 - .L_1420)
.L_1420:
        /*00dc*/ 	.word	0x00000000
        /*00e0*/ 	.short	0x0000
        /*00e2*/ 	.short	0x0000
        /*00e4*/ 	.byte	0x00, 0xf0, 0x21, 0x01


	//----- nvinfo : EIATTR_SPARSE_MMA_MASK
	.align		4
.L_1421:
        /*00e8*/ 	.byte	0x03, 0x50
        /*00ea*/ 	.short	0x0000


	//----- nvinfo : EIATTR_MAXREG_COUNT
	.align		4
        /*00ec*/ 	.byte	0x03, 0x1b
        /*00ee*/ 	.short	0x00ff


	//----- nvinfo : EIATTR_MERCURY_ISA_VERSION
	.align		4
        /*00f0*/ 	.byte	0x03, 0x5f
        /*00f2*/ 	.short	0x0101


	//----- nvinfo : EIATTR_EXIT_INSTR_OFFSETS
	.align		4
        /*00f4*/ 	.byte	0x04, 0x1c
        /*00f6*/ 	.short	(.L_1423 - .L_1422)


	//   ....[0]....
.L_1422:
        /*00f8*/ 	.word	0x00000310


	//   ....[1]....
        /*00fc*/ 	.word	0x00000360


	//   ....[2]....
        /*0100*/ 	.word	0x00001150


	//   ....[3]....
        /*0104*/ 	.word	0x00001170


	//----- nvinfo : EIATTR_CRS_STACK_SIZE
	.align		4
.L_1423:
        /*0108*/ 	.byte	0x04, 0x1e
        /*010a*/ 	.short	(.L_1425 - .L_1424)
.L_1424:
        /*010c*/ 	.word	0x00000000


	//----- nvinfo : EIATTR_CBANK_PARAM_SIZE
	.align		4
.L_1425:
        /*0110*/ 	.byte	0x03, 0x19
        /*0112*/ 	.short	0x00c0


	//----- nvinfo : EIATTR_PARAM_CBANK
	.align		4
        /*0114*/ 	.byte	0x04, 0x0a
        /*0116*/ 	.short	(.L_1427 - .L_1426)
	.align		4
.L_1426:
        /*0118*/ 	.word	index@(.nv.constant0._ZN2at6native49_GLOBAL__N__09e94e3a_16_AveragePool3d_cu_a8eae74c29avg_pool3d_cuda_update_outputIffEEvNS_27GenericPackedTensorAccessorIKT_Lm4ENS_16DefaultPtrTraitsElEENS3_IS4_Lm4ES6_lEEiiiiiiiiibii)
        /*011c*/ 	.short	0x0210
        /*011e*/ 	.short	0x00c0


	//----- nvinfo : EIATTR_SW_WAR
	.align		4
.L_1427:
        /*0120*/ 	.byte	0x04, 0x36
        /*0122*/ 	.short	(.L_1429 - .L_1428)
.L_1428:
        /*0124*/ 	.word	0x00000008
.L_1429:


//--------------------- .nv.info._ZN2at6native49_GLOBAL__N__09e94e3a_16_AveragePool3d_cu_a8eae74c29avg_pool3d_cuda_update_outputILi7EffEEvNS_27GenericPackedTensorAccessorIKT0_Lm4ENS_16DefaultPtrTraitsElEENS3_IS4_Lm4ES6_lEEiiiiiiiibii --------------------------
	.section	.nv.info._ZN2at6native49_GLOBAL__N__09e94e3a_16_AveragePool3d_cu_a8eae74c29avg_pool3d_cuda_update_outputILi7EffEEvNS_27GenericPackedTensorAccessorIKT0_Lm4ENS_16DefaultPtrTraitsElEENS3_IS4_Lm4ES6_lEEiiiiiiiibii,"",@"SHT_CUDA_INFO"
	.sectionflags	@""
	.align	4


	//----- nvinfo : EIATTR_CUDA_API_VERSION
	.align		4
        /*0000*/ 	.byte	0x04, 0x37
        /*0002*/ 	.short	(.L_1431 - .L_1430)
.L_1430:
        /*0004*/ 	.word	0x00000082


	//----- nvinfo : EIATTR_KPARAM_INFO
	.align		4
.L_1431:
        /*0008*/ 	.byte	0x04, 0x17
        /*000a*/ 	.short	(.L_1433 - .L_1432)
.L_1432:
        /*000c*/ 	.word	0x00000000
        /*0010*/ 	.short	0x000c
        /*0012*/ 	.short	0x00b8
        /*0014*/ 	.byte	0x00, 0xf0, 0x11, 0x00


	//----- nvinfo : EIATTR_KPARAM_INFO
	.align		4
.L_1433:
        /*0018*/ 	.byte	0x04, 0x17
        /*001a*/ 	.short	(.L_1435 - .L_1434)
.L_1434:
        /*001c*/ 	.word	0x00000000
        /*0020*/ 	.short	0x000b
        /*0022*/ 	.short	0x00b4
        /*0024*/ 	.byte	0x00, 0xf0, 0x11, 0x00


	//----- nvinfo : EIATTR_KPARAM_INFO
	.align		4
.L_1435:
        /*0028*/ 	.byte	0x04, 0x17
        /*002a*/ 	.short	(.L_1437 - .L_1436)
.L_1436:
        /*002c*/ 	.word	0x00000000
        /*0030*/ 	.short	0x000a
        /*0032*/ 	.short	0x00b0
        /*0034*/ 	.byte	0x00, 0xf0, 0x05, 0x00


	//----- nvinfo : EIATTR_KPARAM_INFO
	.align		4
.L_1437:
        /*0038*/ 	.byte	0x04, 0x17
        /*003a*/ 	.short	(.L_1439 - .L_1438)
.L_1438:
        /*003c*/ 	.word	0x00000000
        /*0040*/ 	.short	0x0009
        /*0042*/ 	.short	0x00ac
        /*0044*/ 	.byte	0x00, 0xf0, 0x11, 0x00


	//----- nvinfo : EIATTR_KPARAM_INFO
	.align		4
.L_1439:
        /*0048*/ 	.byte	0x04, 0x17
        /*004a*/ 	.short	(.L_1441 - .L_1440)
.L_1440:
        /*004c*/ 	.word	0x00000000
        /*0050*/ 	.short	0x0008
        /*0052*/ 	.short	0x00a8
        /*0054*/ 	.byte	0x00, 0xf0, 0x11, 0x00


	//----- nvinfo : EIATTR_KPARAM_INFO
	.align		4
.L_1441:
        /*0058*/ 	.byte	0x04, 0x17
        /*005a*/ 	.short	(.L_1443 - .L_1442)
.L_1442:
        /*005c*/ 	.word	0x00000000
        /*0060*/ 	.short	0x0007
        /*0062*/ 	.short	0x00a4
        /*0064*/ 	.byte	0x00, 0xf0, 0x11, 0x00


	//----- nvinfo : EIATTR_KPARAM_INFO
	.align		4
.L_1443:
        /*0068*/ 	.byte	0x04, 0x17
        /*006a*/ 	.short	(.L_1445 - .L_1444)
.L_1444:
        /*006c*/ 	.word	0x00000000
        /*0070*/ 	.short	0x0006
        /*0072*/ 	.short	0x00a0
        /*0074*/ 	.byte	0x00, 0xf0, 0x11, 0x00


	//----- nvinfo : EIATTR_KPARAM_INFO
	.align		4
.L_1445:
        /*0078*/ 	.byte	0x04, 0x17
        /*007a*/ 	.short	(.L_1447 - .L_1446)
.L_1446:
        /*007c*/ 	.word	0x00000000
        /*0080*/ 	.short	0x0005
        /*0082*/ 	.short	0x009c
        /*0084*/ 	.byte	0x00, 0xf0, 0x11, 0x00


	//----- nvinfo : EIATTR_KPARAM_INFO
	.align		4
.L_1447:
        /*0088*/ 	.byte	0x04, 0x17
        /*008a*/ 	.short	(.L_1449 - .L_1448)
.L_1448:
        /*008c*/ 	.word	0x00000000
        /*0090*/ 	.short	0x0004
        /*0092*/ 	.short	0x0098
        /*0094*/ 	.byte	0x00, 0xf0, 0x11, 0x00


	//----- nvinfo : EIATTR_KPARAM_INFO
	.align		4
.L_1449:
        /*0098*/ 	.byte	0x04, 0x17
        /*009a*/ 	.short	(.L_1451 - .L_1450)
.L_1450:
        /*009c*/ 	.word	0x00000000
        /*00a0*/ 	.short	0x0003
        /*00a2*/ 	.short	0x0094
        /*00a4*/ 	.byte	0x00, 0xf0, 0x11, 0x00


	//----- nvinfo : EIATTR_KPARAM_INFO
	.align		4
.L_1451:
        /*00a8*/ 	.byte	0x04, 0x17
        /*00aa*/ 	.short	(.L_1453 - .L_1452)
.L_1452:
        /*00ac*/ 	.word	0x00000000
        /*00b0*/ 	.short	0x0002
        /*00b2*/ 	.short	0x0090
        /*00b4*/ 	.byte	0x00, 0xf0, 0x11, 0x00


	//----- nvinfo : EIATTR_KPARAM_INFO
	.align		4
.L_1453:
        /*00b8*/ 	.byte	0x04, 0x17
        /*00ba*/ 	.short	(.L_1455 - .L_1454)
.L_1454:
        /*00bc*/ 	.word	0x00000000
        /*00c0*/ 	.short	0x0001
        /*00c2*/ 	.short	0x0048
        /*00c4*/ 	.byte	0x00, 0xf0, 0x21, 0x01


	//----- nvinfo : EIATTR_KPARAM_INFO
	.align		4
.L_1455:
        /*00c8*/ 	.byte	0x04, 0x17
        /*00ca*/ 	.short	(.L_1457 - .L_1456)
.L_1456:
        /*00cc*/ 	.word	0x00000000
        /*00d0*/ 	.short	0x0000
        /*00d2*/ 	.short	0x0000
        /*00d4*/ 	.byte	0x00, 0xf0, 0x21, 0x01


	//----- nvinfo : EIATTR_SPARSE_MMA_MASK
	.align		4
.L_1457:
        /*00d8*/ 	.byte	0x03, 0x50
        /*00da*/ 	.short	0x0000


	//----- nvinfo : EIATTR_MAXREG_COUNT
	.align		4
        /*00dc*/ 	.byte	0x03, 0x1b
        /*00de*/ 	.short	0x00ff


	//----- nvinfo : EIATTR_MERCURY_ISA_VERSION
	.align		4
        /*00e0*/ 	.byte	0x03, 0x5f
        /*00e2*/ 	.short	0x0101


	//----- nvinfo : EIATTR_EXIT_INSTR_OFFSETS
	.align		4
        /*00e4*/ 	.byte	0x04, 0x1c
        /*00e6*/ 	.short	(.L_1459 - .L_1458)


	//   ....[0]....
.L_1458:
        /*00e8*/ 	.word	0x00000300


	//   ....[1]....
        /*00ec*/ 	.word	0x00000350


	//   ....[2]....
        /*00f0*/ 	.word	0x00001120


	//   ....[3]....
        /*00f4*/ 	.word	0x00001140


	//----- nvinfo : EIATTR_CRS_STACK_SIZE
	.align		4
.L_1459:
        /*00f8*/ 	.byte	0x04, 0x1e
        /*00fa*/ 	.short	(.L_1461 - .L_1460)
.L_1460:
        /*00fc*/ 	.word	0x00000000


	//----- nvinfo : EIATTR_CBANK_PARAM_SIZE
	.align		4
.L_1461:
        /*0100*/ 	.byte	0x03, 0x19
        /*0102*/ 	.short	0x00bc


	//----- nvinfo : EIATTR_PARAM_CBANK
	.align		4
        /*0104*/ 	.byte	0x04, 0x0a
        /*0106*/ 	.short	(.L_1463 - .L_1462)
	.align		4
.L_1462:
        /*0108*/ 	.word	index@(.nv.constant0._ZN2at6native49_GLOBAL__N__09e94e3a_16_AveragePool3d_cu_a8eae74c29avg_pool3d_cuda_update_outputILi7EffEEvNS_27GenericPackedTensorAccessorIKT0_Lm4ENS_16DefaultPtrTraitsElEENS3_IS4_Lm4ES6_lEEiiiiiiiibii)
        /*010c*/ 	.short	0x0210
        /*010e*/ 	.short	0x00bc


	//----- nvinfo : EIATTR_SW_WAR
	.align		4
.L_1463:
        /*0110*/ 	.byte	0x04, 0x36
        /*0112*/ 	.short	(.L_1465 - .L_1464)
.L_1464:
        /*0114*/ 	.word	0x00000008
.L_1465:


//--------------------- .nv.info._ZN2at6native49_GLOBAL__N__09e94e3a_16_AveragePool3d_cu_a8eae74c29avg_pool3d_cuda_update_outputILi6EffEEvNS_27GenericPackedTensorAccessorIKT0_Lm4ENS_16DefaultPtrTraitsElEENS3_IS4_Lm4ES6_lEEiiiiiiiibii --------------------------
	.section	.nv.info._ZN2at6native49_GLOBAL__N__09e94e3a_16_AveragePool3d_cu_a8eae74c29avg_pool3d_cuda_update_outputILi6EffEEvNS_27GenericPackedTensorAccessorIKT0_Lm4ENS_16DefaultPtrTraitsElEENS3_IS4_Lm4ES6_lEEiiiiiiiibii,"",@"SHT_CUDA_INFO"
	.sectionflags	@""
	.align	4


	//----- nvinfo : EIATTR_CUDA_API_VERSION
	.align		4
        /*0000*/ 	.byte	0x04, 0x37
        /*0002*/ 	.short	(.L_1467 - .L_1466)
.L_1466:
        /*0004*/ 	.word	0x00000082


	//----- nvinfo : EIATTR_KPARAM_INFO
	.align		4
.L_1467:
        /*0008*/ 	.byte	0x04, 0x17
        /*000a*/ 	.short	(.L_1469 - .L_1468)
.L_1468:
        /*000c*/ 	.word	0x00000000
        /*0010*/ 	.short	0x000c
        /*0012*/ 	.short	0x00b8
        /*0014*/ 	.byte	0x00, 0xf0, 0x11, 0x00


	//----- nvinfo : EIATTR_KPARAM_INFO
	.align		4
.L_1469:
        /*0018*/ 	.byte	0x04, 0x17
        /*001a*/ 	.short	(.L_1471 - .L_1470)
.L_1470:
        /*001c*/ 	.word	0x00000000
        /*0020*/ 	.short	0x000b
        /*0022*/ 	.short	0x00b4
        /*0024*/ 	.byte	0x00, 0xf0, 0x11, 0x00


	//----- nvinfo : EIATTR_KPARAM_INFO
	.align		4
.L_1471:
        /*0028*/ 	.byte	0x04, 0x17
        /*002a*/ 	.short	(.L_1473 - .L_1472)
.L_1472:
        /*002c*/ 	.word	0x00000000
        /*0030*/ 	.short	0x000a
        /*0032*/ 	.short	0x00b0
        /*0034*/ 	.byte	0x00, 0xf0, 0x05, 0x00


	//----- nvinfo : EIATTR_KPARAM_INFO
	.align		4
.L_1473:
        /*0038*/ 	.byte	0x04, 0x17
        /*003a*/ 	.short	(.L_1475 - .L_1474)
.L_1474:
        /*003c*/ 	.word	0x00000000
        /*0040*/ 	.short	0x0009
        /*0042*/ 	.short	0x00ac
        /*0044*/ 	.byte	0x00, 0xf0, 0x11, 0x00


	//----- nvinfo : EIATTR_KPARAM_INFO
	.align		4
.L_1475:
        /*0048*/ 	.byte	0x04, 0x17
        /*004a*/ 	.short	(.L_1477 - .L_1476)
.L_1476:
        /*004c*/ 	.word	0x00000000
        /*0050*/ 	.short	0x0008
        /*0052*/ 	.short	0x00a8
        /*0054*/ 	.byte	0x00, 0xf0, 0x11, 0x00


	//----- nvinfo : EIATTR_KPARAM_INFO
	.align		4
.L_1477:
        /*0058*/ 	.byte	0x04, 0x17
        /*005a*/ 	.short	(.L_1479 - .L_1478)
.L_1478:
        /*005c*/ 	.word	0x00000000
        /*0060*/ 	.short	0x0007
        /*0062*/ 	.short	0x00a4
        /*0064*/ 	.byte	0x00, 0xf0, 0x11, 0x00


	//----- nvinfo : EIATTR_KPARAM_INFO
	.align		4
.L_1479:
        /*0068*/ 	.byte	0x04, 0x17
        /*006a*/ 	.short	(.L_1481 - .L_1480)
.L_1480:
        /*006c*/ 	.word	0x00000000
        /*0070*/ 	.short	0x0006
        /*0072*/ 	.short	0x00a0
        /*0074*/ 	.byte	0x00, 0xf0, 0x11, 0x00


	//----- nvinfo : EIATTR_KPARAM_INFO
	.align		4
.L_1481:
        /*0078*/ 	.byte	0x04, 0x17
        /*007a*/ 	.short	(.L_1483 - .L_1482)
.L_1482:
        /*007c*/ 	.word	0x00000000
        /*0080*/ 	.short	0x0005
        /*0082*/ 	.short	0x009c
        /*0084*/ 	.byte	0x00, 0xf0, 0x11, 0x00


	//----- nvinfo : EIATTR_KPARAM_INFO
	.align		4
.L_1483:
        /*0088*/ 	.byte	0x04, 0x17
        /*008a*/ 	.short	(.L_1485 - .L_1484)
.L_1484:
        /*008c*/ 	.word	0x00000000
        /*0090*/ 	.short	0x0004
        /*0092*/ 	.short	0x0098
        /*0094*/ 	.byte	0x00, 0xf0, 0x11, 0x00


	//----- nvinfo : EIATTR_KPARAM_INFO
	.align		4
.L_1485:
        /*0098*/ 	.byte	0x04, 0x17
        /*009a*/ 	.short	(.L_1487 - .L_1486)
.L_1486:
        /*009c*/ 	.word	0x00000000
        /*00a0*/ 	.short	0x0003
        /*00a2*/ 	.short	0x0094
        /*00a4*/ 	.byte	0x00, 0xf0, 0x11, 0x00


	//----- nvinfo : EIATTR_KPARAM_INFO
	.align		4
.L_1487:
        /*00a8*/ 	.byte	0x04, 0x17
        /*00aa*/ 	.short	(.L_1489 - .L_1488)
.L_1488:
        /*00ac*/ 	.word	0x00000000
        /*00b0*/ 	.short	0x0002
        /*00b2*/ 	.short	0x0090
        /*00b4*/ 	.byte	0x00, 0xf0, 0x11, 0x00


	//----- nvinfo : EIATTR_KPARAM_INFO
	.align		4
.L_1489:
        /*00b8*/ 	.byte	0x04, 0x17
        /*00ba*/ 	.short	(.L_1491 - .L_1490)
.L_1490:
        /*00bc*/ 	.word	0x00000000
        /*00c0*/ 	.short	0x0001
        /*00c2*/ 	.short	0x0048
        /*00c4*/ 	.byte	0x00, 0xf0, 0x21, 0x01


	//----- nvinfo : EIATTR_KPARAM_INFO
	.align		4
.L_1491:
        /*00c8*/ 	.byte	0x04, 0x17
        /*00ca*/ 	.short	(.L_1493 - .L_1492)
.L_1492:
        /*00cc*/ 	.word	0x00000000
        /*00d0*/ 	.short	0x0000
        /*00d2*/ 	.short	0x0000
        /*00d4*/ 	.byte	0x00, 0xf0, 0x21, 0x01


	//----- nvinfo : EIATTR_SPARSE_MMA_MASK
	.align		4
.L_1493:
        /*00d8*/ 	.byte	0x03, 0x50
        /*00da*/ 	.short	0x0000


	//----- nvinfo : EIATTR_MAXREG_COUNT
	.align		4
        /*00dc*/ 	.byte	0x03, 0x1b
        /*00de*/ 	.short	0x00ff


	//----- nvinfo : EIATTR_MERCURY_ISA_VERSION
	.align		4
        /*00e0*/ 	.byte	0x03, 0x5f
        /*00e2*/ 	.short	0x0101


	//----- nvinfo : EIATTR_EXIT_INSTR_OFFSETS
	.align		4
        /*00e4*/ 	.byte	0x04, 0x1c
        /*00e6*/ 	.short	(.L_1495 - .L_1494)


	//   ....[0]....
.L_1494:
        /*00e8*/ 	.word	0x00000300


	//   ....[1]....
        /*00ec*/ 	.word	0x00000350


	//   ....[2]....
        /*00f0*/ 	.word	0x00001120


	//   ....[3]....
        /*00f4*/ 	.word	0x00001140


	//----- nvinfo : EIATTR_CRS_STACK_SIZE
	.align		4
.L_1495:
        /*00f8*/ 	.byte	0x04, 0x1e
        /*00fa*/ 	.short	(.L_1497 - .L_1496)
.L_1496:
        /*00fc*/ 	.word	0x00000000


	//----- nvinfo : EIATTR_CBANK_PARAM_SIZE
	.align		4
.L_1497:
        /*0100*/ 	.byte	0x03, 0x19
        /*0102*/ 	.short	0x00bc


	//----- nvinfo : EIATTR_PARAM_CBANK
	.align		4
        /*0104*/ 	.byte	0x04, 0x0a
        /*0106*/ 	.short	(.L_1499 - .L_1498)
	.align		4
.L_1498:
        /*0108*/ 	.word	index@(.nv.constant0._ZN2at6native49_GLOBAL__N__09e94e3a_16_AveragePool3d_cu_a8eae74c29avg_pool3d_cuda_update_outputILi6EffEEvNS_27GenericPackedTensorAccessorIKT0_Lm4ENS_16DefaultPtrTraitsElEENS3_IS4_Lm4ES6_lEEiiiiiiiibii)
        /*010c*/ 	.short	0x0210
        /*010e*/ 	.short	0x00bc


	//----- nvinfo : EIATTR_SW_WAR
	.align		4
.L_1499:
        /*0110*/ 	.byte	0x04, 0x36
        /*0112*/ 	.short	(.L_1501 - .L_1500)
.L_1500:
        /*0114*/ 	.word	0x00000008
.L_1501:


//--------------------- .nv.info._ZN2at6native49_GLOBAL__N__09e94e3a_16_AveragePool3d_cu_a8eae74c29avg_pool3d_cuda_update_outputILi5EffEEvNS_27GenericPackedTensorAccessorIKT0_Lm4ENS_16DefaultPtrTraitsElEENS3_IS4_Lm4ES6_lEEiiiiiiiibii --------------------------
	.section	.nv.info._ZN2at6native49_GLOBAL__N__09e94e3a_16_AveragePool3d_cu_a8eae74c29avg_pool3d_cuda_update_outputILi5EffEEvNS_27GenericPackedTensorAccessorIKT0_Lm4ENS_16DefaultPtrTraitsElEENS3_IS4_Lm4ES6_lEEiiiiiiiibii,"",@"SHT_CUDA_INFO"
	.sectionflags	@""
	.align	4


	//----- nvinfo : EIATTR_CUDA_API_VERSION
	.align		4
        /*0000*/ 	.byte	0x04, 0x37
        /*0002*/ 	.short	(.L_1503 - .L_1502)
.L_1502:
        /*0004*/ 	.word	0x00000082


	//----- nvinfo : EIATTR_KPARAM_INFO
	.align		4
.L_1503:
        /*0008*/ 	.byte	0x04, 0x17
        /*000a*/ 	.short	(.L_1505 - .L_1504)
.L_1504:
        /*000c*/ 	.word	0x00000000
        /*0010*/ 	.short	0x000c
        /*0012*/ 	.short	0x00b8
        /*0014*/ 	.byte	0x00, 0xf0, 0x11, 0x00


	//----- nvinfo : EIATTR_KPARAM_INFO
	.align		4
.L_1505:
        /*0018*/ 	.byte	0x04, 0x17
        /*001a*/ 	.short	(.L_1507 - .L_1506)
.L_1506:
        /*001c*/ 	.word	0x00000000
        /*0020*/ 	.short	0x000b
        /*0022*/ 	.short	0x00b4
        /*0024*/ 	.byte	0x00, 0xf0, 0x11, 0x00


	//----- nvinfo : EIATTR_KPARAM_INFO
	.align		4
.L_1507:
        /*0028*/ 	.byte	0x04, 0x17
        /*002a*/ 	.short	(.L_1509 - .L_1508)
.L_1508:
        /*002c*/ 	.word	0x00000000
        /*0030*/ 	.short	0x000a
        /*0032*/ 	.short	0x00b0
        /*0034*/ 	.byte	0x00, 0xf0, 0x05, 0x00


	//----- nvinfo : EIATTR_KPARAM_INFO
	.align		4
.L_1509:
        /*0038*/ 	.byte	0x04, 0x17
        /*003a*/ 	.short	(.L_1511 - .L_1510)
.L_1510:
        /*003c*/ 	.word	0x00000000
        /*0040*/ 	.short	0x0009
        /*0042*/ 	.short	0x00ac
        /*0044*/ 	.byte	0x00, 0xf0, 0x11, 0x00


	//----- nvinfo : EIATTR_KPARAM_INFO
	.align		4
.L_1511:
        /*0048*/ 	.byte	0x04, 0x17
        /*004a*/ 	.short	(.L_1513 - .L_1512)
.L_1512:
        /*004c*/ 	.word	0x00000000
        /*0050*/ 	.short	0x0008
        /*0052*/ 	.short	0x00a8
        /*0054*/ 	.byte	0x00, 0xf0, 0x11, 0x00


	//----- nvinfo : EIATTR_KPARAM_INFO
	.align		4
.L_1513:
        /*0058*/ 	.byte	0x04, 0x17
        /*005a*/ 	.short	(.L_1515 - .L_1514)
.L_1514:
        /*005c*/ 	.word	0x00000000
        /*0060*/ 	.short	0x0007
        /*0062*/ 	.short	0x00a4
        /*0064*/ 	.byte	0x00, 0xf0, 0x11, 0x00


	//----- nvinfo : EIATTR_KPARAM_INFO
	.align		4
.L_1515:
        /*0068*/ 	.byte	0x04, 0x17
        /*006a*/ 	.short	(.L_1517 - .L_1516)
.L_1516:
        /*006c*/ 	.word	0x00000000
        /*0070*/ 	.short	0x0006
        /*0072*/ 	.short	0x00a0
        /*0074*/ 	.byte	0x00, 0xf0, 0x11, 0x00


	//----- nvinfo : EIATTR_KPARAM_INFO
	.align		4
.L_1517:
        /*0078*/ 	.byte	0x04, 0x17
        /*007a*/ 	.short	(.L_1519 - .L_1518)
.L_1518:
        /*007c*/ 	.word	0x00000000
        /*0080*/ 	.short	0x0005
        /*0082*/ 	.short	0x009c
        /*0084*/ 	.byte	0x00, 0xf0, 0x11, 0x00


	//----- nvinfo : EIATTR_KPARAM_INFO
	.align		4
.L_1519:
        /*0088*/ 	.byte	0x04, 0x17
        /*008a*/ 	.short	(.L_1521 - .L_1520)
.L_1520:
        /*008c*/ 	.word	0x00000000
        /*0090*/ 	.short	0x0004
        /*0092*/ 	.short	0x0098
        /*0094*/ 	.byte	0x00, 0xf0, 0x11, 0x00


	//----- nvinfo : EIATTR_KPARAM_INFO
	.align		4
.L_1521:
        /*0098*/ 	.byte	0x04, 0x17
        /*009a*/ 	.short	(.L_1523 - .L_1522)
.L_1522:
        /*009c*/ 	.word	0x00000000
        /*00a0*/ 	.short	0x0003
        /*00a2*/ 	.short	0x0094
        /*00a4*/ 	.byte	0x00, 0xf0, 0x11, 0x00


	//----- nvinfo : EIATTR_KPARAM_INFO
	.align		4
.L_1523:
        /*00a8*/ 	.byte	0x04, 0x17
        /*00aa*/ 	.short	(.L_1525 - .L_1524)
.L_1524:
        /*00ac*/ 	.word	0x00000000
        /*00b0*/ 	.short	0x0002
        /*00b2*/ 	.short	0x0090
        /*00b4*/ 	.byte	0x00, 0xf0, 0x11, 0x00


	//----- nvinfo : EIATTR_KPARAM_INFO
	.align		4
.L_1525:
        /*00b8*/ 	.byte	0x04, 0x17
        /*00ba*/ 	.short	(.L_1527 - .L_1526)
.L_1526:
        /*00bc*/ 	.word	0x00000000
        /*00c0*/ 	.short	0x0001
        /*00c2*/ 	.short	0x0048
        /*00c4*/ 	.byte	0x00, 0xf0, 0x21, 0x01


	//----- nvinfo : EIATTR_KPARAM_INFO
	.align		4
.L_1527:
        /*00c8*/ 	.byte	0x04, 0x17
        /*00ca*/ 	.short	(.L_1529 - .L_1528)
.L_1528:
        /*00cc*/ 	.word	0x00000000
        /*00d0*/ 	.short	0x0000
        /*00d2*/ 	.short	0x0000
        /*00d4*/ 	.byte	0x00, 0xf0, 0x21, 0x01


	//----- nvinfo : EIATTR_SPARSE_MMA_MASK
	.align		4
.L_1529:
        /*00d8*/ 	.byte	0x03, 0x50
        /*00da*/ 	.short	0x0000


	//----- nvinfo : EIATTR_MAXREG_COUNT
	.align		4
        /*00dc*/ 	.byte	0x03, 0x1b
        /*00de*/ 	.short	0x00ff


	//----- nvinfo : EIATTR_MERCURY_ISA_VERSION
	.align		4
        /*00e0*/ 	.byte	0x03, 0x5f
        /*00e2*/ 	.short	0x0101


	//----- nvinfo : EIATTR_EXIT_INSTR_OFFSETS
	.align		4
        /*00e4*/ 	.byte	0x04, 0x1c
        /*00e6*/ 	.short	(.L_1531 - .L_1530)


	//   ....[0]....
.L_1530:
        /*00e8*/ 	.word	0x00000300


	//   ....[1]....
        /*00ec*/ 	.word	0x00000350


	//   ....[2]....
        /*00f0*/ 	.word	0x00001120


	//   ....[3]....
        /*00f4*/ 	.word	0x00001140


	//----- nvinfo : EIATTR_CRS_STACK_SIZE
	.align		4
.L_1531:
        /*00f8*/ 	.byte	0x04, 0x1e
        /*00fa*/ 	.short	(.L_1533 - .L_1532)
.L_1532:
        /*00fc*/ 	.word	0x00000000


	//----- nvinfo : EIATTR_CBANK_PARAM_SIZE
	.align		4
.L_1533:
        /*0100*/ 	.byte	0x03, 0x19
        /*0102*/ 	.short	0x00bc


	//----- nvinfo : EIATTR_PARAM_CBANK
	.align		4
        /*0104*/ 	.byte	0x04, 0x0a
        /*0106*/ 	.short	(.L_1535 - .L_1534)
	.align		4
.L_1534:
        /*0108*/ 	.word	index@(.nv.constant0._ZN2at6native49_GLOBAL__N__09e94e3a_16_AveragePool3d_cu_a8eae74c29avg_pool3d_cuda_update_outputILi5EffEEvNS_27GenericPackedTensorAccessorIKT0_Lm4ENS_16DefaultPtrTraitsElEENS3_IS4_Lm4ES6_lEEiiiiiiiibii)
        /*010c*/ 	.short	0x0210
        /*010e*/ 	.short	0x00bc


	//----- nvinfo : EIATTR_SW_WAR
	.align		4
.L_1535:
        /*0110*/ 	.byte	0x04, 0x36
        /*0112*/ 	.short	(.L_1537 - .L_1536)
.L_1536:
        /*0114*/ 	.word	0x00000008
.L_1537:


//--------------------- .nv.info._ZN2at6native49_GLOBAL__N__09e94e3a_16_AveragePool3d_cu_a8eae74c29avg_pool3d_cuda_update_outputILi4EffEEvNS_27GenericPackedTensorAccessorIKT0_Lm4ENS_16DefaultPtrTraitsElEENS3_IS4_Lm4ES6_lEEiiiiiiiibii --------------------------
	.section	.nv.info._ZN2at6native49_GLOBAL__N__09e94e3a_16_AveragePool3d_cu_a8eae74c29avg_pool3d_cuda_update_outputILi4EffEEvNS_27GenericPackedTensorAccessorIKT0_Lm4ENS_16DefaultPtrTraitsElEENS3_IS4_Lm4ES6_lEEiiiiiiiibii,"",@"SHT_CUDA_INFO"
	.sectionflags	@""
	.align	4


	//----- nvinfo : EIATTR_CUDA_API_VERSION
	.align		4
        /*0000*/ 	.byte	0x04, 0x37
        /*0002*/ 	.short	(.L_1539 - .L_1538)
.L_1538:
        /*0004*/ 	.word	0x00000082


	//----- nvinfo : EIATTR_KPARAM_INFO
	.align		4
.L_1539:
        /*0008*/ 	.byte	0x04, 0x17
        /*000a*/ 	.short	(.L_1541 - .L_1540)
.L_1540:
        /*000c*/ 	.word	0x00000000
        /*0010*/ 	.short	0x000c
        /*0012*/ 	.short	0x00b8
        /*0014*/ 	.byte	0x00, 0xf0, 0x11, 0x00


	//----- nvinfo : EIATTR_KPARAM_INFO
	.align		4
.L_1541:
        /*0018*/ 	.byte	0x04, 0x17
        /*001a*/ 	.short	(.L_1543 - .L_1542)
.L_1542:
        /*001c*/ 	.word	0x00000000
        /*0020*/ 	.short	0x000b
        /*0022*/ 	.short	0x00b4
        /*0024*/ 	.byte	0x00, 0xf0, 0x11, 0x00


	//----- nvinfo : EIATTR_KPARAM_INFO
	.align		4
.L_1543:
        /*0028*/ 	.byte	0x04, 0x17
        /*002a*/ 	.short	(.L_1545 - .L_1544)
.L_1544:
        /*002c*/ 	.word	0x00000000
        /*0030*/ 	.short	0x000a
        /*0032*/ 	.short	0x00b0
        /*0034*/ 	.byte	0x00, 0xf0, 0x05, 0x00


	//----- nvinfo : EIATTR_KPARAM_INFO
	.align		4
.L_1545:
        /*0038*/ 	.byte	0x04, 0x17
        /*003a*/ 	.short	(.L_1547 - .L_1546)
.L_1546:
        /*003c*/ 	.word	0x00000000
        /*0040*/ 	.short	0x0009
        /*0042*/ 	.short	0x00ac
        /*0044*/ 	.byte	0x00, 0xf0, 0x11, 0x00


	//----- nvinfo : EIATTR_KPARAM_INFO
	.align		4
.L_1547:
        /*0048*/ 	.byte	0x04, 0x17
        /*004a*/ 	.short	(.L_1549 - .L_1548)
.L_1548:
        /*004c*/ 	.word	0x00000000
        /*0050*/ 	.short	0x0008
        /*0052*/ 	.short	0x00a8
        /*0054*/ 	.byte	0x00, 0xf0, 0x11, 0x00


	//----- nvinfo : EIATTR_KPARAM_INFO
	.align		4
.L_1549:
        /*0058*/ 	.byte	0x04, 0x17
        /*005a*/ 	.short	(.L_1551 - .L_1550)
.L_1550:
        /*005c*/ 	.word	0x00000000
        /*0060*/ 	.short	0x0007
        /*0062*/ 	.short	0x00a4
        /*0064*/ 	.byte	0x00, 0xf0, 0x11, 0x00


	//----- nvinfo : EIATTR_KPARAM_INFO
	.align		4
.L_1551:
        /*0068*/ 	.byte	0x04, 0x17
        /*006a*/ 	.short	(.L_1553 - .L_1552)
.L_1552:
        /*006c*/ 	.word	0x00000000
        /*0070*/ 	.short	0x0006
        /*0072*/ 	.short	0x00a0
        /*0074*/ 	.byte	0x00, 0xf0, 0x11, 0x00


	//----- nvinfo : EIATTR_KPARAM_INFO
	.align		4
.L_1553:
        /*0078*/ 	.byte	0x04, 0x17
        /*007a*/ 	.short	(.L_1555 - .L_1554)
.L_1554:
        /*007c*/ 	.word	0x00000000
        /*0080*/ 	.short	0x0005
        /*0082*/ 	.short	0x009c
        /*0084*/ 	.byte	0x00, 0xf0, 0x11, 0x00


	//----- nvinfo : EIATTR_KPARAM_INFO
	.align		4
.L_1555:
        /*0088*/ 	.byte	0x04, 0x17
        /*008a*/ 	.short	(.L_1557 - .L_1556)
.L_1556:
        /*008c*/ 	.word	0x00000000
        /*0090*/ 	.short	0x0004
        /*0092*/ 	.short	0x0098
        /*0094*/ 	.byte	0x00, 0xf0, 0x11, 0x00


	//----- nvinfo : EIATTR_KPARAM_INFO
	.align		4
.L_1557:
        /*0098*/ 	.byte	0x04, 0x17
        /*009a*/ 	.short	(.L_1559 - .L_1558)
.L_1558:
        /*009c*/ 	.word	0x00000000
        /*00a0*/ 	.short	0x0003
        /*00a2*/ 	.short	0x0094
        /*00a4*/ 	.byte	0x00, 0xf0, 0x11, 0x00


	//----- nvinfo : EIATTR_KPARAM_INFO
	.align		4
.L_1559:
        /*00a8*/ 	.byte	0x04, 0x17
        /*00aa*/ 	.short	(.L_1561 - .L_1560)
.L_1560:
        /*00ac*/ 	.word	0x00000000
        /*00b0*/ 	.short	0x0002
        /*00b2*/ 	.short	0x0090
        /*00b4*/ 	.byte	0x00, 0xf0, 0x11, 0x00


	//----- nvinfo : EIATTR_KPARAM_INFO
	.align		4
.L_1561:
        /*00b8*/ 	.byte	0x04, 0x17
        /*00ba*/ 	.short	(.L_1563 - .L_1562)
.L_1562:
        /*00bc*/ 	.word	0x00000000
        /*00c0*/ 	.short	0x0001
        /*00c2*/ 	.short	0x0048
        /*00c4*/ 	.byte	0x00, 0xf0, 0x21, 0x01


	//----- nvinfo : EIATTR_KPARAM_INFO
	.align		4
.L_1563:
        /*00c8*/ 	.byte	0x04, 0x17
        /*00ca*/ 	.short	(.L_1565 - .L_1564)
.L_1564:
        /*00cc*/ 	.word	0x00000000
        /*00d0*/ 	.short	0x0000
        /*00d2*/ 	.short	0x0000
        /*00d4*/ 	.byte	0x00, 0xf0, 0x21, 0x01


	//----- nvinfo : EIATTR_SPARSE_MMA_MASK
	.align		4
.L_1565:
        /*00d8*/ 	.byte	0x03, 0x50
        /*00da*/ 	.short	0x0000


	//----- nvinfo : EIATTR_MAXREG_COUNT
	.align		4
        /*00dc*/ 	.byte	0x03, 0x1b
        /*00de*/ 	.short	0x00ff


	//----- nvinfo : EIATTR_MERCURY_ISA_VERSION
	.align		4
        /*00e0*/ 	.byte	0x03, 0x5f
        /*00e2*/ 	.short	0x0101


	//----- nvinfo : EIATTR_EXIT_INSTR_OFFSETS
	.align		4
        /*00e4*/ 	.byte	0x04, 0x1c
        /*00e6*/ 	.short	(.L_1567 - .L_1566)


	//   ....[0]....
.L_1566:
        /*00e8*/ 	.word	0x00000300


	//   ....[1]....
        /*00ec*/ 	.word	0x00000350


	//   ....[2]....
        /*00f0*/ 	.word	0x00001120


	//   ....[3]....
        /*00f4*/ 	.word	0x00001140


	//----- nvinfo : EIATTR_CRS_STACK_SIZE
	.align		4
.L_1567:
        /*00f8*/ 	.byte	0x04, 0x1e
        /*00fa*/ 	.short	(.L_1569 - .L_1568)
.L_1568:
        /*00fc*/ 	.word	0x00000000


	//----- nvinfo : EIATTR_CBANK_PARAM_SIZE
	.align		4
.L_1569:
        /*0100*/ 	.byte	0x03, 0x19
        /*0102*/ 	.short	0x00bc


	//----- nvinfo : EIATTR_PARAM_CBANK
	.align		4
        /*0104*/ 	.byte	0x04, 0x0a
        /*0106*/ 	.short	(.L_1571 - .L_1570)
	.align		4
.L_1570:
        /*0108*/ 	.word	index@(.nv.constant0._ZN2at6native49_GLOBAL__N__09e94e3a_16_AveragePool3d_cu_a8eae74c29avg_pool3d_cuda_update_outputILi4EffEEvNS_27GenericPackedTensorAccessorIKT0_Lm4ENS_16DefaultPtrTraitsElEENS3_IS4_Lm4ES6_lEEiiiiiiiibii)
        /*010c*/ 	.short	0x0210
        /*010e*/ 	.short	0x00bc


	//----- nvinfo : EIATTR_SW_WAR
	.align		4
.L_1571:
        /*0110*/ 	.byte	0x04, 0x36
        /*0112*/ 	.short	(.L_1573 - .L_1572)
.L_1572:
        /*0114*/ 	.word	0x00000008
.L_1573:


//--------------------- .nv.info._ZN2at6native49_GLOBAL__N__09e94e3a_16_AveragePool3d_cu_a8eae74c29avg_pool3d_cuda_update_outputILi3EffEEvNS_27GenericPackedTensorAccessorIKT0_Lm4ENS_16DefaultPtrTraitsElEENS3_IS4_Lm4ES6_lEEiiiiiiiibii --------------------------
	.section	.nv.info._ZN2at6native49_GLOBAL__N__09e94e3a_16_AveragePool3d_cu_a8eae74c29avg_pool3d_cuda_update_outputILi3EffEEvNS_27GenericPackedTensorAccessorIKT0_Lm4ENS_16DefaultPtrTraitsElEENS3_IS4_Lm4ES6_lEEiiiiiiiibii,"",@"SHT_CUDA_INFO"
	.sectionflags	@""
	.align	4


	//----- nvinfo : EIATTR_CUDA_API_VERSION
	.align		4
        /*0000*/ 	.byte	0x04, 0x37
        /*0002*/ 	.short	(.L_1575 - .L_1574)
.L_1574:
        /*0004*/ 	.word	0x00000082


	//----- nvinfo : EIATTR_KPARAM_INFO
	.align		4
.L_1575:
        /*0008*/ 	.byte	0x04, 0x17
        /*000a*/ 	.short	(.L_1577 - .L_1576)
.L_1576:
        /*000c*/ 	.word	0x00000000
        /*0010*/ 	.short	0x000c
        /*0012*/ 	.short	0x00b8
        /*0014*/ 	.byte	0x00, 0xf0, 0x11, 0x00


	//----- nvinfo : EIATTR_KPARAM_INFO
	.align		4
.L_1577:
        /*0018*/ 	.byte	0x04, 0x17
        /*001a*/ 	.short	(.L_1579 - .L_1578)
.L_1578:
        /*001c*/ 	.word	0x00000000
        /*0020*/ 	.short	0x000b
        /*0022*/ 	.short	0x00b4
        /*0024*/ 	.byte	0x00, 0xf0, 0x11, 0x00


	//----- nvinfo : EIATTR_KPARAM_INFO
	.align		4
.L_1579:
        /*0028*/ 	.byte	0x04, 0x17
        /*002a*/ 	.short	(.L_1581 - .L_1580)
.L_1580:
        /*002c*/ 	.word	0x00000000
        /*0030*/ 	.short	0x000a
        /*0032*/ 	.short	0x00b0
        /*0034*/ 	.byte	0x00, 0xf0, 0x05, 0x00


	//----- nvinfo : EIATTR_KPARAM_INFO
	.align		4
.L_1581:
        /*0038*/ 	.byte	0x04, 0x17
        /*003a*/ 	.short	(.L_1583 - .L_1582)
.L_1582:
        /*003c*/ 	.word	0x00000000
        /*0040*/ 	.short	0x0009
        /*0042*/ 	.short	0x00ac
        /*0044*/ 	.byte	0x00, 0xf0, 0x11, 0x00


	//----- nvinfo : EIATTR_KPARAM_INFO
	.align		4
.L_1583:
        /*0048*/ 	.byte	0x04, 0x17
        /*004a*/ 	.short	(.L_1585 - .L_1584)
.L_1584:
        /*004c*/ 	.word	0x00000000
        /*0050*/ 	.short	0x0008
        /*0052*/ 	.short	0x00a8
        /*0054*/ 	.byte	0x00, 0xf0, 0x11, 0x00


	//----- nvinfo : EIATTR_KPARAM_INFO
	.align		4
.L_1585:
        /*0058*/ 	.byte	0x04, 0x17
        /*005a*/ 	.short	(.L_1587 - .L_1586)
.L_1586:
        /*005c*/ 	.word	0x00000000
        /*0060*/ 	.short	0x0007
        /*0062*/ 	.short	0x00a4
        /*0064*/ 	.byte	0x00, 0xf0, 0x11, 0x00


	//----- nvinfo : EIATTR_KPARAM_INFO
	.align		4
.L_1587:
        /*0068*/ 	.byte	0x04, 0x17
        /*006a*/ 	.short	(.L_1589 - .L_1588)
.L_1588:
        /*006c*/ 	.word	0x00000000
        /*0070*/ 	.short	0x0006
        /*0072*/ 	.short	0x00a0
        /*0074*/ 	.byte	0x00, 0xf0, 0x11, 0x00


	//----- nvinfo : EIATTR_KPARAM_INFO
	.align		4
.L_1589:
        /*0078*/ 	.byte	0x04, 0x17
        /*007a*/ 	.short	(.L_1591 - .L_1590)
.L_1590:
        /*007c*/ 	.word	0x00000000
        /*0080*/ 	.short	0x0005
        /*0082*/ 	.short	0x009c
        /*0084*/ 	.byte	0x00, 0xf0, 0x11, 0x00


	//----- nvinfo : EIATTR_KPARAM_INFO
	.align		4
.L_1591:
        /*0088*/ 	.byte	0x04, 0x17
        /*008a*/ 	.short	(.L_1593 - .L_1592)
.L_1592:
        /*008c*/ 	.word	0x00000000
        /*0090*/ 	.short	0x0004
        /*0092*/ 	.short	0x0098
        /*0094*/ 	.byte	0x00, 0xf0, 0x11, 0x00


	//----- nvinfo : EIATTR_KPARAM_INFO
	.align		4
.L_1593:
        /*0098*/ 	.byte	0x04, 0x17
        /*009a*/ 	.short	(.L_1595 - .L_1594)
.L_1594:
        /*009c*/ 	.word	0x00000000
        /*00a0*/ 	.short	0x0003
        /*00a2*/ 	.short	0x0094
        /*00a4*/ 	.byte	0x00, 0xf0, 0x11, 0x00


	//----- nvinfo : EIATTR_KPARAM_INFO
	.align		4
.L_1595:
        /*00a8*/ 	.byte	0x04, 0x17
        /*00aa*/ 	.short	(.L_1597 - .L_1596)
.L_1596:
        /*00ac*/ 	.word	0x00000000
        /*00b0*/ 	.short	0x0002
        /*00b2*/ 	.short	0x0090
        /*00b4*/ 	.byte	0x00, 0xf0, 0x11, 0x00


	//----- nvinfo : EIATTR_KPARAM_INFO
	.align		4
.L_1597:
        /*00b8*/ 	.byte	0x04, 0x17
        /*00ba*/ 	.short	(.L_1599 - .L_1598)
.L_1598:
        /*00bc*/ 	.word	0x00000000
        /*00c0*/ 	.short	0x0001
        /*00c2*/ 	.short	0x0048
        /*00c4*/ 	.byte	0x00, 0xf0, 0x21, 0x01


	//----- nvinfo : EIATTR_KPARAM_INFO
	.align		4
.L_1599:
        /*00c8*/ 	.byte	0x04, 0x17
        /*00ca*/ 	.short	(.L_1601 - .L_1600)
.L_1600:
        /*00cc*/ 	.word	0x00000000
        /*00d0*/ 	.short	0x0000
        /*00d2*/ 	.short	0x0000
        /*00d4*/ 	.byte	0x00, 0xf0, 0x21, 0x01


	//----- nvinfo : EIATTR_SPARSE_MMA_MASK
	.align		4
.L_1601:
        /*00d8*/ 	.byte	0x03, 0x50
        /*00da*/ 	.short	0x0000


	//----- nvinfo : EIATTR_MAXREG_COUNT
	.align		4
        /*00dc*/ 	.byte	0x03, 0x1b
        /*00de*/ 	.short	0x00ff


	//----- nvinfo : EIATTR_MERCURY_ISA_VERSION
	.align		4
        /*00e0*/ 	.byte	0x03, 0x5f
        /*00e2*/ 	.short	0x0101


	//----- nvinfo : EIATTR_EXIT_INSTR_OFFSETS
	.align		4
        /*00e4*/ 	.byte	0x04, 0x1c
        /*00e6*/ 	.short	(.L_1603 - .L_1602)


	//   ....[0]....
.L_1602:
        /*00e8*/ 	.word	0x00000300


	//   ....[1]....
        /*00ec*/ 	.word	0x00000350


	//   ....[2]....
        /*00f0*/ 	.word	0x00001120


	//   ....[3]....
        /*00f4*/ 	.word	0x00001140


	//----- nvinfo : EIATTR_CRS_STACK_SIZE
	.align		4
.L_1603:
        /*00f8*/ 	.byte	0x04, 0x1e
        /*00fa*/ 	.short	(.L_1605 - .L_1604)
.L_1604:
        /*00fc*/ 	.word	0x00000000


	//----- nvinfo : EIATTR_CBANK_PARAM_SIZE
	.align		4
.L_1605:
        /*0100*/ 	.byte	0x03, 0x19
        /*0102*/ 	.short	0x00bc


	//----- nvinfo : EIATTR_PARAM_CBANK
	.align		4
        /*0104*/ 	.byte	0x04, 0x0a
        /*0106*/ 	.short	(.L_1607 - .L_1606)
	.align		4
.L_1606:
        /*0108*/ 	.word	index@(.nv.constant0._ZN2at6native49_GLOBAL__N__09e94e3a_16_AveragePool3d_cu_a8eae74c29avg_pool3d_cuda_update_outputILi3EffEEvNS_27GenericPackedTensorAccessorIKT0_Lm4ENS_16DefaultPtrTraitsElEENS3_IS4_Lm4ES6_lEEiiiiiiiibii)
        /*010c*/ 	.short	0x0210
        /*010e*/ 	.short	0x00bc


	//----- nvinfo : EIATTR_SW_WAR
	.align		4
.L_1607:
        /*0110*/ 	.byte	0x04, 0x36
        /*0112*/ 	.short	(.L_1609 - .L_1608)
.L_1608:
        /*0114*/ 	.word	0x00000008
.L_1609:


//--------------------- .nv.info._ZN2at6native49_GLOBAL__N__09e94e3a_16_AveragePool3d_cu_a8eae74c29avg_pool3d_cuda_update_outputILi2EffEEvNS_27GenericPackedTensorAccessorIKT0_Lm4ENS_16DefaultPtrTraitsElEENS3_IS4_Lm4ES6_lEEiiiiiiiibii --------------------------
	.section	.nv.info._ZN2at6native49_GLOBAL__N__09e94e3a_16_AveragePool3d_cu_a8eae74c29avg_pool3d_cuda_update_outputILi2EffEEvNS_27GenericPackedTensorAccessorIKT0_Lm4ENS_16DefaultPtrTraitsElEENS3_IS4_Lm4ES6_lEEiiiiiiiibii,"",@"SHT_CUDA_INFO"
	.sectionflags	@""
	.align	4


	//----- nvinfo : EIATTR_CUDA_API_VERSION
	.align		4
        /*0000*/ 	.byte	0x04, 0x37
        /*0002*/ 	.short	(.L_1611 - .L_1610)
.L_1610:
        /*0004*/ 	.word	0x00000082


	//----- nvinfo : EIATTR_KPARAM_INFO
	.align		4
.L_1611:
        /*0008*/ 	.byte	0x04, 0x17
        /*000a*/ 	.short	(.L_1613 - .L_1612)
.L_1612:
        /*000c*/ 	.word	0x00000000
        /*0010*/ 	.short	0x000c
        /*0012*/ 	.short	0x00b8
        /*0014*/ 	.byte	0x00, 0xf0, 0x11, 0x00


	//----- nvinfo : EIATTR_KPARAM_INFO
	.align		4
.L_1613:
        /*0018*/ 	.byte	0x04, 0x17
        /*001a*/ 	.short	(.L_1615 - .L_1614)
.L_1614:
        /*001c*/ 	.word	0x00000000
        /*0020*/ 	.short	0x000b
        /*0022*/ 	.short	0x00b4
        /*0024*/ 	.byte	0x00, 0xf0, 0x11, 0x00


	//----- nvinfo : EIATTR_KPARAM_INFO
	.align		4
.L_1615:
        /*0028*/ 	.byte	0x04, 0x17
        /*002a*/ 	.short	(.L_1617 - .L_1616)
.L_1616:
        /*002c*/ 	.word	0x00000000
        /*0030*/ 	.short	0x000a
        /*0032*/ 	.short	0x00b0
        /*0034*/ 	.byte	0x00, 0xf0, 0x05, 0x00


	//----- nvinfo : EIATTR_KPARAM_INFO
	.align		4
.L_1617:
        /*0038*/ 	.byte	0x04, 0x17
        /*003a*/ 	.short	(.L_1619 - .L_1618)
.L_1618:
        /*003c*/ 	.word	0x00000000
        /*0040*/ 	.short	0x0009
        /*0042*/ 	.short	0x00ac
        /*0044*/ 	.byte	0x00, 0xf0, 0x11, 0x00


	//----- nvinfo : EIATTR_KPARAM_INFO
	.align		4
.L_1619:
        /*0048*/ 	.byte	0x04, 0x17
        /*004a*/ 	.short	(.L_1621 - .L_1620)
.L_1620:
        /*004c*/ 	.word	0x00000000
        /*0050*/ 	.short	0x0008
        /*0052*/ 	.short	0x00a8
        /*0054*/ 	.byte	0x00, 0xf0, 0x11, 0x00


	//----- nvinfo : EIATTR_KPARAM_INFO
	.align		4
.L_1621:
        /*0058*/ 	.byte	0x04, 0x17
        /*005a*/ 	.short	(.L_1623 - .L_1622)
.L_1622:
        /*005c*/ 	.word	0x00000000
        /*0060*/ 	.short	0x0007
        /*0062*/ 	.short	0x00a4
        /*0064*/ 	.byte	0x00, 0xf0, 0x11, 0x00


	//----- nvinfo : EIATTR_KPARAM_INFO
	.align		4
.L_1623:
        /*0068*/ 	.byte	0x04, 0x17
        /*006a*/ 	.short	(.L_1625 - .L_1624)
.L_1624:
        /*006c*/ 	.word	0x00000000
        /*0070*/ 	.short	0x0006
        /*0072*/ 	.short	0x00a0
        /*0074*/ 	.byte	0x00, 0xf0, 0x11, 0x00


	//----- nvinfo : EIATTR_KPARAM_INFO
	.align		4
.L_1625:
        /*0078*/ 	.byte	0x04, 0x17
        /*007a*/ 	.short	(.L_1627 - .L_1626)
.L_1626:
        /*007c*/ 	.word	0x00000000
        /*0080*/ 	.short	0x0005
        /*0082*/ 	.short	0x009c
        /*0084*/ 	.byte	0x00, 0xf0, 0x11, 0x00


	//----- nvinfo : EIATTR_KPARAM_INFO
	.align		4
.L_1627:
        /*0088*/ 	.byte	0x04, 0x17
        /*008a*/ 	.short	(.L_1629 - .L_1628)
.L_1628:
        /*008c*/ 	.word	0x00000000
        /*0090*/ 	.short	0x0004
        /*0092*/ 	.short	0x0098
        /*0094*/ 	.byte	0x00, 0xf0, 0x11, 0x00


	//----- nvinfo : EIATTR_KPARAM_INFO
	.align		4
.L_1629:
        /*0098*/ 	.byte	0x04, 0x17
        /*009a*/ 	.short	(.L_1631 - .L_1630)
.L_1630:
        /*009c*/ 	.word	0x00000000
        /*00a0*/ 	.short	0x0003
        /*00a2*/ 	.short	0x0094
        /*00a4*/ 	.byte	0x00, 0xf0, 0x11, 0x00


	//----- nvinfo : EIATTR_KPARAM_INFO
	.align		4
.L_1631:
        /*00a8*/ 	.byte	0x04, 0x17
        /*00aa*/ 	.short	(.L_1633 - .L_1632)
.L_1632:
        /*00ac*/ 	.word	0x00000000
        /*00b0*/ 	.short	0x0002
        /*00b2*/ 	.short	0x0090
        /*00b4*/ 	.byte	0x00, 0xf0, 0x11, 0x00


	//----- nvinfo : EIATTR_KPARAM_INFO
	.align		4
.L_1633:
        /*00b8*/ 	.byte	0x04, 0x17
        /*00ba*/ 	.short	(.L_1635 - .L_1634)
.L_1634:
        /*00bc*/ 	.word	0x00000000
        /*00c0*/ 	.short	0x0001
        /*00c2*/ 	.short	0x0048
        /*00c4*/ 	.byte	0x00, 0xf0, 0x21, 0x01


	//----- nvinfo : EIATTR_KPARAM_INFO
	.align		4
.L_1635:
        /*00c8*/ 	.byte	0x04, 0x17
        /*00ca*/ 	.short	(.L_1637 - .L_1636)
.L_1636:
        /*00cc*/ 	.word	0x00000000
        /*00d0*/ 	.short	0x0000
        /*00d2*/ 	.short	0x0000
        /*00d4*/ 	.byte	0x00, 0xf0, 0x21, 0x01


	//----- nvinfo : EIATTR_SPARSE_MMA_MASK
	.align		4
.L_1637:
        /*00d8*/ 	.byte	0x03, 0x50
        /*00da*/ 	.short	0x0000


	//----- nvinfo : EIATTR_MAXREG_COUNT
	.align		4
        /*00dc*/ 	.byte	0x03, 0x1b
        /*00de*/ 	.short	0x00ff


	//----- nvinfo : EIATTR_MERCURY_ISA_VERSION
	.align		4
        /*00e0*/ 	.byte	0x03, 0x5f
        /*00e2*/ 	.short	0x0101


	//----- nvinfo : EIATTR_EXIT_INSTR_OFFSETS
	.align		4
        /*00e4*/ 	.byte	0x04, 0x1c
        /*00e6*/ 	.short	(.L_1639 - .L_1638)


	//   ....[0]....
.L_1638:
        /*00e8*/ 	.word	0x00000300


	//   ....[1]....
        /*00ec*/ 	.word	0x00000350


	//   ....[2]....
        /*00f0*/ 	.word	0x00001120


	//   ....[3]....
        /*00f4*/ 	.word	0x00001140


	//----- nvinfo : EIATTR_CRS_STACK_SIZE
	.align		4
.L_1639:
        /*00f8*/ 	.byte	0x04, 0x1e
        /*00fa*/ 	.short	(.L_1641 - .L_1640)
.L_1640:
        /*00fc*/ 	.word	0x00000000


	//----- nvinfo : EIATTR_CBANK_PARAM_SIZE
	.align		4
.L_1641:
        /*0100*/ 	.byte	0x03, 0x19
        /*0102*/ 	.short	0x00bc


	//----- nvinfo : EIATTR_PARAM_CBANK
	.align		4
        /*0104*/ 	.byte	0x04, 0x0a
        /*0106*/ 	.short	(.L_1643 - .L_1642)
	.align		4
.L_1642:
        /*0108*/ 	.word	index@(.nv.constant0._ZN2at6native49_GLOBAL__N__09e94e3a_16_AveragePool3d_cu_a8eae74c29avg_pool3d_cuda_update_outputILi2EffEEvNS_27GenericPackedTensorAccessorIKT0_Lm4ENS_16DefaultPtrTraitsElEENS3_IS4_Lm4ES6_lEEiiiiiiiibii)
        /*010c*/ 	.short	0x0210
        /*010e*/ 	.short	0x00bc


	//----- nvinfo : EIATTR_SW_WAR
	.align		4
.L_1643:
        /*0110*/ 	.byte	0x04, 0x36
        /*0112*/ 	.short	(.L_1645 - .L_1644)
.L_1644:
        /*0114*/ 	.word	0x00000008
.L_1645:


//--------------------- .nv.info._ZN2at6native49_GLOBAL__N__09e94e3a_16_AveragePool3d_cu_a8eae74c29avg_pool3d_cuda_update_outputILi1EffEEvNS_27GenericPackedTensorAccessorIKT0_Lm4ENS_16DefaultPtrTraitsElEENS3_IS4_Lm4ES6_lEEiiiiiiiibii --------------------------
	.section	.nv.info._ZN2at6native49_GLOBAL__N__09e94e3a_16_AveragePool3d_cu_a8eae74c29avg_pool3d_cuda_update_outputILi1EffEEvNS_27GenericPackedTensorAccessorIKT0_Lm4ENS_16DefaultPtrTraitsElEENS3_IS4_Lm4ES6_lEEiiiiiiiibii,"",@"SHT_CUDA_INFO"
	.sectionflags	@""
	.align	4


	//----- nvinfo : EIATTR_CUDA_API_VERSION
	.align		4
        /*0000*/ 	.byte	0x04, 0x37
        /*0002*/ 	.short	(.L_1647 - .L_1646)
.L_1646:
        /*0004*/ 	.word	0x00000082


	//----- nvinfo : EIATTR_KPARAM_INFO
	.align		4
.L_1647:
        /*0008*/ 	.byte	0x04, 0x17
        /*000a*/ 	.short	(.L_1649 - .L_1648)
.L_1648:
        /*000c*/ 	.word	0x00000000
        /*0010*/ 	.short	0x000c
        /*0012*/ 	.short	0x00b8
        /*0014*/ 	.byte	0x00, 0xf0, 0x11, 0x00


	//----- nvinfo : EIATTR_KPARAM_INFO
	.align		4
.L_1649:
        /*0018*/ 	.byte	0x04, 0x17
        /*001a*/ 	.short	(.L_1651 - .L_1650)
.L_1650:
        /*001c*/ 	.word	0x00000000
        /*0020*/ 	.short	0x000b
        /*0022*/ 	.short	0x00b4
        /*0024*/ 	.byte	0x00, 0xf0, 0x11, 0x00


	//----- nvinfo : EIATTR_KPARAM_INFO
	.align		4
.L_1651:
        /*0028*/ 	.byte	0x04, 0x17
        /*002a*/ 	.short	(.L_1653 - .L_1652)
.L_1652:
        /*002c*/ 	.word	0x00000000
        /*0030*/ 	.short	0x000a
        /*0032*/ 	.short	0x00b0
        /*0034*/ 	.byte	0x00, 0xf0, 0x05, 0x00


	//----- nvinfo : EIATTR_KPARAM_INFO
	.align		4
.L_1653:
        /*0038*/ 	.byte	0x04, 0x17
        /*003a*/ 	.short	(.L_1655 - .L_1654)
.L_1654:
        /*003c*/ 	.word	0x00000000
        /*0040*/ 	.short	0x0009
        /*0042*/ 	.short	0x00ac
        /*0044*/ 	.byte	0x00, 0xf0, 0x11, 0x00


	//----- nvinfo : EIATTR_KPARAM_INFO
	.align		4
.L_1655:
        /*0048*/ 	.byte	0x04, 0x17
        /*004a*/ 	.short	(.L_1657 - .L_1656)
.L_1656:
        /*004c*/ 	.word	0x00000000
        /*0050*/ 	.short	0x0008
        /*0052*/ 	.short	0x00a8
        /*0054*/ 	.byte	0x00, 0xf0, 0x11, 0x00


	//----- nvinfo : EIATTR_KPARAM_INFO
	.align		4
.L_1657:
        /*0058*/ 	.byte	0x04, 0x17
        /*005a*/ 	.short	(.L_1659 - .L_1658)
.L_1658:
        /*005c*/ 	.word	0x00000000
        /*0060*/ 	.short	0x0007
        /*0062*/ 	.short	0x00a4
        /*0064*/ 	.byte	0x00, 0xf0, 0x11, 0x00


	//----- nvinfo : EIATTR_KPARAM_INFO
	.align		4
.L_1659:
        /*0068*/ 	.byte	0x04, 0x17
        /*006a*/ 	.short	(.L_1661 - .L_1660)
.L_1660:
        /*006c*/ 	.word	0x00000000
        /*0070*/ 	.short	0x0006
        /*0072*/ 	.short	0x00a0
        /*0074*/ 	.byte	0x00, 0xf0, 0x11, 0x00


	//----- nvinfo : EIATTR_KPARAM_INFO
	.align		4
.L_1661:
        /*0078*/ 	.byte	0x04, 0x17
        /*007a*/ 	.short	(.L_1663 - .L_1662)
.L_1662:
        /*007c*/ 	.word	0x00000000
        /*0080*/ 	.short	0x0005
        /*0082*/ 	.short	0x009c
        /*0084*/ 	.byte	0x00, 0xf0, 0x11, 0x00


	//----- nvinfo : EIATTR_KPARAM_INFO
	.align		4
.L_1663:
        /*0088*/ 	.byte	0x04, 0x17
        /*008a*/ 	.short	(.L_1665 - .L_1664)
.L_1664:
        /*008c*/ 	.word	0x00000000
        /*0090*/ 	.short	0x0004
        /*0092*/ 	.short	0x0098
        /*0094*/ 	.byte	0x00, 0xf0, 0x11, 0x00


	//----- nvinfo : EIATTR_KPARAM_INFO
	.align		4
.L_1665:
        /*0098*/ 	.byte	0x04, 0x17
        /*009a*/ 	.short	(.L_1667 - .L_1666)
.L_1666:
        /*009c*/ 	.word	0x00000000
        /*00a0*/ 	.short	0x0003
        /*00a2*/ 	.short	0x0094
        /*00a4*/ 	.byte	0x00, 0xf0, 0x11, 0x00


	//----- nvinfo : EIATTR_KPARAM_INFO
	.align		4
.L_1667:
        /*00a8*/ 	.byte	0x04, 0x17
        /*00aa*/ 	.short	(.L_1669 - .L_1668)
.L_1668:
        /*00ac*/ 	.word	0x00000000
        /*00b0*/ 	.short	0x0002
        /*00b2*/ 	.short	0x0090
        /*00b4*/ 	.byte	0x00, 0xf0, 0x11, 0x00


	//----- nvinfo : EIATTR_KPARAM_INFO
	.align		4
.L_1669:
        /*00b8*/ 	.byte	0x04, 0x17
        /*00ba*/ 	.short	(.L_1671 - .L_1670)
.L_1670:
        /*00bc*/ 	.word	0x00000000
        /*00c0*/ 	.short	0x0001
        /*00c2*/ 	.short	0x0048
        /*00c4*/ 	.byte	0x00, 0xf0, 0x21, 0x01


	//----- nvinfo : EIATTR_KPARAM_INFO
	.align		4
.L_1671:
        /*00c8*/ 	.byte	0x04, 0x17
        /*00ca*/ 	.short	(.L_1673 - .L_1672)
.L_1672:
        /*00cc*/ 	.word	0x00000000
        /*00d0*/ 	.short	0x0000
        /*00d2*/ 	.short	0x0000
        /*00d4*/ 	.byte	0x00, 0xf0, 0x21, 0x01


	//----- nvinfo : EIATTR_SPARSE_MMA_MASK
	.align		4
.L_1673:
        /*00d8*/ 	.byte	0x03, 0x50
        /*00da*/ 	.short	0x0000


	//----- nvinfo : EIATTR_MAXREG_COUNT
	.align		4
        /*00dc*/ 	.byte	0x03, 0x1b
        /*00de*/ 	.short	0x00ff


	//----- nvinfo : EIATTR_MERCURY_ISA_VERSION
	.align		4
        /*00e0*/ 	.byte	0x03, 0x5f
        /*00e2*/ 	.short	0x0101


	//----- nvinfo : EIATTR_EXIT_INSTR_OFFSETS
	.align		4
        /*00e4*/ 	.byte	0x04, 0x1c
        /*00e6*/ 	.short	(.L_1675 - .L_1674)


	//   ....[0]....
.L_1674:
        /*00e8*/ 	.word	0x00000300


	//   ....[1]....
        /*00ec*/ 	.word	0x00000350


	//   ....[2]....
        /*00f0*/ 	.word	0x00001120


	//   ....[3]....
        /*00f4*/ 	.word	0x00001140


	//----- nvinfo : EIATTR_CRS_STACK_SIZE
	.align		4
.L_1675:
        /*00f8*/ 	.byte	0x04, 0x1e
        /*00fa*/ 	.short	(.L_1677 - .L_1676)
.L_1676:
        /*00fc*/ 	.word	0x00000000


	//----- nvinfo : EIATTR_CBANK_PARAM_SIZE
	.align		4
.L_1677:
        /*0100*/ 	.byte	0x03, 0x19
        /*0102*/ 	.short	0x00bc


	//----- nvinfo : EIATTR_PARAM_CBANK
	.align		4
        /*0104*/ 	.byte	0x04, 0x0a
        /*0106*/ 	.short	(.L_1679 - .L_1678)
	.align		4
.L_1678:
        /*0108*/ 	.word	index@(.nv.constant0._ZN2at6native49_GLOBAL__N__09e94e3a_16_AveragePool3d_cu_a8eae74c29avg_pool3d_cuda_update_outputILi1EffEEvNS_27GenericPackedTensorAccessorIKT0_Lm4ENS_16DefaultPtrTraitsElEENS3_IS4_Lm4ES6_lEEiiiiiiiibii)
        /*010c*/ 	.short	0x0210
        /*010e*/ 	.short	0x00bc


	//----- nvinfo : EIATTR_SW_WAR
	.align		4
.L_1679:
        /*0110*/ 	.byte	0x04, 0x36
        /*0112*/ 	.short	(.L_1681 - .L_1680)
.L_1680:
        /*0114*/ 	.word	0x00000008
.L_1681:


//--------------------- .nv.info._ZN2at6native49_GLOBAL__N__09e94e3a_16_AveragePool3d_cu_a8eae74c29avg_pool3d_cuda_update_outputIddEEvNS_27GenericPackedTensorAccessorIKT_Lm4ENS_16DefaultPtrTraitsElEENS3_IS4_Lm4ES6_lEEiiiiiiiiibii --------------------------
	.section	.nv.info._ZN2at6native49_GLOBAL__N__09e94e3a_16_AveragePool3d_cu_a8eae74c29avg_pool3d_cuda_update_outputIddEEvNS_27GenericPackedTensorAccessorIKT_Lm4ENS_16DefaultPtrTraitsElEENS3_IS4_Lm4ES6_lEEiiiiiiiiibii,"",@"SHT_CUDA_INFO"
	.sectionflags	@""
	.align	4


	//----- nvinfo : EIATTR_CUDA_API_VERSION
	.align		4
        /*0000*/ 	.byte	0x04, 0x37
        /*0002*/ 	.short	(.L_1683 - .L_1682)
.L_1682:
        /*0004*/ 	.word	0x00000082


	//----- nvinfo : EIATTR_KPARAM_INFO
	.align		4
.L_1683:
        /*0008*/ 	.byte	0x04, 0x17
        /*000a*/ 	.short	(.L_1685 - .L_1684)
.L_1684:
        /*000c*/ 	.word	0x00000000
        /*0010*/ 	.short	0x000d
        /*0012*/ 	.short	0x00bc
        /*0014*/ 	.byte	0x00, 0xf0, 0x11, 0x00


	//----- nvinfo : EIATTR_KPARAM_INFO
	.align		4
.L_1685:
        /*0018*/ 	.byte	0x04, 0x17
        /*001a*/ 	.short	(.L_1687 - .L_1686)
.L_1686:
        /*001c*/ 	.word	0x00000000
        /*0020*/ 	.short	0x000c
        /*0022*/ 	.short	0x00b8
        /*0024*/ 	.byte	0x00, 0xf0, 0x11, 0x00


	//----- nvinfo : EIATTR_KPARAM_INFO
	.align		4
.L_1687:
        /*0028*/ 	.byte	0x04, 0x17
        /*002a*/ 	.short	(.L_1689 - .L_1688)
.L_1688:
        /*002c*/ 	.word	0x00000000
        /*0030*/ 	.short	0x000b
        /*0032*/ 	.short	0x00b4
        /*0034*/ 	.byte	0x00, 0xf0, 0x05, 0x00


	//----- nvinfo : EIATTR_KPARAM_INFO
	.align		4
.L_1689:
        /*0038*/ 	.byte	0x04, 0x17
        /*003a*/ 	.short	(.L_1691 - .L_1690)
.L_1690:
        /*003c*/ 	.word	0x00000000
        /*0040*/ 	.short	0x000a
        /*0042*/ 	.short	0x00b0
        /*0044*/ 	.byte	0x00, 0xf0, 0x11, 0x00


	//----- nvinfo : EIATTR_KPARAM_INFO
	.align		4
.L_1691:
        /*0048*/ 	.byte	0x04, 0x17
        /*004a*/ 	.short	(.L_1693 - .L_1692)
.L_1692:
        /*004c*/ 	.word	0x00000000
        /*0050*/ 	.short	0x0009
        /*0052*/ 	.short	0x00ac
        /*0054*/ 	.byte	0x00, 0xf0, 0x11, 0x00


	//----- nvinfo : EIATTR_KPARAM_INFO
	.align		4
.L_1693:
        /*0058*/ 	.byte	0x04, 0x17
        /*005a*/ 	.short	(.L_1695 - .L_1694)
.L_1694:
        /*005c*/ 	.word	0x00000000
        /*0060*/ 	.short	0x0008
        /*0062*/ 	.short	0x00a8
        /*0064*/ 	.byte	0x00, 0xf0, 0x11, 0x00


	//----- nvinfo : EIATTR_KPARAM_INFO
	.align		4
.L_1695:
        /*0068*/ 	.byte	0x04, 0x17
        /*006a*/ 	.short	(.L_1697 - .L_1696)
.L_1696:
        /*006c*/ 	.word	0x00000000
        /*0070*/ 	.short	0x0007
        /*0072*/ 	.short	0x00a4
        /*0074*/ 	.byte	0x00, 0xf0, 0x11, 0x00


	//----- nvinfo : EIATTR_KPARAM_INFO
	.align		4
.L_1697:
        /*0078*/ 	.byte	0x04, 0x17
        /*007a*/ 	.short	(.L_1699 - .L_1698)
.L_1698:
        /*007c*/ 	.word	0x00000000
        /*0080*/ 	.short	0x0006
        /*0082*/ 	.short	0x00a0
        /*0084*/ 	.byte	0x00, 0xf0, 0x11, 0x00


	//----- nvinfo : EIATTR_KPARAM_INFO
	.align		4
.L_1699:
        /*0088*/ 	.byte	0x04, 0x17
        /*008a*/ 	.short	(.L_1701 - .L_1700)
.L_1700:
        /*008c*/ 	.word	0x00000000
        /*0090*/ 	.short	0x0005
        /*0092*/ 	.short	0x009c
        /*0094*/ 	.byte	0x00, 0xf0, 0x11, 0x00


	//----- nvinfo : EIATTR_KPARAM_INFO
	.align		4
.L_1701:
        /*0098*/ 	.byte	0x04, 0x17
        /*009a*/ 	.short	(.L_1703 - .L_1702)
.L_1702:
        /*009c*/ 	.word	0x00000000
        /*00a0*/ 	.short	0x0004
        /*00a2*/ 	.short	0x0098
        /*00a4*/ 	.byte	0x00, 0xf0, 0x11, 0x00


	//----- nvinfo : EIATTR_KPARAM_INFO
	.align		4
.L_1703:
        /*00a8*/ 	.byte	0x04, 0x17
        /*00aa*/ 	.short	(.L_1705 - .L_1704)
.L_1704:
        /*00ac*/ 	.word	0x00000000
        /*00b0*/ 	.short	0x0003
        /*00b2*/ 	.short	0x0094
        /*00b4*/ 	.byte	0x00, 0xf0, 0x11, 0x00


	//----- nvinfo : EIATTR_KPARAM_INFO
	.align		4
.L_1705:
        /*00b8*/ 	.byte	0x04, 0x17
        /*00ba*/ 	.short	(.L_1707 - .L_1706)
.L_1706:
        /*00bc*/ 	.word	0x00000000
        /*00c0*/ 	.short	0x0002
        /*00c2*/ 	.short	0x0090
        /*00c4*/ 	.byte	0x00, 0xf0, 0x11, 0x00


	//----- nvinfo : EIATTR_KPARAM_INFO
	.align		4
.L_1707:
        /*00c8*/ 	.byte	0x04, 0x17
        /*00ca*/ 	.short	(.L_1709 - .L_1708)
.L_1708:
        /*00cc*/ 	.word	0x00000000
        /*00d0*/ 	.short	0x0001
        /*00d2*/ 	.short	0x0048
        /*00d4*/ 	.byte	0x00, 0xf0, 0x21, 0x01


	//----- nvinfo : EIATTR_KPARAM_INFO
	.align		4
.L_1709:
        /*00d8*/ 	.byte	0x04, 0x17
        /*00da*/ 	.short	(.L_1711 - .L_1710)
.L_1710:
        /*00dc*/ 	.word	0x00000000
        /*00e0*/ 	.short	0x0000
        /*00e2*/ 	.short	0x0000
        /*00e4*/ 	.byte	0x00, 0xf0, 0x21, 0x01


	//----- nvinfo : EIATTR_SPARSE_MMA_MASK
	.align		4
.L_1711:
        /*00e8*/ 	.byte	0x03, 0x50
        /*00ea*/ 	.short	0x0000


	//----- nvinfo : EIATTR_MAXREG_COUNT
	.align		4
        /*00ec*/ 	.byte	0x03, 0x1b
        /*00ee*/ 	.short	0x00ff


	//----- nvinfo : EIATTR_MERCURY_ISA_VERSION
	.align		4
        /*00f0*/ 	.byte	0x03, 0x5f
        /*00f2*/ 	.short	0x0101


	//----- nvinfo : EIATTR_EXIT_INSTR_OFFSETS
	.align		4
        /*00f4*/ 	.byte	0x04, 0x1c
        /*00f6*/ 	.short	(.L_1713 - .L_1712)


	//   ....[0]....
.L_1712:
        /*00f8*/ 	.word	0x00000310


	//   ....[1]....
        /*00fc*/ 	.word	0x00000360


	//   ....[2]....
        /*0100*/ 	.word	0x00001270


	//   ....[3]....
        /*0104*/ 	.word	0x00001290


	//----- nvinfo : EIATTR_CRS_STACK_SIZE
	.align		4
.L_1713:
        /*0108*/ 	.byte	0x04, 0x1e
        /*010a*/ 	.short	(.L_1715 - .L_1714)
.L_1714:
        /*010c*/ 	.word	0x00000000


	//----- nvinfo : EIATTR_CBANK_PARAM_SIZE
	.align		4
.L_1715:
        /*0110*/ 	.byte	0x03, 0x19
        /*0112*/ 	.short	0x00c0


	//----- nvinfo : EIATTR_PARAM_CBANK
	.align		4
        /*0114*/ 	.byte	0x04, 0x0a
        /*0116*/ 	.short	(.L_1717 - .L_1716)
	.align		4
.L_1716:
        /*0118*/ 	.word	index@(.nv.constant0._ZN2at6native49_GLOBAL__N__09e94e3a_16_AveragePool3d_cu_a8eae74c29avg_pool3d_cuda_update_outputIddEEvNS_27GenericPackedTensorAccessorIKT_Lm4ENS_16DefaultPtrTraitsElEENS3_IS4_Lm4ES6_lEEiiiiiiiiibii)
        /*011c*/ 	.short	0x0210
        /*011e*/ 	.short	0x00c0


	//----- nvinfo : EIATTR_SW_WAR
	.align		4
.L_1717:
        /*0120*/ 	.byte	0x04, 0x36
        /*0122*/ 	.short	(.L_1719 - .L_1718)
.L_1718:
        /*0124*/ 	.word	0x00000008
.L_1719:


//--------------------- .nv.info._ZN2at6native49_GLOBAL__N__09e94e3a_16_AveragePool3d_cu_a8eae74c29avg_pool3d_cuda_update_outputILi7EddEEvNS_27GenericPackedTensorAccessorIKT0_Lm4ENS_16DefaultPtrTraitsElEENS3_IS4_Lm4ES6_lEEiiiiiiiibii --------------------------
	.section	.nv.info._ZN2at6native49_GLOBAL__N__09e94e3a_16_AveragePool3d_cu_a8eae74c29avg_pool3d_cuda_update_outputILi7EddEEvNS_27GenericPackedTensorAccessorIKT0_Lm4ENS_16DefaultPtrTraitsElEENS3_IS4_Lm4ES6_lEEiiiiiiiibii,"",@"SHT_CUDA_INFO"
	.sectionflags	@""
	.align	4


	//----- nvinfo : EIATTR_CUDA_API_VERSION
	.align		4
        /*0000*/ 	.byte	0x04, 0x37
        /*0002*/ 	.short	(.L_1721 - .L_1720)
.L_1720:
        /*0004*/ 	.word	0x00000082


	//----- nvinfo : EIATTR_KPARAM_INFO
	.align		4
.L_1721:
        /*0008*/ 	.byte	0x04, 0x17
        /*000a*/ 	.short	(.L_1723 - .L_1722)
.L_1722:
        /*000c*/ 	.word	0x00000000
        /*0010*/ 	.short	0x000c
        /*0012*/ 	.short	0x00b8
        /*0014*/ 	.byte	0x00, 0xf0, 0x11, 0x00


	//----- nvinfo : EIATTR_KPARAM_INFO
	.align		4
.L_1723:
        /*0018*/ 	.byte	0x04, 0x17
        /*001a*/ 	.short	(.L_1725 - .L_1724)
.L_1724:
        /*001c*/ 	.word	0x00000000
        /*0020*/ 	.short	0x000b
        /*0022*/ 	.short	0x00b4
        /*0024*/ 	.byte	0x00, 0xf0, 0x11, 0x00


	//----- nvinfo : EIATTR_KPARAM_INFO
	.align		4
.L_1725:
        /*0028*/ 	.byte	0x04, 0x17
        /*002a*/ 	.short	(.L_1727 - .L_1726)
.L_1726:
        /*002c*/ 	.word	0x00000000
        /*0030*/ 	.short	0x000a
        /*0032*/ 	.short	0x00b0
        /*0034*/ 	.byte	0x00, 0xf0, 0x05, 0x00


	//----- nvinfo : EIATTR_KPARAM_INFO
	.align		4
.L_1727:
        /*0038*/ 	.byte	0x04, 0x17
        /*003a*/ 	.short	(.L_1729 - .L_1728)
.L_1728:
        /*003c*/ 	.word	0x00000000
        /*0040*/ 	.short	0x0009
        /*0042*/ 	.short	0x00ac
        /*0044*/ 	.byte	0x00, 0xf0, 0x11, 0x00


	//----- nvinfo : EIATTR_KPARAM_INFO
	.align		4
.L_1729:
        /*0048*/ 	.byte	0x04, 0x17
        /*004a*/ 	.short	(.L_1731 - .L_1730)
.L_1730:
        /*004c*/ 	.word	0x00000000
        /*0050*/ 	.short	0x0008
        /*0052*/ 	.short	0x00a8
        /*0054*/ 	.byte	0x00, 0xf0, 0x11, 0x00


	//----- nvinfo : EIATTR_KPARAM_INFO
	.align		4
.L_1731:
        /*0058*/ 	.byte	0x04, 0x17
        /*005a*/ 	.short	(.L_1733 - .L_1732)
.L_1732:
        /*005c*/ 	.word	0x00000000
        /*0060*/ 	.short	0x0007
        /*0062*/ 	.short	0x00a4
        /*0064*/ 	.byte	0x00, 0xf0, 0x11, 0x00


	//----- nvinfo : EIATTR_KPARAM_INFO
	.align		4
.L_1733:
        /*0068*/ 	.byte	0x04, 0x17
        /*006a*/ 	.short	(.L_1735 - .L_1734)
.L_1734:
        /*006c*/ 	.word	0x00000000
        /*0070*/ 	.short	0x0006
        /*0072*/ 	.short	0x00a0
        /*0074*/ 	.byte	0x00, 0xf0, 0x11, 0x00


	//----- nvinfo : EIATTR_KPARAM_INFO
	.align		4
.L_1735:
        /*0078*/ 	.byte	0x04, 0x17
        /*007a*/ 	.short	(.L_1737 - .L_1736)
.L_1736:
        /*007c*/ 	.word	0x00000000
        /*0080*/ 	.short	0x0005
        /*0082*/ 	.short	0x009c
        /*0084*/ 	.byte	0x00, 0xf0, 0x11, 0x00


	//----- nvinfo : EIATTR_KPARAM_INFO
	.align		4
.L_1737:
        /*0088*/ 	.byte	0x04, 0x17
        /*008a*/ 	.short	(.L_1739 - .L_1738)
.L_1738:
        /*008c*/ 	.word	0x00000000
        /*0090*/ 	.short	0x0004
        /*0092*/ 	.short	0x0098
        /*0094*/ 	.byte	0x00, 0xf0, 0x11, 0x00


	//----- nvinfo : EIATTR_KPARAM_INFO
	.align		4
.L_1739:
        /*0098*/ 	.byte	0x04, 0x17
        /*009a*/ 	.short	(.L_1741 - .L_1740)
.L_1740:
        /*009c*/ 	.word	0x00000000
        /*00a0*/ 	.short	0x0003
        /*00a2*/ 	.short	0x0094
        /*00a4*/ 	.byte	0x00, 0xf0, 0x11, 0x00


	//----- nvinfo : EIATTR_KPARAM_INFO
	.align		4
.L_1741:
        /*00a8*/ 	.byte	0x04, 0x17
        /*00aa*/ 	.short	(.L_1743 - .L_1742)
.L_1742:
        /*00ac*/ 	.word	0x00000000
        /*00b0*/ 	.short	0x0002
        /*00b2*/ 	.short	0x0090
        /*00b4*/ 	.byte	0x00, 0xf0, 0x11, 0x00


	//----- nvinfo : EIATTR_KPARAM_INFO
	.align		4
.L_1743:
        /*00b8*/ 	.byte	0x04, 0x17
        /*00ba*/ 	.short	(.L_1745 - .L_1744)
.L_1744:
        /*00bc*/ 	.word	0x00000000
        /*00c0*/ 	.short	0x0001
        /*00c2*/ 	.short	0x0048
        /*00c4*/ 	.byte	0x00, 0xf0, 0x21, 0x01


	//----- nvinfo : EIATTR_KPARAM_INFO
	.align		4
.L_1745:
        /*00c8*/ 	.byte	0x04, 0x17
        /*00ca*/ 	.short	(.L_1747 - .L_1746)
.L_1746:
        /*00cc*/ 	.word	0x00000000
        /*00d0*/ 	.short	0x0000
        /*00d2*/ 	.short	0x0000
        /*00d4*/ 	.byte	0x00, 0xf0, 0x21, 0x01


	//----- nvinfo : EIATTR_SPARSE_MMA_MASK
	.align		4
.L_1747:
        /*00d8*/ 	.byte	0x03, 0x50
        /*00da*/ 	.short	0x0000


	//----- nvinfo : EIATTR_MAXREG_COUNT
	.align		4
        /*00dc*/ 	.byte	0x03, 0x1b
        /*00de*/ 	.short	0x00ff


	//----- nvinfo : EIATTR_MERCURY_ISA_VERSION
	.align		4
        /*00e0*/ 	.byte	0x03, 0x5f
        /*00e2*/ 	.short	0x0101


	//----- nvinfo : EIATTR_EXIT_INSTR_OFFSETS
	.align		4
        /*00e4*/ 	.byte	0x04, 0x1c
        /*00e6*/ 	.short	(.L_1749 - .L_1748)


	//   ....[0]....
.L_1748:
        /*00e8*/ 	.word	0x00000300


	//   ....[1]....
        /*00ec*/ 	.word	0x00000350


	//   ....[2]....
        /*00f0*/ 	.word	0x00001240


	//   ....[3]....
        /*00f4*/ 	.word	0x00001260


	//----- nvinfo : EIATTR_CRS_STACK_SIZE
	.align		4
.L_1749:
        /*00f8*/ 	.byte	0x04, 0x1e
        /*00fa*/ 	.short	(.L_1751 - .L_1750)
.L_1750:
        /*00fc*/ 	.word	0x00000000


	//----- nvinfo : EIATTR_CBANK_PARAM_SIZE
	.align		4
.L_1751:
        /*0100*/ 	.byte	0x03, 0x19
        /*0102*/ 	.short	0x00bc


	//----- nvinfo : EIATTR_PARAM_CBANK
	.align		4
        /*0104*/ 	.byte	0x04, 0x0a
        /*0106*/ 	.short	(.L_1753 - .L_1752)
	.align		4
.L_1752:
        /*0108*/ 	.word	index@(.nv.constant0._ZN2at6native49_GLOBAL__N__09e94e3a_16_AveragePool3d_cu_a8eae74c29avg_pool3d_cuda_update_outputILi7EddEEvNS_27GenericPackedTensorAccessorIKT0_Lm4ENS_16DefaultPtrTraitsElEENS3_IS4_Lm4ES6_lEEiiiiiiiibii)
        /*010c*/ 	.short	0x0210
        /*010e*/ 	.short	0x00bc


	//----- nvinfo : EIATTR_SW_WAR
	.align		4
.L_1753:
        /*0110*/ 	.byte	0x04, 0x36
        /*0112*/ 	.short	(.L_1755 - .L_1754)
.L_1754:
        /*0114*/ 	.word	0x00000008
.L_1755:


//--------------------- .nv.info._ZN2at6native49_GLOBAL__N__09e94e3a_16_AveragePool3d_cu_a8eae74c29avg_pool3d_cuda_update_outputILi6EddEEvNS_27GenericPackedTensorAccessorIKT0_Lm4ENS_16DefaultPtrTraitsElEENS3_IS4_Lm4ES6_lEEiiiiiiiibii --------------------------
	.section	.nv.info._ZN2at6native49_GLOBAL__N__09e94e3a_16_AveragePool3d_cu_a8eae74c29avg_pool3d_cuda_update_outputILi6EddEEvNS_27GenericPackedTensorAccessorIKT0_Lm4ENS_16DefaultPtrTraitsElEENS3_IS4_Lm4ES6_lEEiiiiiiiibii,"",@"SHT_CUDA_INFO"
	.sectionflags	@""
	.align	4


	//----- nvinfo : EIATTR_CUDA_API_VERSION
	.align		4
        /*0000*/ 	.byte	0x04, 0x37
        /*0002*/ 	.short	(.L_1757 - .L_1756)
.L_1756:
        /*0004*/ 	.word	0x00000082


	//----- nvinfo : EIATTR_KPARAM_INFO
	.align		4
.L_1757:
        /*0008*/ 	.byte	0x04, 0x17
        /*000a*/ 	.short	(.L_1759 - .L_1758)
.L_1758:
        /*000c*/ 	.word	0x00000000
        /*0010*/ 	.short	0x000c
        /*0012*/ 	.short	0x00b8
        /*0014*/ 	.byte	0x00, 0xf0, 0x11, 0x00


	//----- nvinfo : EIATTR_KPARAM_INFO
	.align		4
.L_1759:
        /*0018*/ 	.byte	0x04, 0x17
        /*001a*/ 	.short	(.L_1761 - .L_1760)
.L_1760:
        /*001c*/ 	.word	0x00000000
        /*0020*/ 	.short	0x000b
        /*0022*/ 	.short	0x00b4
        /*0024*/ 	.byte	0x00, 0xf0, 0x11, 0x00


	//----- nvinfo : EIATTR_KPARAM_INFO
	.align		4
.L_1761:
        /*0028*/ 	.byte	0x04, 0x17
        /*002a*/ 	.short	(.L_1763 - .L_1762)
.L_1762:
        /*002c*/ 	.word	0x00000000
        /*0030*/ 	.short	0x000a
        /*0032*/ 	.short	0x00b0
        /*0034*/ 	.byte	0x00, 0xf0, 0x05, 0x00


	//----- nvinfo : EIATTR_KPARAM_INFO
	.align		4
.L_1763:
        /*0038*/ 	.byte	0x04, 0x17
        /*003a*/ 	.short	(.L_1765 - .L_1764)
.L_1764:
        /*003c*/ 	.word	0x00000000
        /*0040*/ 	.short	0x0009
        /*0042*/ 	.short	0x00ac
        /*0044*/ 	.byte	0x00, 0xf0, 0x11, 0x00


	//----- nvinfo : EIATTR_KPARAM_INFO
	.align		4
.L_1765:
        /*0048*/ 	.byte	0x04, 0x17
        /*004a*/ 	.short	(.L_1767 - .L_1766)
.L_1766:
        /*004c*/ 	.word	0x00000000
        /*0050*/ 	.short	0x0008
        /*0052*/ 	.short	0x00a8
        /*0054*/ 	.byte	0x00, 0xf0, 0x11, 0x00


	//----- nvinfo : EIATTR_KPARAM_INFO
	.align		4
.L_1767:
        /*0058*/ 	.byte	0x04, 0x17
        /*005a*/ 	.short	(.L_1769 - .L_1768)
.L_1768:
        /*005c*/ 	.word	0x00000000
        /*0060*/ 	.short	0x0007
        /*0062*/ 	.short	0x00a4
        /*0064*/ 	.byte	0x00, 0xf0, 0x11, 0x00


	//----- nvinfo : EIATTR_KPARAM_INFO
	.align		4
.L_1769:
        /*0068*/ 	.byte	0x04, 0x17
        /*006a*/ 	.short	(.L_1771 - .L_1770)
.L_1770:
        /*006c*/ 	.word	0x00000000
        /*0070*/ 	.short	0x0006
        /*0072*/ 	.short	0x00a0
        /*0074*/ 	.byte	0x00, 0xf0, 0x11, 0x00


	//----- nvinfo : EIATTR_KPARAM_INFO
	.align		4
.L_1771:
        /*0078*/ 	.byte	0x04, 0x17
        /*007a*/ 	.short	(.L_1773 - .L_1772)
.L_1772:
        /*007c*/ 	.word	0x00000000
        /*0080*/ 	.short	0x0005
        /*0082*/ 	.short	0x009c
        /*0084*/ 	.byte	0x00, 0xf0, 0x11, 0x00


	//----- nvinfo : EIATTR_KPARAM_INFO
	.align		4
.L_1773:
        /*0088*/ 	.byte	0x04, 0x17
        /*008a*/ 	.short	(.L_1775 - .L_1774)
.L_1774:
        /*008c*/ 	.word	0x00000000
        /*0090*/ 	.short	0x0004
        /*0092*/ 	.short	0x0098
        /*0094*/ 	.byte	0x00, 0xf0, 0x11, 0x00


	//----- nvinfo : EIATTR_KPARAM_INFO
	.align		4
.L_1775:
        /*0098*/ 	.byte	0x04, 0x17
        /*009a*/ 	.short	(.L_1777 - .L_1776)
.L_1776:
        /*009c*/ 	.word	0x00000000
        /*00a0*/ 	.short	0x0003
        /*00a2*/ 	.short	0x0094
        /*00a4*/ 	.byte	0x00, 0xf0, 0x11, 0x00


	//----- nvinfo : EIATTR_KPARAM_INFO
	.align		4
.L_1777:
        /*00a8*/ 	.byte	0x04, 0x17
        /*00aa*/ 	.short	(.L_1779 - .L_1778)
.L_1778:
        /*00ac*/ 	.word	0x00000000
        /*00b0*/ 	.short	0x0002
        /*00b2*/ 	.short	0x0090
        /*00b4*/ 	.byte	0x00, 0xf0, 0x11, 0x00


	//----- nvinfo : EIATTR_KPARAM_INFO
	.align		4
.L_1779:
        /*00b8*/ 	.byte	0x04, 0x17
        /*00ba*/ 	.short	(.L_1781 - .L_1780)
.L_1780:
        /*00bc*/ 	.word	0x00000000
        /*00c0*/ 	.short	0x0001
        /*00c2*/ 	.short	0x0048
        /*00c4*/ 	.byte	0x00, 0xf0, 0x21, 0x01


	//----- nvinfo : EIATTR_KPARAM_INFO
	.align		4
.L_1781:
        /*00c8*/ 	.byte	0x04, 0x17
        /*00ca*/ 	.short	(.L_1783 - .L_1782)
.L_1782:
        /*00cc*/ 	.word	0x00000000
        /*00d0*/ 	.short	0x0000
        /*00d2*/ 	.short	0x0000
        /*00d4*/ 	.byte	0x00, 0xf0, 0x21, 0x01


	//----- nvinfo : EIATTR_SPARSE_MMA_MASK
	.align		4
.L_1783:
        /*00d8*/ 	.byte	0x03, 0x50
        /*00da*/ 	.short	0x0000


	//----- nvinfo : EIATTR_MAXREG_COUNT
	.align		4
        /*00dc*/ 	.byte	0x03, 0x1b
        /*00de*/ 	.short	0x00ff


	//----- nvinfo : EIATTR_MERCURY_ISA_VERSION
	.align		4
        /*00e0*/ 	.byte	0x03, 0x5f
        /*00e2*/ 	.short	0x0101


	//----- nvinfo : EIATTR_EXIT_INSTR_OFFSETS
	.align		4
        /*00e4*/ 	.byte	0x04, 0x1c
        /*00e6*/ 	.short	(.L_1785 - .L_1784)


	//   ....[0]....
.L_1784:
        /*00e8*/ 	.word	0x00000300


	//   ....[1]....
        /*00ec*/ 	.word	0x00000350


	//   ....[2]....
        /*00f0*/ 	.word	0x00001240


	//   ....[3]....
        /*00f4*/ 	.word	0x00001260


	//----- nvinfo : EIATTR_CRS_STACK_SIZE
	.align		4
.L_1785:
        /*00f8*/ 	.byte	0x04, 0x1e
        /*00fa*/ 	.short	(.L_1787 - .L_1786)
.L_1786:
        /*00fc*/ 	.word	0x00000000


	//----- nvinfo : EIATTR_CBANK_PARAM_SIZE
	.align		4
.L_1787:
        /*0100*/ 	.byte	0x03, 0x19
        /*0102*/ 	.short	0x00bc


	//----- nvinfo : EIATTR_PARAM_CBANK
	.align		4
        /*0104*/ 	.byte	0x04, 0x0a
        /*0106*/ 	.short	(.L_1789 - .L_1788)
	.align		4
.L_1788:
        /*0108*/ 	.word	index@(.nv.constant0._ZN2at6native49_GLOBAL__N__09e94e3a_16_AveragePool3d_cu_a8eae74c29avg_pool3d_cuda_update_outputILi6EddEEvNS_27GenericPackedTensorAccessorIKT0_Lm4ENS_16DefaultPtrTraitsElEENS3_IS4_Lm4ES6_lEEiiiiiiiibii)
        /*010c*/ 	.short	0x0210
        /*010e*/ 	.short	0x00bc


	//----- nvinfo : EIATTR_SW_WAR
	.align		4
.L_1789:
        /*0110*/ 	.byte	0x04, 0x36
        /*0112*/ 	.short	(.L_1791 - .L_1790)
.L_1790:
        /*0114*/ 	.word	0x00000008
.L_1791:


//--------------------- .nv.info._ZN2at6native49_GLOBAL__N__09e94e3a_16_AveragePool3d_cu_a8eae74c29avg_pool3d_cuda_update_outputILi5EddEEvNS_27GenericPackedTensorAccessorIKT0_Lm4ENS_16DefaultPtrTraitsElEENS3_IS4_Lm4ES6_lEEiiiiiiiibii --------------------------
	.section	.nv.info._ZN2at6native49_GLOBAL__N__09e94e3a_16_AveragePool3d_cu_a8eae74c29avg_pool3d_cuda_update_outputILi5EddEEvNS_27GenericPackedTensorAccessorIKT0_Lm4ENS_16DefaultPtrTraitsElEENS3_IS4_Lm4ES6_lEEiiiiiiiibii,"",@"SHT_CUDA_INFO"
	.sectionflags	@""
	.align	4


	//----- nvinfo : EIATTR_CUDA_API_VERSION
	.align		4
        /*0000*/ 	.byte	0x04, 0x37
        /*0002*/ 	.short	(.L_1793 - .L_1792)
.L_1792:
        /*0004*/ 	.word	0x00000082


	//----- nvinfo : EIATTR_KPARAM_INFO
	.align		4
.L_1793:
        /*0008*/ 	.byte	0x04, 0x17
        /*000a*/ 	.short	(.L_1795 - .L_1794)
.L_1794:
        /*000c*/ 	.word	0x00000000
        /*0010*/ 	.short	0x000c
        /*0012*/ 	.short	0x00b8
        /*0014*/ 	.byte	0x00, 0xf0, 0x11, 0x00


	//----- nvinfo : EIATTR_KPARAM_INFO
	.align		4
.L_1795:
        /*0018*/ 	.byte	0x04, 0x17
        /*001a*/ 	.short	(.L_1797 - .L_1796)
.L_1796:
        /*001c*/ 	.word	0x00000000
        /*0020*/ 	.short	0x000b
        /*0022*/ 	.short	0x00b4
        /*0024*/ 	.byte	0x00, 0xf0, 0x11, 0x00


	//----- nvinfo : EIATTR_KPARAM_INFO
	.align		4
.L_1797:
        /*0028*/ 	.byte	0x04, 0x17
        /*002a*/ 	.short	(.L_1799 - .L_1798)
.L_1798:
        /*002c*/ 	.word	0x00000000
        /*0030*/ 	.short	0x000a
        /*0032*/ 	.short	0x00b0
        /*0034*/ 	.byte	0x00, 0xf0, 0x05, 0x00


	//----- nvinfo : EIATTR_KPARAM_INFO
	.align		4
.L_1799:
        /*0038*/ 	.byte	0x04, 0x17
        /*003a*/ 	.short	(.L_1801 - .L_1800)
.L_1800:
        /*003c*/ 	.word	0x00000000
        /*0040*/ 	.short	0x0009
        /*0042*/ 	.short	0x00ac
        /*0044*/ 	.byte	0x00, 0xf0, 0x11, 0x00


	//----- nvinfo : EIATTR_KPARAM_INFO
	.align		4
.L_1801:
        /*0048*/ 	.byte	0x04, 0x17
        /*004a*/ 	.short	(.L_1803 - .L_1802)
.L_1802:
        /*004c*/ 	.word	0x00000000
        /*0050*/ 	.short	0x0008
        /*0052*/ 	.short	0x00a8
        /*0054*/ 	.byte	0x00, 0xf0, 0x11, 0x00


	//----- nvinfo : EIATTR_KPARAM_INFO
	.align		4
.L_1803:
        /*0058*/ 	.byte	0x04, 0x17
        /*005a*/ 	.short	(.L_1805 - .L_1804)
.L_1804:
        /*005c*/ 	.word	0x00000000
        /*0060*/ 	.short	0x0007
        /*0062*/ 	.short	0x00a4
        /*0064*/ 	.byte	0x00, 0xf0, 0x11, 0x00


	//----- nvinfo : EIATTR_KPARAM_INFO
	.align		4
.L_1805:
        /*0068*/ 	.byte	0x04, 0x17
        /*006a*/ 	.short	(.L_1807 - .L_1806)
.L_1806:
        /*006c*/ 	.word	0x00000000
        /*0070*/ 	.short	0x0006
        /*0072*/ 	.short	0x00a0
        /*0074*/ 	.byte	0x00, 0xf0, 0x11, 0x00


	//----- nvinfo : EIATTR_KPARAM_INFO
	.align		4
.L_1807:
        /*0078*/ 	.byte	0x04, 0x17
        /*007a*/ 	.short	(.L_1809 - .L_1808)
.L_1808:
        /*007c*/ 	.word	0x00000000
        /*0080*/ 	.short	0x0005
        /*0082*/ 	.short	0x009c
        /*0084*/ 	.byte	0x00, 0xf0, 0x11, 0x00


	//----- nvinfo : EIATTR_KPARAM_INFO
	.align		4
.L_1809:
        /*0088*/ 	.byte	0x04, 0x17
        /*008a*/ 	.short	(.L_1811 - .L_1810)
.L_1810:
        /*008c*/ 	.word	0x00000000
        /*0090*/ 	.short	0x0004
        /*0092*/ 	.short	0x0098
        /*0094*/ 	.byte	0x00, 0xf0, 0x11, 0x00


	//----- nvinfo : EIATTR_KPARAM_INFO
	.align		4
.L_1811:
        /*0098*/ 	.byte	0x04, 0x17
        /*009a*/ 	.short	(.L_1813 - .L_1812)
.L_1812:
        /*009c*/ 	.word	0x00000000
        /*00a0*/ 	.short	0x0003
        /*00a2*/ 	.short	0x0094
        /*00a4*/ 	.byte	0x00, 0xf0, 0x11, 0x00


	//----- nvinfo : EIATTR_KPARAM_INFO
	.align		4
.L_1813:
        /*00a8*/ 	.byte	0x04, 0x17
        /*00aa*/ 	.short	(.L_1815 - .L_1814)
.L_1814:
        /*00ac*/ 	.word	0x00000000
        /*00b0*/ 	.short	0x0002
        /*00b2*/ 	.short	0x0090
        /*00b4*/ 	.byte	0x00, 0xf0, 0x11, 0x00


	//----- nvinfo : EIATTR_KPARAM_INFO
	.align		4
.L_1815:
        /*00b8*/ 	.byte	0x04, 0x17
        /*00ba*/ 	.short	(.L_1817 - .L_1816)
.L_1816:
        /*00bc*/ 	.word	0x00000000
        /*00c0*/ 	.short	0x0001
        /*00c2*/ 	.short	0x0048
        /*00c4*/ 	.byte	0x00, 0xf0, 0x21, 0x01


	//----- nvinfo : EIATTR_KPARAM_INFO
	.align		4
.L_1817:
        /*00c8*/ 	.byte	0x04, 0x17
        /*00ca*/ 	.short	(.L_1819 - .L_1818)
.L_1818:
        /*00cc*/ 	.word	0x00000000
        /*00d0*/ 	.short	0x0000
        /*00d2*/ 	.short	0x0000
        /*00d4*/ 	.byte	0x00, 0xf0, 0x21, 0x01


	//----- nvinfo : EIATTR_SPARSE_MMA_MASK
	.align		4
.L_1819:
        /*00d8*/ 	.byte	0x03, 0x50
        /*00da*/ 	.short	0x0000


	//----- nvinfo : EIATTR_MAXREG_COUNT
	.align		4
        /*00dc*/ 	.byte	0x03, 0x1b
        /*00de*/ 	.short	0x00ff


	//----- nvinfo : EIATTR_MERCURY_ISA_VERSION
	.align		4
        /*00e0*/ 	.byte	0x03, 0x5f
        /*00e2*/ 	.short	0x0101


	//----- nvinfo : EIATTR_EXIT_INSTR_OFFSETS
	.align		4
        /*00e4*/ 	.byte	0x04, 0x1c
        /*00e6*/ 	.short	(.L_1821 - .L_1820)


	//   ....[0]....
.L_1820:
        /*00e8*/ 	.word	0x00000300


	//   ....[1]....
        /*00ec*/ 	.word	0x00000350


	//   ....[2]....
        /*00f0*/ 	.word	0x00001240


	//   ....[3]....
        /*00f4*/ 	.word	0x00001260


	//----- nvinfo : EIATTR_CRS_STACK_SIZE
	.align		4
.L_1821:
        /*00f8*/ 	.byte	0x04, 0x1e
        /*00fa*/ 	.short	(.L_1823 - .L_1822)
.L_1822:
        /*00fc*/ 	.word	0x00000000


	//----- nvinfo : EIATTR_CBANK_PARAM_SIZE
	.align		4
.L_1823:
        /*0100*/ 	.byte	0x03, 0x19
        /*0102*/ 	.short	0x00bc


	//----- nvinfo : EIATTR_PARAM_CBANK
	.align		4
        /*0104*/ 	.byte	0x04, 0x0a
        /*0106*/ 	.short	(.L_1825 - .L_1824)
	.align		4
.L_1824:
        /*0108*/ 	.word	index@(.nv.constant0._ZN2at6native49_GLOBAL__N__09e94e3a_16_AveragePool3d_cu_a8eae74c29avg_pool3d_cuda_update_outputILi5EddEEvNS_27GenericPackedTensorAccessorIKT0_Lm4ENS_16DefaultPtrTraitsElEENS3_IS4_Lm4ES6_lEEiiiiiiiibii)
        /*010c*/ 	.short	0x0210
        /*010e*/ 	.short	0x00bc


	//----- nvinfo : EIATTR_SW_WAR
	.align		4
.L_1825:
        /*0110*/ 	.byte	0x04, 0x36
        /*0112*/ 	.short	(.L_1827 - .L_1826)
.L_1826:
        /*0114*/ 	.word	0x00000008
.L_1827:


//--------------------- .nv.info._ZN2at6native49_GLOBAL__N__09e94e3a_16_AveragePool3d_cu_a8eae74c29avg_pool3d_cuda_update_outputILi4EddEEvNS_27GenericPackedTensorAccessorIKT0_Lm4ENS_16DefaultPtrTraitsElEENS3_IS4_Lm4ES6_lEEiiiiiiiibii --------------------------
	.section	.nv.info._ZN2at6native49_GLOBAL__N__09e94e3a_16_AveragePool3d_cu_a8eae74c29avg_pool3d_cuda_update_outputILi4EddEEvNS_27GenericPackedTensorAccessorIKT0_Lm4ENS_16DefaultPtrTraitsElEENS3_IS4_Lm4ES6_lEEiiiiiiiibii,"",@"SHT_CUDA_INFO"
	.sectionflags	@""
	.align	4


	//----- nvinfo : EIATTR_CUDA_API_VERSION
	.align		4
        /*0000*/ 	.byte	0x04, 0x37
        /*0002*/ 	.short	(.L_1829 - .L_1828)
.L_1828:
        /*0004*/ 	.word	0x00000082


	//----- nvinfo : EIATTR_KPARAM_INFO
	.align		4
.L_1829:
        /*0008*/ 	.byte	0x04, 0x17
        /*000a*/ 	.short	(.L_1831 - .L_1830)
.L_1830:
        /*000c*/ 	.word	0x00000000
        /*0010*/ 	.short	0x000c
        /*0012*/ 	.short	0x00b8
        /*0014*/ 	.byte	0x00, 0xf0, 0x11, 0x00


	//----- nvinfo : EIATTR_KPARAM_INFO
	.align		4
.L_1831:
        /*0018*/ 	.byte	0x04, 0x17
        /*001a*/ 	.short	(.L_1833 - .L_1832)
.L_1832:
        /*001c*/ 	.word	0x00000000
        /*0020*/ 	.short	0x000b
        /*0022*/ 	.short	0x00b4
        /*0024*/ 	.byte	0x00, 0xf0, 0x11, 0x00


	//----- nvinfo : EIATTR_KPARAM_INFO
	.align		4
.L_1833:
        /*0028*/ 	.byte	0x04, 0x17
        /*002a*/ 	.short	(.L_1835 - .L_1834)
.L_1834:
        /*002c*/ 	.word	0x00000000
        /*0030*/ 	.short	0x000a
        /*0032*/ 	.short	0x00b0
        /*0034*/ 	.byte	0x00, 0xf0, 0x05, 0x00


	//----- nvinfo : EIATTR_KPARAM_INFO
	.align		4
.L_1835:
        /*0038*/ 	.byte	0x04, 0x17
        /*003a*/ 	.short	(.L_1837 - .L_1836)
.L_1836:
        /*003c*/ 	.word	0x00000000
        /*0040*/ 	.short	0x0009
        /*0042*/ 	.short	0x00ac
        /*0044*/ 	.byte	0x00, 0xf0, 0x11, 0x00


	//----- nvinfo : EIATTR_KPARAM_INFO
	.align		4
.L_1837:
        /*0048*/ 	.byte	0x04, 0x17
        /*004a*/ 	.short	(.L_1839 - .L_1838)
.L_1838:
        /*004c*/ 	.word	0x00000000
        /*0050*/ 	.short	0x0008
        /*0052*/ 	.short	0x00a8
        /*0054*/ 	.byte	0x00, 0xf0, 0x11, 0x00


	//----- nvinfo : EIATTR_KPARAM_INFO
	.align		4
.L_1839:
        /*0058*/ 	.byte	0x04, 0x17
        /*005a*/ 	.short	(.L_1841 - .L_1840)
.L_1840:
        /*005c*/ 	.word	0x00000000
        /*0060*/ 	.short	0x0007
        /*0062*/ 	.short	0x00a4
        /*0064*/ 	.byte	0x00, 0xf0, 0x11, 0x00


	//----- nvinfo : EIATTR_KPARAM_INFO
	.align		4
.L_1841:
        /*0068*/ 	.byte	0x04, 0x17
        /*006a*/ 	.short	(.L_1843 - .L_1842)
.L_1842:
        /*006c*/ 	.word	0x00000000
        /*0070*/ 	.short	0x0006
        /*0072*/ 	.short	0x00a0
        /*0074*/ 	.byte	0x00, 0xf0, 0x11, 0x00


	//----- nvinfo : EIATTR_KPARAM_INFO
	.align		4
.L_1843:
        /*0078*/ 	.byte	0x04, 0x17
        /*007a*/ 	.short	(.L_1845 - .L_1844)
.L_1844:
        /*007c*/ 	.word	0x00000000
        /*0080*/ 	.short	0x0005
        /*0082*/ 	.short	0x009c
        /*0084*/ 	.byte	0x00, 0xf0, 0x11, 0x00


	//----- nvinfo : EIATTR_KPARAM_INFO
	.align		4
.L_1845:
        /*0088*/ 	.byte	0x04, 0x17
        /*008a*/ 	.short	(.L_1847 - .L_1846)
.L_1846:
        /*008c*/ 	.word	0x00000000
        /*0090*/ 	.short	0x0004
        /*0092*/ 	.short	0x0098
        /*0094*/ 	.byte	0x00, 0xf0, 0x11, 0x00


	//----- nvinfo : EIATTR_KPARAM_INFO
	.align		4
.L_1847:
        /*0098*/ 	.byte	0x04, 0x17
        /*009a*/ 	.short	(.L_1849 - .L_1848)
.L_1848:
        /*009c*/ 	.word	0x00000000
        /*00a0*/ 	.short	0x0003
        /*00a2*/ 	.short	0x0094
        /*00a4*/ 	.byte	0x00, 0xf0, 0x11, 0x00


	//----- nvinfo : EIATTR_KPARAM_INFO
	.align		4
.L_1849:
        /*00a8*/ 	.byte	0x04, 0x17
        /*00aa*/ 	.short	(.L_1851 - .L_1850)
.L_1850:
        /*00ac*/ 	.word	0x00000000
        /*00b0*/ 	.short	0x0002
        /*00b2*/ 	.short	0x0090
        /*00b4*/ 	.byte	0x00, 0xf0, 0x11, 0x00


	//----- nvinfo : EIATTR_KPARAM_INFO
	.align		4
.L_1851:
        /*00b8*/ 	.byte	0x04, 0x17
        /*00ba*/ 	.short	(.L_1853 - .L_1852)
.L_1852:
        /*00bc*/ 	.word	0x00000000
        /*00c0*/ 	.short	0x0001
        /*00c2*/ 	.short	0x0048
        /*00c4*/ 	.byte	0x00, 0xf0, 0x21, 0x01


	//----- nvinfo : EIATTR_KPARAM_INFO
	.align		4
.L_1853:
        /*00c8*/ 	.byte	0x04, 0x17
        /*00ca*/ 	.short	(.L_1855 - .L_1854)
.L_1854:
        /*00cc*/ 	.word	0x00000000
        /*00d0*/ 	.short	0x0000
        /*00d2*/ 	.short	0x0000
        /*00d4*/ 	.byte	0x00, 0xf0, 0x21, 0x01


	//----- nvinfo : EIATTR_SPARSE_MMA_MASK
	.align		4
.L_1855:
        /*00d8*/ 	.byte	0x03, 0x50
        /*00da*/ 	.short	0x0000


	//----- nvinfo : EIATTR_MAXREG_COUNT
	.align		4
        /*00dc*/ 	.byte	0x03, 0x1b
        /*00de*/ 	.short	0x00ff


	//----- nvinfo : EIATTR_MERCURY_ISA_VERSION
	.align		4
        /*00e0*/ 	.byte	0x03, 0x5f
        /*00e2*/ 	.short	0x0101


	//----- nvinfo : EIATTR_EXIT_INSTR_OFFSETS
	.align		4
        /*00e4*/ 	.byte	0x04, 0x1c
        /*00e6*/ 	.short	(.L_1857 - .L_1856)


	//   ....[0]....
.L_1856:
        /*00e8*/ 	.word	0x00000300


	//   ....[1]....
        /*00ec*/ 	.word	0x00000350


	//   ....[2]....
        /*00f0*/ 	.word	0x00001240


	//   ....[3]....
        /*00f4*/ 	.word	0x00001260


	//----- nvinfo : EIATTR_CRS_STACK_SIZE
	.align		4
.L_1857:
        /*00f8*/ 	.byte	0x04, 0x1e
        /*00fa*/ 	.short	(.L_1859 - .L_1858)
.L_1858:
        /*00fc*/ 	.word	0x00000000


	//----- nvinfo : EIATTR_CBANK_PARAM_SIZE
	.align		4
.L_1859:
        /*0100*/ 	.byte	0x03, 0x19
        /*0102*/ 	.short	0x00bc


	//----- nvinfo : EIATTR_PARAM_CBANK
	.align		4
        /*0104*/ 	.byte	0x04, 0x0a
        /*0106*/ 	.short	(.L_1861 - .L_1860)
	.align		4
.L_1860:
        /*0108*/ 	.word	index@(.nv.constant0._ZN2at6native49_GLOBAL__N__09e94e3a_16_AveragePool3d_cu_a8eae74c29avg_pool3d_cuda_update_outputILi4EddEEvNS_27GenericPackedTensorAccessorIKT0_Lm4ENS_16DefaultPtrTraitsElEENS3_IS4_Lm4ES6_lEEiiiiiiiibii)
        /*010c*/ 	.short	0x0210
        /*010e*/ 	.short	0x00bc


	//----- nvinfo : EIATTR_SW_WAR
	.align		4
.L_1861:
        /*0110*/ 	.byte	0x04, 0x36
        /*0112*/ 	.short	(.L_1863 - .L_1862)
.L_1862:
        /*0114*/ 	.word	0x00000008
.L_1863:


//--------------------- .nv.info._ZN2at6native49_GLOBAL__N__09e94e3a_16_AveragePool3d_cu_a8eae74c29avg_pool3d_cuda_update_outputILi3EddEEvNS_27GenericPackedTensorAccessorIKT0_Lm4ENS_16DefaultPtrTraitsElEENS3_IS4_Lm4ES6_lEEiiiiiiiibii --------------------------
	.section	.nv.info._ZN2at6native49_GLOBAL__N__09e94e3a_16_AveragePool3d_cu_a8eae74c29avg_pool3d_cuda_update_outputILi3EddEEvNS_27GenericPackedTensorAccessorIKT0_Lm4ENS_16DefaultPtrTraitsElEENS3_IS4_Lm4ES6_lEEiiiiiiiibii,"",@"SHT_CUDA_INFO"
	.sectionflags	@""
	.align	4


	//----- nvinfo : EIATTR_CUDA_API_VERSION
	.align		4
        /*0000*/ 	.byte	0x04, 0x37
        /*0002*/ 	.short	(.L_1865 - .L_1864)
.L_1864:
        /*0004*/ 	.word	0x00000082


	//----- nvinfo : EIATTR_KPARAM_INFO
	.align		4
.L_1865:
        /*0008*/ 	.byte	0x04, 0x17
        /*000a*/ 	.short	(.L_1867 - .L_1866)
.L_1866:
        /*000c*/ 	.word	0x00000000
        /*0010*/ 	.short	0x000c
        /*0012*/ 	.short	0x00b8
        /*0014*/ 	.byte	0x00, 0xf0, 0x11, 0x00


	//----- nvinfo : EIATTR_KPARAM_INFO
	.align		4
.L_1867:
        /*0018*/ 	.byte	0x04, 0x17
        /*001a*/ 	.short	(.L_1869 - .L_1868)
.L_1868:
        /*001c*/ 	.word	0x00000000
        /*0020*/ 	.short	0x000b
        /*0022*/ 	.short	0x00b4
        /*0024*/ 	.byte	0x00, 0xf0, 0x11, 0x00


	//----- nvinfo : EIATTR_KPARAM_INFO
	.align		4
.L_1869:
        /*0028*/ 	.byte	0x04, 0x17
        /*002a*/ 	.short	(.L_1871 - .L_1870)
.L_1870:
        /*002c*/ 	.word	0x00000000
        /*0030*/ 	.short	0x000a
        /*0032*/ 	.short	0x00b0
        /*0034*/ 	.byte	0x00, 0xf0, 0x05, 0x00


	//----- nvinfo : EIATTR_KPARAM_INFO
	.align		4
.L_1871:
        /*0038*/ 	.byte	0x04, 0x17
        /*003a*/ 	.short	(.L_1873 - .L_1872)
.L_1872:
        /*003c*/ 	.word	0x00000000
        /*0040*/ 	.short	0x0009
        /*0042*/ 	.short	0x00ac
        /*0044*/ 	.byte	0x00, 0xf0, 0x11, 0x00


	//----- nvinfo : EIATTR_KPARAM_INFO
	.align		4
.L_1873:
        /*0048*/ 	.byte	0x04, 0x17
        /*004a*/ 	.short	(.L_1875 - .L_1874)
.L_1874:
        /*004c*/ 	.word	0x00000000
        /*0050*/ 	.short	0x0008
        /*0052*/ 	.short	0x00a8
        /*0054*/ 	.byte	0x00, 0xf0, 0x11, 0x00


	//----- nvinfo : EIATTR_KPARAM_INFO
	.align		4
.L_1875:
        /*0058*/ 	.byte	0x04, 0x17
        /*005a*/ 	.short	(.L_1877 - .L_1876)
.L_1876:
        /*005c*/ 	.word	0x00000000
        /*0060*/ 	.short	0x0007
        /*0062*/ 	.short	0x00a4
        /*0064*/ 	.byte	0x00, 0xf0, 0x11, 0x00


	//----- nvinfo : EIATTR_KPARAM_INFO
	.align		4
.L_1877:
        /*0068*/ 	.byte	0x04, 0x17
        /*006a*/ 	.short	(.L_1879 - .L_1878)
.L_1878:
        /*006c*/ 	.word	0x00000000
        /*0070*/ 	.short	0x0006
        /*0072*/ 	.short	0x00a0
        /*0074*/ 	.byte	0x00, 0xf0, 0x11, 0x00


	//----- nvinfo : EIATTR_KPARAM_INFO
	.align		4
.L_1879:
        /*0078*/ 	.byte	0x04, 0x17
        /*007a*/ 	.short	(.L_1881 - .L_1880)
.L_1880:
        /*007c*/ 	.word	0x00000000
        /*0080*/ 	.short	0x0005
        /*0082*/ 	.short	0x009c
        /*0084*/ 	.byte	0x00, 0xf0, 0x11, 0x00


	//----- nvinfo : EIATTR_KPARAM_INFO
	.align		4
.L_1881:
        /*0088*/ 	.byte	0x04, 0x17
        /*008a*/ 	.short	(.L_1883 - .L_1882)
.L_1882:
        /*008c*/ 	.word	0x00000000
        /*0090*/ 	.short	0x0004
        /*0092*/ 	.short	0x0098
        /*0094*/ 	.byte	0x00, 0xf0, 0x11, 0x00


	//----- nvinfo : EIATTR_KPARAM_INFO
	.align		4
.L_1883:
        /*0098*/ 	.byte	0x04, 0x17
        /*009a*/ 	.short	(.L_1885 - .L_1884)
.L_1884:
        /*009c*/ 	.word	0x00000000
        /*00a0*/ 	.short	0x0003
        /*00a2*/ 	.short	0x0094
        /*00a4*/ 	.byte	0x00, 0xf0, 0x11, 0x00


	//----- nvinfo : EIATTR_KPARAM_INFO
	.align		4
.L_1885:
        /*00a8*/ 	.byte	0x04, 0x17
        /*00aa*/ 	.short	(.L_1887 - .L_1886)
.L_1886:
        /*00ac*/ 	.word	0x00000000
        /*00b0*/ 	.short	0x0002
        /*00b2*/ 	.short	0x0090
        /*00b4*/ 	.byte	0x00, 0xf0, 0x11, 0x00


	//----- nvinfo : EIATTR_KPARAM_INFO
	.align		4
.L_1887:
        /*00b8*/ 	.byte	0x04, 0x17
        /*00ba*/ 	.short	(.L_1889 - .L_1888)
.L_1888:
        /*00bc*/ 	.word	0x00000000
        /*00c0*/ 	.short	0x0001
        /*00c2*/ 	.short	0x0048
        /*00c4*/ 	.byte	0x00, 0xf0, 0x21, 0x01


	//----- nvinfo : EIATTR_KPARAM_INFO
	.align		4
.L_1889:
        /*00c8*/ 	.byte	0x04, 0x17
        /*00ca*/ 	.short	(.L_1891 - .L_1890)
.L_1890:
        /*00cc*/ 	.word	0x00000000
        /*00d0*/ 	.short	0x0000
        /*00d2*/ 	.short	0x0000
        /*00d4*/ 	.byte	0x00, 0xf0, 0x21, 0x01


	//----- nvinfo : EIATTR_SPARSE_MMA_MASK
	.align		4
.L_1891:
        /*00d8*/ 	.byte	0x03, 0x50
        /*00da*/ 	.short	0x0000


	//----- nvinfo : EIATTR_MAXREG_COUNT
	.align		4
        /*00dc*/ 	.byte	0x03, 0x1b
        /*00de*/ 	.short	0x00ff


	//----- nvinfo : EIATTR_MERCURY_ISA_VERSION
	.align		4
        /*00e0*/ 	.byte	0x03, 0x5f
        /*00e2*/ 	.short	0x0101


	//----- nvinfo : EIATTR_EXIT_INSTR_OFFSETS
	.align		4
        /*00e4*/ 	.byte	0x04, 0x1c
        /*00e6*/ 	.short	(.L_1893 - .L_1892)


	//   ....[0]....
.L_1892:
        /*00e8*/ 	.word	0x00000300


	//   ....[1]....
        /*00ec*/ 	.word	0x00000350


	//   ....[2]....
        /*00f0*/ 	.word	0x00001240


	//   ....[3]....
        /*00f4*/ 	.word	0x00001260


	//----- nvinfo : EIATTR_CRS_STACK_SIZE
	.align		4
.L_1893:
        /*00f8*/ 	.byte	0x04, 0x1e
        /*00fa*/ 	.short	(.L_1895 - .L_1894)
.L_1894:
        /*00fc*/ 	.word	0x00000000


	//----- nvinfo : EIATTR_CBANK_PARAM_SIZE
	.align		4
.L_1895:
        /*0100*/ 	.byte	0x03, 0x19
        /*0102*/ 	.short	0x00bc


	//----- nvinfo : EIATTR_PARAM_CBANK
	.align		4
        /*0104*/ 	.byte	0x04, 0x0a
        /*0106*/ 	.short	(.L_1897 - .L_1896)
	.align		4
.L_1896:
        /*0108*/ 	.word	index@(.nv.constant0._ZN2at6native49_GLOBAL__N__09e94e3a_16_AveragePool3d_cu_a8eae74c29avg_pool3d_cuda_update_outputILi3EddEEvNS_27GenericPackedTensorAccessorIKT0_Lm4ENS_16DefaultPtrTraitsElEENS3_IS4_Lm4ES6_lEEiiiiiiiibii)
        /*010c*/ 	.short	0x0210
        /*010e*/ 	.short	0x00bc


	//----- nvinfo : EIATTR_SW_WAR
	.align		4
.L_1897:
        /*0110*/ 	.byte	0x04, 0x36
        /*0112*/ 	.short	(.L_1899 - .L_1898)
.L_1898:
        /*0114*/ 	.word	0x00000008
.L_1899:


//--------------------- .nv.info._ZN2at6native49_GLOBAL__N__09e94e3a_16_AveragePool3d_cu_a8eae74c29avg_pool3d_cuda_update_outputILi2EddEEvNS_27GenericPackedTensorAccessorIKT0_Lm4ENS_16DefaultPtrTraitsElEENS3_IS4_Lm4ES6_lEEiiiiiiiibii --------------------------
	.section	.nv.info._ZN2at6native49_GLOBAL__N__09e94e3a_16_AveragePool3d_cu_a8eae74c29avg_pool3d_cuda_update_outputILi2EddEEvNS_27GenericPackedTensorAccessorIKT0_Lm4ENS_16DefaultPtrTraitsElEENS3_IS4_Lm4ES6_lEEiiiiiiiibii,"",@"SHT_CUDA_INFO"
	.sectionflags	@""
	.align	4


	//----- nvinfo : EIATTR_CUDA_API_VERSION
	.align		4
        /*0000*/ 	.byte	0x04, 0x37
        /*0002*/ 	.short	(.L_1901 - .L_1900)
.L_1900:
        /*0004*/ 	.word	0x00000082


	//----- nvinfo : EIATTR_KPARAM_INFO
	.align		4
.L_1901:
        /*0008*/ 	.byte	0x04, 0x17
        /*000a*/ 	.short	(.L_1903 - .L_1902)
.L_1902:
        /*000c*/ 	.word	0x00000000
        /*0010*/ 	.short	0x000c
        /*0012*/ 	.short	0x00b8
        /*0014*/ 	.byte	0x00, 0xf0, 0x11, 0x00


	//----- nvinfo : EIATTR_KPARAM_INFO
	.align		4
.L_1903:
        /*0018*/ 	.byte	0x04, 0x17
        /*001a*/ 	.short	(.L_1905 - .L_1904)
.L_1904:
        /*001c*/ 	.word	0x00000000
        /*0020*/ 	.short	0x000b
        /*0022*/ 	.short	0x00b4
        /*0024*/ 	.byte	0x00, 0xf0, 0x11, 0x00


	//----- nvinfo : EIATTR_KPARAM_INFO
	.align		4
.L_1905:
        /*0028*/ 	.byte	0x04, 0x17
        /*002a*/ 	.short	(.L_1907 - .L_1906)
.L_1906:
        /*002c*/ 	.word	0x00000000
        /*0030*/ 	.short	0x000a
        /*0032*/ 	.short	0x00b0
        /*0034*/ 	.byte	0x00, 0xf0, 0x05, 0x00


	//----- nvinfo : EIATTR_KPARAM_INFO
	.align		4
.L_1907:
        /*0038*/ 	.byte	0x04, 0x17
        /*003a*/ 	.short	(.L_1909 - .L_1908)
.L_1908:
        /*003c*/ 	.word	0x00000000
        /*0040*/ 	.short	0x0009
        /*0042*/ 	.short	0x00ac
        /*0044*/ 	.byte	0x00, 0xf0, 0x11, 0x00


	//----- nvinfo : EIATTR_KPARAM_INFO
	.align		4
.L_1909:
        /*0048*/ 	.byte	0x04, 0x17
        /*004a*/ 	.short	(.L_1911 - .L_1910)
.L_1910:
        /*004c*/ 	.word	0x00000000
        /*0050*/ 	.short	0x0008
        /*0052*/ 	.short	0x00a8
        /*0054*/ 	.byte	0x00, 0xf0, 0x11, 0x00


	//----- nvinfo : EIATTR_KPARAM_INFO
	.align		4
.L_1911:
        /*0058*/ 	.byte	0x04, 0x17
        /*005a*/ 	.short	(.L_1913 - .L_1912)
.L_1912:
        /*005c*/ 	.word	0x00000000
        /*0060*/ 	.short	0x0007
        /*0062*/ 	.short	0x00a4
        /*0064*/ 	.byte	0x00, 0xf0, 0x11, 0x00


	//----- nvinfo : EIATTR_KPARAM_INFO
	.align		4
.L_1913:
        /*0068*/ 	.byte	0x04, 0x17
        /*006a*/ 	.short	(.L_1915 - .L_1914)
.L_1914:
        /*006c*/ 	.word	0x00000000
        /*0070*/ 	.short	0x0006
        /*0072*/ 	.short	0x00a0
        /*0074*/ 	.byte	0x00, 0xf0, 0x11, 0x00


	//----- nvinfo : EIATTR_KPARAM_INFO
	.align		4
.L_1915:
        /*0078*/ 	.byte	0x04, 0x17
        /*007a*/ 	.short	(.L_1917 - .L_1916)
.L_1916:
        /*007c*/ 	.word	0x00000000
        /*0080*/ 	.short	0x0005
        /*0082*/ 	.short	0x009c
        /*0084*/ 	.byte	0x00, 0xf0, 0x11, 0x00


	//----- nvinfo : EIATTR_KPARAM_INFO
	.align		4
.L_1917:
        /*0088*/ 	.byte	0x04, 0x17
        /*008a*/ 	.short	(.L_1919 - .L_1918)
.L_1918:
        /*008c*/ 	.word	0x00000000
        /*0090*/ 	.short	0x0004
        /*0092*/ 	.short	0x0098
        /*0094*/ 	.byte	0x00, 0xf0, 0x11, 0x00


	//----- nvinfo : EIATTR_KPARAM_INFO
	.align		4
.L_1919:
        /*0098*/ 	.byte	0x04, 0x17
        /*009a*/ 	.short	(.L_1921 - .L_1920)
.L_1920:
        /*009c*/ 	.word	0x00000000
        /*00a0*/ 	.short	0x0003
        /*00a2*/ 	.short	0x0094
        /*00a4*/ 	.byte	0x00, 0xf0, 0x11, 0x00


	//----- nvinfo : EIATTR_KPARAM_INFO
	.align		4
.L_1921:
        /*00a8*/ 	.byte	0x04, 0x17
        /*00aa*/ 	.short	(.L_1923 - .L_1922)
.L_1922:
        /*00ac*/ 	.word	0x00000000
        /*00b0*/ 	.short	0x0002
        /*00b2*/ 	.short	0x0090
        /*00b4*/ 	.byte	0x00, 0xf0, 0x11, 0x00


	//----- nvinfo : EIATTR_KPARAM_INFO
	.align		4
.L_1923:
        /*00b8*/ 	.byte	0x04, 0x17
        /*00ba*/ 	.short	(.L_1925 - .L_1924)
.L_1924:
        /*00bc*/ 	.word	0x00000000
        /*00c0*/ 	.short	0x0001
        /*00c2*/ 	.short	0x0048
        /*00c4*/ 	.byte	0x00, 0xf0, 0x21, 0x01


	//----- nvinfo : EIATTR_KPARAM_INFO
	.align		4
.L_1925:
        /*00c8*/ 	.byte	0x04, 0x17
        /*00ca*/ 	.short	(.L_1927 - .L_1926)
.L_1926:
        /*00cc*/ 	.word	0x00000000
        /*00d0*/ 	.short	0x0000
        /*00d2*/ 	.short	0x0000
        /*00d4*/ 	.byte	0x00, 0xf0, 0x21, 0x01


	//----- nvinfo : EIATTR_SPARSE_MMA_MASK
	.align		4
.L_1927:
        /*00d8*/ 	.byte	0x03, 0x50
        /*00da*/ 	.short	0x0000


	//----- nvinfo : EIATTR_MAXREG_COUNT
	.align		4
        /*00dc*/ 	.byte	0x03, 0x1b
        /*00de*/ 	.short	0x00ff


	//----- nvinfo : EIATTR_MERCURY_ISA_VERSION
	.align		4
        /*00e0*/ 	.byte	0x03, 0x5f
        /*00e2*/ 	.short	0x0101


	//----- nvinfo : EIATTR_EXIT_INSTR_OFFSETS
	.align		4
        /*00e4*/ 	.byte	0x04, 0x1c
        /*00e6*/ 	.short	(.L_1929 - .L_1928)


	//   ....[0]....
.L_1928:
        /*00e8*/ 	.word	0x00000300


	//   ....[1]....
        /*00ec*/ 	.word	0x00000350


	//   ....[2]....
        /*00f0*/ 	.word	0x00001240


	//   ....[3]....
        /*00f4*/ 	.word	0x00001260


	//----- nvinfo : EIATTR_CRS_STACK_SIZE
	.align		4
.L_1929:
        /*00f8*/ 	.byte	0x04, 0x1e
        /*00fa*/ 	.short	(.L_1931 - .L_1930)
.L_1930:
        /*00fc*/ 	.word	0x00000000


	//----- nvinfo : EIATTR_CBANK_PARAM_SIZE
	.align		4
.L_1931:
        /*0100*/ 	.byte	0x03, 0x19
        /*0102*/ 	.short	0x00bc


	//----- nvinfo : EIATTR_PARAM_CBANK
	.align		4
        /*0104*/ 	.byte	0x04, 0x0a
        /*0106*/ 	.short	(.L_1933 - .L_1932)
	.align		4
.L_1932:
        /*0108*/ 	.word	index@(.nv.constant0._ZN2at6native49_GLOBAL__N__09e94e3a_16_AveragePool3d_cu_a8eae74c29avg_pool3d_cuda_update_outputILi2EddEEvNS_27GenericPackedTensorAccessorIKT0_Lm4ENS_16DefaultPtrTraitsElEENS3_IS4_Lm4ES6_lEEiiiiiiiibii)
        /*010c*/ 	.short	0x0210
        /*010e*/ 	.short	0x00bc


	//----- nvinfo : EIATTR_SW_WAR
	.align		4
.L_1933:
        /*0110*/ 	.byte	0x04, 0x36
        /*0112*/ 	.short	(.L_1935 - .L_1934)
.L_1934:
        /*0114*/ 	.word	0x00000008
.L_1935:


//--------------------- .nv.info._ZN2at6native49_GLOBAL__N__09e94e3a_16_AveragePool3d_cu_a8eae74c29avg_pool3d_cuda_update_outputILi1EddEEvNS_27GenericPackedTensorAccessorIKT0_Lm4ENS_16DefaultPtrTraitsElEENS3_IS4_Lm4ES6_lEEiiiiiiiibii --------------------------
	.section	.nv.info._ZN2at6native49_GLOBAL__N__09e94e3a_16_AveragePool3d_cu_a8eae74c29avg_pool3d_cuda_update_outputILi1EddEEvNS_27GenericPackedTensorAccessorIKT0_Lm4ENS_16DefaultPtrTraitsElEENS3_IS4_Lm4ES6_lEEiiiiiiiibii,"",@"SHT_CUDA_INFO"
	.sectionflags	@""
	.align	4


	//----- nvinfo : EIATTR_CUDA_API_VERSION
	.align		4
        /*0000*/ 	.byte	0x04, 0x37
        /*0002*/ 	.short	(.L_1937 - .L_1936)
.L_1936:
        /*0004*/ 	.word	0x00000082


	//----- nvinfo : EIATTR_KPARAM_INFO
	.align		4
.L_1937:
        /*0008*/ 	.byte	0x04, 0x17
        /*000a*/ 	.short	(.L_1939 - .L_1938)
.L_1938:
        /*000c*/ 	.word	0x00000000
        /*0010*/ 	.short	0x000c
        /*0012*/ 	.short	0x00b8
        /*0014*/ 	.byte	0x00, 0xf0, 0x11, 0x00


	//----- nvinfo : EIATTR_KPARAM_INFO
	.align		4
.L_1939:
        /*0018*/ 	.byte	0x04, 0x17
        /*001a*/ 	.short	(.L_1941 - .L_1940)
.L_1940:
        /*001c*/ 	.word	0x00000000
        /*0020*/ 	.short	0x000b
        /*0022*/ 	.short	0x00b4
        /*0024*/ 	.byte	0x00, 0xf0, 0x11, 0x00


	//----- nvinfo : EIATTR_KPARAM_INFO
	.align		4
.L_1941:
        /*0028*/ 	.byte	0x04, 0x17
        /*002a*/ 	.short	(.L_1943 - .L_1942)
.L_1942:
        /*002c*/ 	.word	0x00000000
        /*0030*/ 	.short	0x000a
        /*0032*/ 	.short	0x00b0
        /*0034*/ 	.byte	0x00, 0xf0, 0x05, 0x00


	//----- nvinfo : EIATTR_KPARAM_INFO
	.align		4
.L_1943:
        /*0038*/ 	.byte	0x04, 0x17
        /*003a*/ 	.short	(.L_1945 - .L_1944)
.L_1944:
        /*003c*/ 	.word	0x00000000
        /*0040*/ 	.short	0x0009
        /*0042*/ 	.short	0x00ac
        /*0044*/ 	.byte	0x00, 0xf0, 0x11, 0x00


	//----- nvinfo : EIATTR_KPARAM_INFO
	.align		4
.L_1945:
        /*0048*/ 	.byte	0x04, 0x17
        /*004a*/ 	.short	(.L_1947 - .L_1946)
.L_1946:
        /*004c*/ 	.word	0x00000000
        /*0050*/ 	.short	0x0008
        /*0052*/ 	.short	0x00a8
        /*0054*/ 	.byte	0x00, 0xf0, 0x11, 0x00


	//----- nvinfo : EIATTR_KPARAM_INFO
	.align		4
.L_1947:
        /*0058*/ 	.byte	0x04, 0x17
        /*005a*/ 	.short	(.L_1949 - .L_1948)
.L_1948:
        /*005c*/ 	.word	0x00000000
        /*0060*/ 	.short	0x0007
        /*0062*/ 	.short	0x00a4
        /*0064*/ 	.byte	0x00, 0xf0, 0x11, 0x00


	//----- nvinfo : EIATTR_KPARAM_INFO
	.align		4
.L_1949:
        /*0068*/ 	.byte	0x04, 0x17
        /*006a*/ 	.short	(.L_1951 - .L_1950)
.L_1950:
        /*006c*/ 	.word	0x00000000
        /*0070*/ 	.short	0x0006
        /*0072*/ 	.short	0x00a0
        /*0074*/ 	.byte	0x00, 0xf0, 0x11, 0x00


	//----- nvinfo : EIATTR_KPARAM_INFO
	.align		4
.L_1951:
        /*0078*/ 	.byte	0x04, 0x17
        /*007a*/ 	.short	(.L_1953 - .L_1952)
.L_1952:
        /*007c*/ 	.word	0x00000000
        /*0080*/ 	.short	0x0005
        /*0082*/ 	.short	0x009c
        /*0084*/ 	.byte	0x00, 0xf0, 0x11, 0x00


	//----- nvinfo : EIATTR_KPARAM_INFO
	.align		4
.L_1953:
        /*0088*/ 	.byte	0x04, 0x17
        /*008a*/ 	.short	(.L_1955 - .L_1954)
.L_1954:
        /*008c*/ 	.word	0x00000000
        /*0090*/ 	.short	0x0004
        /*0092*/ 	.short	0x0098
        /*0094*/ 	.byte	0x00, 0xf0, 0x11, 0x00


	//----- nvinfo : EIATTR_KPARAM_INFO
	.align		4
.L_1955:
        /*0098*/ 	.byte	0x04, 0x17
        /*009a*/ 	.short	(.L_1957 - .L_1956)
.L_1956:
        /*009c*/ 	.word	0x00000000
        /*00a0*/ 	.short	0x0003
        /*00a2*/ 	.short	0x0094
        /*00a4*/ 	.byte	0x00, 0xf0, 0x11, 0x00


	//----- nvinfo : EIATTR_KPARAM_INFO
	.align		4
.L_1957:
        /*00a8*/ 	.byte	0x04, 0x17
        /*00aa*/ 	.short	(.L_1959 - .L_1958)
.L_1958:
        /*00ac*/ 	.word	0x00000000
        /*00b0*/ 	.short	0x0002
        /*00b2*/ 	.short	0x0090
        /*00b4*/ 	.byte	0x00, 0xf0, 0x11, 0x00


	//----- nvinfo : EIATTR_KPARAM_INFO
	.align		4
.L_1959:
        /*00b8*/ 	.byte	0x04, 0x17
        /*00ba*/ 	.short	(.L_1961 - .L_1960)
.L_1960:
        /*00bc*/ 	.word	0x00000000
        /*00c0*/ 	.short	0x0001
        /*00c2*/ 	.short	0x0048
        /*00c4*/ 	.byte	0x00, 0xf0, 0x21, 0x01


	//----- nvinfo : EIATTR_KPARAM_INFO
	.align		4
.L_1961:
        /*00c8*/ 	.byte	0x04, 0x17
        /*00ca*/ 	.short	(.L_1963 - .L_1962)
.L_1962:
        /*00cc*/ 	.word	0x00000000
        /*00d0*/ 	.short	0x0000
        /*00d2*/ 	.short	0x0000
        /*00d4*/ 	.byte	0x00, 0xf0, 0x21, 0x01


	//----- nvinfo : EIATTR_SPARSE_MMA_MASK
	.align		4
.L_1963:
        /*00d8*/ 	.byte	0x03, 0x50
        /*00da*/ 	.short	0x0000


	//----- nvinfo : EIATTR_MAXREG_COUNT
	.align		4
        /*00dc*/ 	.byte	0x03, 0x1b
        /*00de*/ 	.short	0x00ff


	//----- nvinfo : EIATTR_MERCURY_ISA_VERSION
	.align		4
        /*00e0*/ 	.byte	0x03, 0x5f
        /*00e2*/ 	.short	0x0101


	//----- nvinfo : EIATTR_EXIT_INSTR_OFFSETS
	.align		4
        /*00e4*/ 	.byte	0x04, 0x1c
        /*00e6*/ 	.short	(.L_1965 - .L_1964)


	//   ....[0]....
.L_1964:
        /*00e8*/ 	.word	0x00000300


	//   ....[1]....
        /*00ec*/ 	.word	0x00000350


	//   ....[2]....
        /*00f0*/ 	.word	0x00001240


	//   ....[3]....
        /*00f4*/ 	.word	0x00001260


	//----- nvinfo : EIATTR_CRS_STACK_SIZE
	.align		4
.L_1965:
        /*00f8*/ 	.byte	0x04, 0x1e
        /*00fa*/ 	.short	(.L_1967 - .L_1966)
.L_1966:
        /*00fc*/ 	.word	0x00000000


	//----- nvinfo : EIATTR_CBANK_PARAM_SIZE
	.align		4
.L_1967:
        /*0100*/ 	.byte	0x03, 0x19
        /*0102*/ 	.short	0x00bc


	//----- nvinfo : EIATTR_PARAM_CBANK
	.align		4
        /*0104*/ 	.byte	0x04, 0x0a
        /*0106*/ 	.short	(.L_1969 - .L_1968)
	.align		4
.L_1968:
        /*0108*/ 	.word	index@(.nv.constant0._ZN2at6native49_GLOBAL__N__09e94e3a_16_AveragePool3d_cu_a8eae74c29avg_pool3d_cuda_update_outputILi1EddEEvNS_27GenericPackedTensorAccessorIKT0_Lm4ENS_16DefaultPtrTraitsElEENS3_IS4_Lm4ES6_lEEiiiiiiiibii)
        /*010c*/ 	.short	0x0210
        /*010e*/ 	.short	0x00bc


	//----- nvinfo : EIATTR_SW_WAR
	.align		4
.L_1969:
        /*0110*/ 	.byte	0x04, 0x36
        /*0112*/ 	.short	(.L_1971 - .L_1970)
.L_1970:
        /*0114*/ 	.word	0x00000008
.L_1971:


//--------------------- .nv.callgraph             --------------------------
	.section	.nv.callgraph,"",@"SHT_CUDA_CALLGRAPH"
	.align	4
	.sectionentsize	8
	.align		4
        /*0000*/ 	.word	0x00000000
	.align		4
        /*0004*/ 	.word	0xffffffff
	.align		4
        /*0008*/ 	.word	0x00000000
	.align		4
        /*000c*/ 	.word	0xfffffffe
	.align		4
        /*0010*/ 	.word	0x00000000
	.align		4
        /*0014*/ 	.word	0xfffffffd
	.align		4
        /*0018*/ 	.word	0x00000000
	.align		4
        /*001c*/ 	.word	0xfffffffc


//--------------------- .nv.constant4             --------------------------
	.section	.nv.constant4,"a",@progbits
	.align	8
	.align		8
.nv.constant4:
        /*0000*/ 	.dword	_ZN47_INTERNAL_09e94e3a_16_AveragePool3d_cu_a8eae74c4cuda3std3__45__cpo5beginE
	.align		8
        /*0008*/ 	.dword	_ZN47_INTERNAL_09e94e3a_16_AveragePool3d_cu_a8eae74c4cuda3std3__45__cpo3endE
	.align		8
        /*0010*/ 	.dword	_ZN47_INTERNAL_09e94e3a_16_AveragePool3d_cu_a8eae74c4cuda3std3__45__cpo6cbeginE
	.align		8
        /*0018*/ 	.dword	_ZN47_INTERNAL_09e94e3a_16_AveragePool3d_cu_a8eae74c4cuda3std3__45__cpo4cendE
	.align		8
        /*0020*/ 	.dword	_ZN47_INTERNAL_09e94e3a_16_AveragePool3d_cu_a8eae74c4cuda3std3__45__cpo6rbeginE
	.align		8
        /*0028*/ 	.dword	_ZN47_INTERNAL_09e94e3a_16_AveragePool3d_cu_a8eae74c4cuda3std3__45__cpo4rendE
	.align		8
        /*0030*/ 	.dword	_ZN47_INTERNAL_09e94e3a_16_AveragePool3d_cu_a8eae74c4cuda3std3__45__cpo7crbeginE
	.align		8
        /*0038*/ 	.dword	_ZN47_INTERNAL_09e94e3a_16_AveragePool3d_cu_a8eae74c4cuda3std3__45__cpo5crendE
	.align		8
        /*0040*/ 	.dword	_ZN47_INTERNAL_09e94e3a_16_AveragePool3d_cu_a8eae74c4cuda3std3__449_GLOBAL__N__09e94e3a_16_AveragePool3d_cu_a8eae74c6ignoreE
	.align		8
        /*0048*/ 	.dword	_ZN47_INTERNAL_09e94e3a_16_AveragePool3d_cu_a8eae74c4cuda3std3__419piecewise_constructE
	.align		8
        /*0050*/ 	.dword	_ZN47_INTERNAL_09e94e3a_16_AveragePool3d_cu_a8eae74c4cuda3std3__48in_placeE
	.align		8
        /*0058*/ 	.dword	_ZN47_INTERNAL_09e94e3a_16_AveragePool3d_cu_a8eae74c4cuda3std3__420unreachable_sentinelE
	.align		8
        /*0060*/ 	.dword	_ZN47_INTERNAL_09e94e3a_16_AveragePool3d_cu_a8eae74c4cuda3std6ranges3__45__cpo4swapE
	.align		8
        /*0068*/ 	.dword	_ZN47_INTERNAL_09e94e3a_16_AveragePool3d_cu_a8eae74c4cuda3std6ranges3__45__cpo9iter_moveE
	.align		8
        /*0070*/ 	.dword	_ZN47_INTERNAL_09e94e3a_16_AveragePool3d_cu_a8eae74c4cuda3std6ranges3__45__cpo5beginE
	.align		8
        /*0078*/ 	.dword	_ZN47_INTERNAL_09e94e3a_16_AveragePool3d_cu_a8eae74c4cuda3std6ranges3__45__cpo3endE
	.align		8
        /*0080*/ 	.dword	_ZN47_INTERNAL_09e94e3a_16_AveragePool3d_cu_a8eae74c4cuda3std6ranges3__45__cpo6cbeginE
	.align		8
        /*0088*/ 	.dword	_ZN47_INTERNAL_09e94e3a_16_AveragePool3d_cu_a8eae74c4cuda3std6ranges3__45__cpo4cendE
	.align		8
        /*0090*/ 	.dword	_ZN47_INTERNAL_09e94e3a_16_AveragePool3d_cu_a8eae74c4cuda3std6ranges3__45__cpo7advanceE
	.align		8
        /*0098*/ 	.dword	_ZN47_INTERNAL_09e94e3a_16_AveragePool3d_cu_a8eae74c4cuda3std6ranges3__45__cpo9iter_swapE
	.align		8
        /*00a0*/ 	.dword	_ZN47_INTERNAL_09e94e3a_16_AveragePool3d_cu_a8eae74c4cuda3std6ranges3__45__cpo4nextE
	.align		8
        /*00a8*/ 	.dword	_ZN47_INTERNAL_09e94e3a_16_AveragePool3d_cu_a8eae74c4cuda3std6ranges3__45__cpo4prevE
	.align		8
        /*00b0*/ 	.dword	_ZN47_INTERNAL_09e94e3a_16_AveragePool3d_cu_a8eae74c4cuda3std6ranges3__45__cpo4dataE
	.align		8
        /*00b8*/ 	.dword	_ZN47_INTERNAL_09e94e3a_16_AveragePool3d_cu_a8eae74c4cuda3std6ranges3__45__cpo5cdataE
	.align		8
        /*00c0*/ 	.dword	_ZN47_INTERNAL_09e94e3a_16_AveragePool3d_cu_a8eae74c4cuda3std6ranges3__45__cpo4sizeE
	.align		8
        /*00c8*/ 	.dword	_ZN47_INTERNAL_09e94e3a_16_AveragePool3d_cu_a8eae74c4cuda3std6ranges3__45__cpo5ssizeE
	.align		8
        /*00d0*/ 	.dword	_ZN47_INTERNAL_09e94e3a_16_AveragePool3d_cu_a8eae74c4cuda3std6ranges3__45__cpo8distanceE
	.align		8
        /*00d8*/ 	.dword	_ZN47_INTERNAL_09e94e3a_16_AveragePool3d_cu_a8eae74c6thrust23THRUST_300001_SM_900_NS6system6detail10sequential3seqE


//--------------------- .text._ZN2at6native49_GLOBAL__N__09e94e3a_16_AveragePool3d_cu_a8eae74c33avg_pool3d_cuda_update_grad_inputIN3c108BFloat16EfEEvNS_27GenericPackedTensorAccessorIKT_Lm4ENS_16DefaultPtrTraitsElEENS5_IS6_Lm4ES8_lEEiiiiiiiiibii --------------------------
	.section	.text._ZN2at6native49_GLOBAL__N__09e94e3a_16_AveragePool3d_cu_a8eae74c33avg_pool3d_cuda_update_grad_inputIN3c108BFloat16EfEEvNS_27GenericPackedTensorAccessorIKT_Lm4ENS_16DefaultPtrTraitsElEENS5_IS6_Lm4ES8_lEEiiiiiiiiibii,"ax",@progbits
	.align	128
.text._ZN2at6native49_GLOBAL__N__09e94e3a_16_AveragePool3d_cu_a8eae74c33avg_pool3d_cuda_update_grad_inputIN3c108BFloat16EfEEvNS_27GenericPackedTensorAccessorIKT_Lm4ENS_16DefaultPtrTraitsElEENS5_IS6_Lm4ES8_lEEiiiiiiiiibii:
        .type           _ZN2at6native49_GLOBAL__N__09e94e3a_16_AveragePool3d_cu_a8eae74c33avg_pool3d_cuda_update_grad_inputIN3c108BFloat16EfEEvNS_27GenericPackedTensorAccessorIKT_Lm4ENS_16DefaultPtrTraitsElEENS5_IS6_Lm4ES8_lEEiiiiiiiiibii,@function
        .size           _ZN2at6native49_GLOBAL__N__09e94e3a_16_AveragePool3d_cu_a8eae74c33avg_pool3d_cuda_update_grad_inputIN3c108BFloat16EfEEvNS_27GenericPackedTensorAccessorIKT_Lm4ENS_16DefaultPtrTraitsElEENS5_IS6_Lm4ES8_lEEiiiiiiiiibii,(.L_x_826 - _ZN2at6native49_GLOBAL__N__09e94e3a_16_AveragePool3d_cu_a8eae74c33avg_pool3d_cuda_update_grad_inputIN3c108BFloat16EfEEvNS_27GenericPackedTensorAccessorIKT_Lm4ENS_16DefaultPtrTraitsElEENS5_IS6_Lm4ES8_lEEiiiiiiiiibii)
        .other          _ZN2at6native49_GLOBAL__N__09e94e3a_16_AveragePool3d_cu_a8eae74c33avg_pool3d_cuda_update_grad_inputIN3c108BFloat16EfEEvNS_27GenericPackedTensorAccessorIKT_Lm4ENS_16DefaultPtrTraitsElEENS5_IS6_Lm4ES8_lEEiiiiiiiiibii,@"STO_CUDA_ENTRY STV_DEFAULT"
_ZN2at6native49_GLOBAL__N__09e94e3a_16_AveragePool3d_cu_a8eae74c33avg_pool3d_cuda_update_grad_inputIN3c108BFloat16EfEEvNS_27GenericPackedTensorAccessorIKT_Lm4ENS_16DefaultPtrTraitsElEENS5_IS6_Lm4ES8_lEEiiiiiiiiibii:
[----:B------:R-:W-:Y:S01]  /*0000*/  LDC R1, c[0x0][0x28] ;  /* 0x00000a00ff017b82 */ /* 0x000fe20000000800 */
[----:B------:R-:W0:Y:S07]  /*0010*/  S2R R8, SR_CTAID.X ;  /* 0x0000000000087919 */ /* 0x000e2e0000002500 */
[----:B------:R-:W1:Y:S01]  /*0020*/  S2UR UR4, SR_CTAID.Z ;  /* 0x00000000000479c3 */ /* 0x000e620000002700 */
[----:B------:R-:W-:Y:S01]  /*0030*/  ULDC UR7, c[0x0][0x224] ;  /* 0x0000890000077ab9 */ /* 0x000fe20000000800 */
[----:B------:R-:W-:Y:S01]  /*0040*/  ULDC UR6, c[0x0][0x0] ;  /* 0x0000000000067ab9 */ /* 0x000fe20000000800 */
[----:B------:R-:W0:Y:S01]  /*0050*/  S2R R3, SR_TID.X ;  /* 0x0000000000037919 */ /* 0x000e220000002100 */
[----:B------:R-:W-:Y:S01]  /*0060*/  ISETP.NE.U32.AND P0, PT, RZ, UR7, PT ;  /* 0x00000007ff007c0c */ /* 0x000fe2000bf05070 */
[----:B------:R-:W-:Y:S01]  /*0070*/  ULDC UR5, c[0x0][0x2c8] ;  /* 0x0000b20000057ab9 */ /* 0x000fe20000000800 */
[----:B------:R-:W2:Y:S01]  /*0080*/  S2R R10, SR_CTAID.Y ;  /* 0x00000000000a7919 */ /* 0x000ea20000002600 */
[----:B------:R-:W2:Y:S01]  /*0090*/  S2R R5, SR_TID.Y ;  /* 0x0000000000057919 */ /* 0x000ea20000002200 */
[----:B-1----:R-:W-:-:S03]  /*00a0*/  UIADD3 UR4, UR4, UR5, URZ ;  /* 0x0000000504047290 */ /* 0x002fc6000fffe03f */
[----:B------:R-:W-:Y:S01]  /*00b0*/  ULDC UR5, c[0x0][0x4] ;  /* 0x0000010000057ab9 */ /* 0x000fe20000000800 */
[----:B0-----:R-:W-:Y:S01]  /*00c0*/  IMAD R8, R8, UR6, R3 ;  /* 0x0000000608087c24 */ /* 0x001fe2000f8e0203 */
[----:B------:R-:W-:Y:S02]  /*00d0*/  ULDC UR6, c[0x0][0x2cc] ;  /* 0x0000b30000067ab9 */ /* 0x000fe40000000800 */
[----:B------:R-:W-:Y:S02]  /*00e0*/  IMAD.U32 R6, RZ, RZ, UR6 ;  /* 0x00000006ff067e24 */ /* 0x000fe4000f8e00ff */
[----:B--2---:R-:W-:Y:S01]  /*00f0*/  IMAD R10, R10, UR5, R5 ;  /* 0x000000050a0a7c24 */ /* 0x004fe2000f8e0205 */
[----:B------:R-:W-:Y:S06]  /*0100*/  @!P0 BRA `(.L_x_0) ;  /* 0x0000000000188947 */ /* 0x000fec0003800000 */
[----:B------:R-:W-:-:S07]  /*0110*/  MOV R0, 0x130 ;  /* 0x0000013000007802 */ /* 0x000fce0000000f00 */
[----:B------:R-:W-:Y:S05]  /*0120*/  CALL.REL.NOINC `($__internal_0_$__cuda_sm20_div_s64) ;  /* 0x0000001000047944 */ /* 0x000fea0003c00000 */
[----:B------:R-:W0:Y:S01]  /*0130*/  LDC R0, c[0x0][0x220] ;  /* 0x00008800ff007b82 */ /* 0x000e220000000800 */
[----:B------:R-:W-:-:S04]  /*0140*/  IMAD.MOV R13, RZ, RZ, -R14 ;  /* 0x000000ffff0d7224 */ /* 0x000fc800078e0a0e */
[----:B0-----:R-:W-:Y:S01]  /*0150*/  IMAD R13, R13, R0, UR4 ;  /* 0x000000040d0d7e24 */ /* 0x001fe2000f8e0200 */
[----:B------:R-:W-:Y:S06]  /*0160*/  BRA `(.L_x_1) ;  /* 0x0000000000547947 */ /* 0x000fec0003800000 */
.L_x_0:
[----:B------:R-:W0:Y:S02]  /*0170*/  LDC R4, c[0x0][0x220] ;  /* 0x00008800ff047b82 */ /* 0x000e240000000800 */
[----:B0-----:R-:W0:Y:S01]  /*0180*/  I2F.U32.RP R0, R4 ;  /* 0x0000000400007306 */ /* 0x001e220000209000 */
[----:B------:R-:W-:-:S07]  /*0190*/  ISETP.NE.U32.AND P2, PT, R4, RZ, PT ;  /* 0x000000ff0400720c */ /* 0x000fce0003f45070 */
[----:B0-----:R-:W0:Y:S02]  /*01a0*/  MUFU.RCP R0, R0 ;  /* 0x0000000000007308 */ /* 0x001e240000001000 */
[----:B0-----:R-:W-:-:S06]  /*01b0*/  IADD3 R2, R0, 0xffffffe, RZ ;  /* 0x0ffffffe00027810 */ /* 0x001fcc0007ffe0ff */
[----:B------:R0:W1:Y:S02]  /*01c0*/  F2I.FTZ.U32.TRUNC.NTZ R3, R2 ;  /* 0x0000000200037305 */ /* 0x000064000021f000 */
[----:B0-----:R-:W-:Y:S02]  /*01d0*/  IMAD.MOV.U32 R2, RZ, RZ, RZ ;  /* 0x000000ffff027224 */ /* 0x001fe400078e00ff */
[----:B-1----:R-:W-:-:S04]  /*01e0*/  IMAD.MOV R5, RZ, RZ, -R3 ;  /* 0x000000ffff057224 */ /* 0x002fc800078e0a03 */
[----:B------:R-:W-:-:S04]  /*01f0*/  IMAD R5, R5, R4, RZ ;  /* 0x0000000405057224 */ /* 0x000fc800078e02ff */
[----:B------:R-:W-:-:S06]  /*0200*/  IMAD.HI.U32 R3, R3, R5, R2 ;  /* 0x0000000503037227 */ /* 0x000fcc00078e0002 */
[----:B------:R-:W-:-:S05]  /*0210*/  IMAD.HI.U32 R14, R3, UR4, RZ ;  /* 0x00000004030e7c27 */ /* 0x000fca000f8e00ff */
[----:B------:R-:W-:-:S05]  /*0220*/  IADD3 R3, -R14, RZ, RZ ;  /* 0x000000ff0e037210 */ /* 0x000fca0007ffe1ff */
[----:B------:R-:W-:-:S05]  /*0230*/  IMAD R3, R4, R3, UR4 ;  /* 0x0000000404037e24 */ /* 0x000fca000f8e0203 */
[----:B------:R-:W-:-:S13]  /*0240*/  ISETP.GE.U32.AND P0, PT, R3, R4, PT ;  /* 0x000000040300720c */ /* 0x000fda0003f06070 */
[----:B------:R-:W-:Y:S02]  /*0250*/  @P0 IMAD.IADD R3, R3, 0x1, -R4 ;  /* 0x0000000103030824 */ /* 0x000fe400078e0a04 */
[----:B------:R-:W-:-:S03]  /*0260*/  @P0 VIADD R14, R14, 0x1 ;  /* 0x000000010e0e0836 */ /* 0x000fc60000000000 */
[----:B------:R-:W-:-:S13]  /*0270*/  ISETP.GE.U32.AND P1, PT, R3, R4, PT ;  /* 0x000000040300720c */ /* 0x000fda0003f26070 */
[----:B------:R-:W-:Y:S02]  /*0280*/  @P1 IADD3 R14, R14, 0x1, RZ ;  /* 0x000000010e0e1810 */ /* 0x000fe40007ffe0ff */
[----:B------:R-:W-:-:S05]  /*0290*/  @!P2 LOP3.LUT R14, RZ, R4, RZ, 0x33, !PT ;  /* 0x00000004ff0ea212 */ /* 0x000fca00078e33ff */
[----:B------:R-:W-:-:S04]  /*02a0*/  IMAD.MOV R13, RZ, RZ, -R14 ;  /* 0x000000ffff0d7224 */ /* 0x000fc800078e0a0e */
[----:B------:R-:W-:-:S07]  /*02b0*/  IMAD R13, R4, R13, UR4 ;  /* 0x00000004040d7e24 */ /* 0x000fce000f8e020d */
.L_x_1:
[----:B------:R-:W-:Y:S01]  /*02c0*/  ULDC.64 UR4, c[0x0][0x228] ;  /* 0x00008a0000047ab9 */ /* 0x000fe20000000a00 */
[----:B------:R-:W-:Y:S02]  /*02d0*/  SHF.R.S32.HI R18, RZ, 0x1f, R10 ;  /* 0x0000001fff127819 */ /* 0x000fe4000001140a */
[----:B------:R-:W-:-:S04]  /*02e0*/  ISETP.GE.U32.AND P0, PT, R10, UR4, PT ;  /* 0x000000040a007c0c */ /* 0x000fc8000bf06070 */
[----:B------:R-:W-:-:S13]  /*02f0*/  ISETP.GE.AND.EX P0, PT, R18, UR5, PT, P0 ;  /* 0x0000000512007c0c */ /* 0x000fda000bf06300 */
[----:B------:R-:W-:Y:S05]  /*0300*/  @P0 EXIT ;  /* 0x000000000000094d */ /* 0x000fea0003800000 */
[----:B------:R-:W-:Y:S01]  /*0310*/  ULDC.64 UR4, c[0x0][0x230] ;  /* 0x00008c0000047ab9 */ /* 0x000fe20000000a00 */
[----:B------:R-:W-:Y:S02]  /*0320*/  SHF.R.S32.HI R19, RZ, 0x1f, R8 ;  /* 0x0000001fff137819 */ /* 0x000fe40000011408 */
[----:B------:R-:W-:-:S04]  /*0330*/  ISETP.GE.U32.AND P0, PT, R8, UR4, PT ;  /* 0x0000000408007c0c */ /* 0x000fc8000bf06070 */
[----:B------:R-:W-:-:S13]  /*0340*/  ISETP.GE.AND.EX P0, PT, R19, UR5, PT, P0 ;  /* 0x0000000513007c0c */ /* 0x000fda000bf06300 */
[----:B------:R-:W-:Y:S05]  /*0350*/  @P0 EXIT ;  /* 0x000000000000094d */ /* 0x000fea0003800000 */
[----:B------:R-:W0:Y:S01]  /*0360*/  LDC.64 R4, c[0x0][0x2b8] ;  /* 0x0000ae00ff047b82 */ /* 0x000e220000000a00 */
[----:B------:R-:W-:Y:S01]  /*0370*/  ULDC.64 UR4, c[0x0][0x2b0] ;  /* 0x0000ac0000047ab9 */ /* 0x000fe20000000a00 */
[----:B------:R-:W-:Y:S01]  /*0380*/  ULDC UR8, c[0x0][0x270] ;  /* 0x00009c0000087ab9 */ /* 0x000fe20000000800 */
[----:B------:R-:W-:Y:S01]  /*0390*/  ULDC.64 UR10, c[0x0][0x2a8] ;  /* 0x0000aa00000a7ab9 */ /* 0x000fe20000000a00 */
[----:B------:R-:W-:Y:S01]  /*03a0*/  IMAD R11, R8, UR5, RZ ;  /* 0x00000005080b7c24 */ /* 0x000fe2000f8e02ff */
[----:B------:R-:W-:Y:S01]  /*03b0*/  ULDC UR5, c[0x0][0x2c0] ;  /* 0x0000b00000057ab9 */ /* 0x000fe20000000800 */
[----:B------:R-:W-:Y:S02]  /*03c0*/  ULDC.64 UR6, c[0x0][0x2a0] ;  /* 0x0000a80000067ab9 */ /* 0x000fe40000000a00 */
[----:B------:R-:W1:Y:S01]  /*03d0*/  LDC R9, c[0x0][0x278] ;  /* 0x00009e00ff097b82 */ /* 0x000e620000000800 */
[----:B------:R-:W-:Y:S02]  /*03e0*/  VIADD R3, R11, -UR5 ;  /* 0x800000050b037c36 */ /* 0x000fe40008000000 */
[----:B0-----:R-:W-:Y:S01]  /*03f0*/  IMAD R2, R10, UR4, -R5 ;  /* 0x000000040a027c24 */ /* 0x001fe2000f8e0a05 */
[----:B------:R-:W-:Y:S01]  /*0400*/  ULDC UR4, c[0x0][0x268] ;  /* 0x00009a0000047ab9 */ /* 0x000fe20000000800 */
[----:B------:R-:W-:-:S02]  /*0410*/  VIADD R7, R5, UR8 ;  /* 0x0000000805077c36 */ /* 0x000fc40008000000 */
[----:B------:R-:W-:Y:S02]  /*0420*/  IMAD R0, R13, UR11, -R4 ;  /* 0x0000000b0d007c24 */ /* 0x000fe4000f8e0a04 */
[----:B------:R-:W-:Y:S01]  /*0430*/  VIADD R5, R4, UR4 ;  /* 0x0000000404057c36 */ /* 0x000fe20008000000 */
[----:B------:R-:W-:Y:S02]  /*0440*/  VIADDMNMX R7, R2, UR7, R7, PT ;  /* 0x0000000702077c46 */ /* 0x000fe4000b800107 */
[----:B-1----:R-:W-:Y:S02]  /*0450*/  IADD3 R12, R9, UR5, RZ ;  /* 0x00000005090c7c10 */ /* 0x002fe4000fffe0ff */
[----:B------:R-:W-:Y:S01]  /*0460*/  VIADDMNMX R5, R0, UR6, R5, PT ;  /* 0x0000000600057c46 */ /* 0x000fe2000b800105 */
[----:B------:R-:W-:Y:S01]  /*0470*/  ULDC UR6, c[0x0][0x2cc] ;  /* 0x0000b30000067ab9 */ /* 0x000fe20000000800 */
[----:B------:R-:W-:Y:S02]  /*0480*/  VIADDMNMX R4, R3, UR10, R12, PT ;  /* 0x0000000a03047c46 */ /* 0x000fe4000b80010c */
[----:B------:R-:W-:Y:S01]  /*0490*/  ISETP.NE.AND P0, PT, RZ, UR6, PT ;  /* 0x00000006ff007c0c */ /* 0x000fe2000bf05270 */
[C---:B------:R-:W-:Y:S01]  /*04a0*/  IMAD.IADD R15, R5.reuse, 0x1, -R0 ;  /* 0x00000001050f7824 */ /* 0x040fe200078e0a00 */
[----:B------:R-:W-:Y:S01]  /*04b0*/  IADD3 R16, -R2, R7, RZ ;  /* 0x0000000702107210 */ /* 0x000fe20007ffe1ff */
[----:B------:R-:W-:Y:S01]  /*04c0*/  IMAD.IADD R17, R4, 0x1, -R3 ;  /* 0x0000000104117824 */ /* 0x000fe200078e0a03 */
[----:B------:R-:W-:-:S02]  /*04d0*/  VIMNMX R5, R5, UR4, PT ;  /* 0x0000000405057c48 */ /* 0x000fc4000bfe0100 */
[----:B------:R-:W-:Y:S01]  /*04e0*/  VIMNMX R7, R7, UR8, PT ;  /* 0x0000000807077c48 */ /* 0x000fe2000bfe0100 */
[----:B------:R-:W-:Y:S01]  /*04f0*/  IMAD R16, R16, R17, RZ ;  /* 0x0000001110107224 */ /* 0x000fe200078e02ff */
[----:B------:R-:W-:Y:S02]  /*0500*/  VIMNMX R0, RZ, R0, !PT ;  /* 0x00000000ff007248 */ /* 0x000fe40007fe0100 */
[----:B------:R-:W-:Y:S01]  /*0510*/  VIMNMX R2, RZ, R2, !PT ;  /* 0x00000002ff027248 */ /* 0x000fe20007fe0100 */
[----:B------:R-:W-:Y:S01]  /*0520*/  IMAD R15, R15, R16, RZ ;  /* 0x000000100f0f7224 */ /* 0x000fe200078e02ff */
[----:B------:R-:W-:Y:S02]  /*0530*/  VIMNMX R3, RZ, R3, !PT ;  /* 0x00000003ff037248 */ /* 0x000fe40007fe0100 */
[----:B------:R-:W-:Y:S01]  /*0540*/  VIMNMX R4, R4, R9, PT ;  /* 0x0000000904047248 */ /* 0x000fe20003fe0100 */
[----:B------:R-:W-:Y:S06]  /*0550*/  @P0 BRA `(.L_x_2) ;  /* 0x0000000000240947 */ /* 0x000fec0003800000 */
[----:B------:R-:W-:Y:S01]  /*0560*/  ULDC.U8 UR4, c[0x0][0x2c4] ;  /* 0x0000b10000047ab9 */ /* 0x000fe20000000000 */
[----:B------:R-:W-:Y:S01]  /*0570*/  IMAD.MOV.U32 R6, RZ, RZ, R15 ;  /* 0x000000ffff067224 */ /* 0x000fe200078e000f */
[----:B------:R-:W-:-:S06]  /*0580*/  UPRMT UR4, UR4, 0x8880, URZ ;  /* 0x0000888004047896 */ /* 0x000fcc000800003f */
[----:B------:R-:W-:-:S13]  /*0590*/  ISETP.NE.AND P0, PT, RZ, UR4, PT ;  /* 0x00000004ff007c0c */ /* 0x000fda000bf05270 */
[----:B------:R-:W-:Y:S01]  /*05a0*/  @!P0 IADD3 R16, -R3, R4, RZ ;  /* 0x0000000403108210 */ /* 0x000fe20007ffe1ff */
[----:B------:R-:W-:Y:S01]  /*05b0*/  @!P0 IMAD.IADD R17, R7, 0x1, -R2 ;  /* 0x0000000107118824 */ /* 0x000fe200078e0a02 */
[----:B------:R-:W-:-:S03]  /*05c0*/  @!P0 IADD3 R15, R5, -R0, RZ ;  /* 0x80000000050f8210 */ /* 0x000fc60007ffe0ff */
[----:B------:R-:W-:-:S04]  /*05d0*/  @!P0 IMAD R16, R16, R17, RZ ;  /* 0x0000001110108224 */ /* 0x000fc800078e02ff */
[----:B------:R-:W-:-:S07]  /*05e0*/  @!P0 IMAD R6, R15, R16, RZ ;  /* 0x000000100f068224 */ /* 0x000fce00078e02ff */
.L_x_2:
[----:B------:R-:W-:Y:S01]  /*05f0*/  ULDC.64 UR6, c[0x0][0x248] ;  /* 0x0000920000067ab9 */ /* 0x000fe20000000a00 */
[----:B------:R-:W-:Y:S01]  /*0600*/  ULDC.64 UR8, c[0x0][0x208] ;  /* 0x0000820000087ab9 */ /* 0x000fe20000000a00 */
[----:B------:R-:W-:Y:S02]  /*0610*/  IMAD R15, R18, UR6, RZ ;  /* 0x00000006120f7c24 */ /* 0x000fe4000f8e02ff */
[----:B------:R-:W-:-:S04]  /*0620*/  IMAD.WIDE.U32 R16, R10, UR6, RZ ;  /* 0x000000060a107c25 */ /* 0x000fc8000f8e00ff */
[----:B------:R-:W-:Y:S01]  /*0630*/  IMAD R15, R10, UR7, R15 ;  /* 0x000000070a0f7c24 */ /* 0x000fe2000f8e020f */
[----:B------:R-:W-:Y:S01]  /*0640*/  ULDC.64 UR6, c[0x0][0x250] ;  /* 0x0000940000067ab9 */ /* 0x000fe20000000a00 */
[----:B------:R-:W-:Y:S01]  /*0650*/  SHF.R.S32.HI R10, RZ, 0x1f, R13 ;  /* 0x0000001fff0a7819 */ /* 0x000fe2000001140d */
[----:B------:R-:W-:Y:S02]  /*0660*/  IMAD R19, R19, UR6, RZ ;  /* 0x0000000613137c24 */ /* 0x000fe4000f8e02ff */
[----:B------:R-:W-:Y:S02]  /*0670*/  IMAD.IADD R17, R17, 0x1, R15 ;  /* 0x0000000111117824 */ /* 0x000fe400078e020f */
[C---:B------:R-:W-:Y:S02]  /*0680*/  IMAD R19, R8.reuse, UR7, R19 ;  /* 0x0000000708137c24 */ /* 0x040fe4000f8e0213 */
[----:B------:R-:W-:Y:S01]  /*0690*/  IMAD.WIDE.U32 R16, R8, UR6, R16 ;  /* 0x0000000608107c25 */ /* 0x000fe2000f8e0010 */
[----:B------:R-:W-:Y:S01]  /*06a0*/  ULDC.64 UR6, c[0x0][0x240] ;  /* 0x0000900000067ab9 */ /* 0x000fe20000000a00 */
[----:B------:R-:W-:-:S02]  /*06b0*/  SHF.R.S32.HI R8, RZ, 0x1f, R14 ;  /* 0x0000001fff087819 */ /* 0x000fc4000001140e */
[----:B------:R-:W-:Y:S02]  /*06c0*/  IMAD R10, R10, UR6, RZ ;  /* 0x000000060a0a7c24 */ /* 0x000fe4000f8e02ff */
[----:B------:R-:W-:Y:S02]  /*06d0*/  IMAD.IADD R17, R17, 0x1, R19 ;  /* 0x0000000111117824 */ /* 0x000fe400078e0213 */
[C---:B------:R-:W-:Y:S02]  /*06e0*/  IMAD R15, R13.reuse, UR7, R10 ;  /* 0x000000070d0f7c24 */ /* 0x040fe4000f8e020a */
[----:B------:R-:W-:Y:S01]  /*06f0*/  IMAD.WIDE.U32 R16, R13, UR6, R16 ;  /* 0x000000060d107c25 */ /* 0x000fe2000f8e0010 */
[----:B------:R-:W-:-:S03]  /*0700*/  ULDC.64 UR6, c[0x0][0x238] ;  /* 0x00008e0000067ab9 */ /* 0x000fc60000000a00 */
[----:B------:R-:W-:Y:S01]  /*0710*/  IMAD R13, R8, UR6, RZ ;  /* 0x00000006080d7c24 */ /* 0x000fe2000f8e02ff */
[----:B------:R-:W-:-:S03]  /*0720*/  IADD3 R17, R17, R15, RZ ;  /* 0x0000000f11117210 */ /* 0x000fc60007ffe0ff */
[C---:B------:R-:W-:Y:S02]  /*0730*/  IMAD R13, R14.reuse, UR7, R13 ;  /* 0x000000070e0d7c24 */ /* 0x040fe4000f8e020d */
[----:B------:R-:W-:Y:S01]  /*0740*/  IMAD.WIDE.U32 R16, R14, UR6, R16 ;  /* 0x000000060e107c25 */ /* 0x000fe2000f8e0010 */
[----:B------:R-:W-:-:S03]  /*0750*/  ULDC.64 UR6, c[0x0][0x210] ;  /* 0x0000840000067ab9 */ /* 0x000fc60000000a00 */
[----:B------:R-:W-:Y:S01]  /*0760*/  IMAD.IADD R13, R17, 0x1, R13 ;  /* 0x00000001110d7824 */ /* 0x000fe200078e020d */
[----:B------:R-:W-:-:S04]  /*0770*/  LEA R18, P0, R16, UR6, 0x1 ;  /* 0x0000000610127c11 */ /* 0x000fc8000f8008ff */
[----:B------:R-:W-:-:S05]  /*0780*/  LEA.HI.X R19, R16, UR7, R13, 0x1, P0 ;  /* 0x0000000710137c11 */ /* 0x000fca00080f0c0d */
[----:B------:R0:W5:Y:S01]  /*0790*/  LDG.E.U16 R18, desc[UR8][R18.64] ;  /* 0x0000000812127981 */ /* 0x000162000c1e1500 */
[----:B------:R-:W-:-:S13]  /*07a0*/  ISETP.GT.AND P0, PT, R5, R0, PT ;  /* 0x000000000500720c */ /* 0x000fda0003f04270 */
[----:B0-----:R-:W-:Y:S05]  /*07b0*/  @!P0 EXIT ;  /* 0x000000000000894d */ /* 0x001fea0003800000 */
[----:B------:R-:W-:Y:S01]  /*07c0*/  LOP3.LUT R11, RZ, R11, RZ, 0x33, !PT ;  /* 0x0000000bff0b7212 */ /* 0x000fe200078e33ff */
[----:B------:R-:W-:Y:S01]  /*07d0*/  ULDC.64 UR12, c[0x0][0x280] ;  /* 0x0000a000000c7ab9 */ /* 0x000fe20000000a00 */
[----:B------:R-:W-:Y:S01]  /*07e0*/  I2FP.F32.S32 R6, R6 ;  /* 0x0000000600067245 */ /* 0x000fe20000201400 */
[----:B------:R-:W-:Y:S01]  /*07f0*/  ULDC.64 UR6, c[0x0][0x290] ;  /* 0x0000a40000067ab9 */ /* 0x000fe20000000a00 */
[----:B------:R-:W-:Y:S01]  /*0800*/  IMAD R19, R8, UR12, RZ ;  /* 0x0000000c08137c24 */ /* 0x000fe2000f8e02ff */
[----:B------:R-:W-:Y:S01]  /*0810*/  LOP3.LUT R13, RZ, R12, RZ, 0x33, !PT ;  /* 0x0000000cff0d7212 */ /* 0x000fe200078e33ff */
[----:B------:R-:W-:Y:S01]  /*0820*/  VIADD R8, R11, UR5 ;  /* 0x000000050b087c36 */ /* 0x000fe20008000000 */
[----:B------:R-:W0:Y:S01]  /*0830*/  MUFU.RCP R15, R6 ;  /* 0x00000006000f7308 */ /* 0x000e220000001000 */
[----:B------:R-:W-:Y:S01]  /*0840*/  IMAD.WIDE.U32 R16, R2, UR6, RZ ;  /* 0x0000000602107c25 */ /* 0x000fe2000f8e00ff */
[----:B------:R-:W-:Y:S01]  /*0850*/  LOP3.LUT R9, RZ, R9, RZ, 0x33, !PT ;  /* 0x00000009ff097212 */ /* 0x000fe200078e33ff */
[----:B------:R-:W-:Y:S01]  /*0860*/  ULDC.64 UR4, c[0x0][0x288] ;  /* 0x0000a20000047ab9 */ /* 0x000fe20000000a00 */
[----:B------:R-:W-:Y:S01]  /*0870*/  VIADDMNMX R8, R8, -UR10, R13, !PT ;  /* 0x8000000a08087c46 */ /* 0x000fe2000f80010d */
[----:B------:R-:W-:Y:S01]  /*0880*/  IMAD R17, R2, UR7, R17 ;  /* 0x0000000702117c24 */ /* 0x000fe2000f8e0211 */
[----:B------:R-:W-:Y:S01]  /*0890*/  ULDC.64 UR6, c[0x0][0x298] ;  /* 0x0000a60000067ab9 */ /* 0x000fe20000000a00 */
[----:B------:R-:W-:Y:S01]  /*08a0*/  IMAD R19, R14, UR13, R19 ;  /* 0x0000000d0e137c24 */ /* 0x000fe2000f8e0213 */
[----:B------:R-:W-:Y:S01]  /*08b0*/  VIMNMX R8, R8, R9, !PT ;  /* 0x0000000908087248 */ /* 0x000fe20007fe0100 */
[----:B------:R-:W-:Y:S01]  /*08c0*/  IMAD.WIDE.U32 R10, R14, UR12, R16 ;  /* 0x0000000c0e0a7c25 */ /* 0x000fe2000f8e0010 */
[----:B------:R-:W-:Y:S01]  /*08d0*/  LOP3.LUT R9, RZ, R3, RZ, 0x33, !PT ;  /* 0x00000003ff097212 */ /* 0x000fe200078e33ff */
[----:B------:R-:W-:-:S02]  /*08e0*/  USHF.L.U64.HI UR7, UR6, 0x1, UR7 ;  /* 0x0000000106077899 */ /* 0x000fc40008010207 */
[----:B-----5:R-:W-:Y:S01]  /*08f0*/  IMAD.U32 R18, R18, 0x10000, RZ ;  /* 0x0001000012127824 */ /* 0x020fe200078e00ff */
[----:B------:R-:W-:Y:S01]  /*0900*/  IADD3 R11, R19, R11, RZ ;  /* 0x0000000b130b7210 */ /* 0x000fe20007ffe0ff */
[----:B------:R-:W-:Y:S01]  /*0910*/  IMAD.IADD R32, R9, 0x1, -R8 ;  /* 0x0000000109207824 */ /* 0x000fe200078e0a08 */
[----:B------:R-:W-:Y:S01]  /*0920*/  IADD3 R8, -R8, -0x2, -R3 ;  /* 0xfffffffe08087810 */ /* 0x000fe20007ffe903 */
[----:B0-----:R-:W-:Y:S01]  /*0930*/  FMUL.FTZ R6, R18, R15 ;  /* 0x0000000f12067220 */ /* 0x001fe20000410000 */
[----:B------:R-:W-:Y:S01]  /*0940*/  IMAD.WIDE.U32 R14, R14, UR12, RZ ;  /* 0x0000000c0e0e7c25 */ /* 0x000fe2000f8e00ff */
[----:B------:R-:W-:Y:S01]  /*0950*/  USHF.L.U32 UR6, UR6, 0x1, URZ ;  /* 0x0000000106067899 */ /* 0x000fe2000800063f */
[----:B------:R-:W-:Y:S02]  /*0960*/  ISETP.GE.U32.AND P0, PT, R8, 0x3, PT ;  /* 0x000000030800780c */ /* 0x000fe40003f06070 */
[C---:B------:R-:W-:Y:S01]  /*0970*/  IMAD.WIDE.U32 R16, R0.reuse, UR4, R10 ;  /* 0x0000000400107c25 */ /* 0x040fe2000f8e000a */
[C---:B------:R-:W-:Y:S01]  /*0980*/  IADD3 R8, R3.reuse, 0x1, RZ ;  /* 0x0000000103087810 */ /* 0x040fe20007ffe0ff */
[----:B------:R-:W-:Y:S01]  /*0990*/  UMOV UR4, URZ ;  /* 0x0000003f00047c82 */ /* 0x000fe20008000000 */
[----:B------:R-:W-:Y:S01]  /*09a0*/  F2FP.BF16.F32.PACK_AB R6, RZ, R6 ;  /* 0x00000006ff06723e */ /* 0x000fe200000010ff */
[C---:B------:R-:W-:Y:S01]  /*09b0*/  VIADD R10, R3.reuse, 0x2 ;  /* 0x00000002030a7836 */ /* 0x040fe20000000000 */
[----:B------:R-:W-:Y:S01]  /*09c0*/  SHF.R.S32.HI R11, RZ, 0x1f, R3 ;  /* 0x0000001fff0b7819 */ /* 0x000fe20000011403 */
[----:B------:R-:W-:Y:S01]  /*09d0*/  VIADD R12, R3, 0x3 ;  /* 0x00000003030c7836 */ /* 0x000fe20000000000 */
[----:B------:R-:W-:Y:S01]  /*09e0*/  SHF.R.S32.HI R13, RZ, 0x1f, R8 ;  /* 0x0000001fff0d7819 */ /* 0x000fe20000011408 */
[----:B------:R-:W-:Y:S01]  /*09f0*/  IMAD R9, R0, UR5, R17 ;  /* 0x0000000500097c24 */ /* 0x000fe2000f8e0211 */
[----:B------:R-:W-:Y:S01]  /*0a00*/  SHF.R.S32.HI R33, RZ, 0x1f, R10 ;  /* 0x0000001fff217819 */ /* 0x000fe2000001140a */
[----:B------:R-:W-:Y:S01]  /*0a10*/  UMOV UR5, URZ ;  /* 0x0000003f00057c82 */ /* 0x000fe20008000000 */
[----:B------:R-:W-:-:S02]  /*0a20*/  IADD3 R35, R15, R19, RZ ;  /* 0x000000130f237210 */ /* 0x000fc40007ffe0ff */
[----:B------:R-:W-:-:S07]  /*0a30*/  LOP3.LUT R32, R32, 0x3, RZ, 0xc0, !PT ;  /* 0x0000000320207812 */ /* 0x000fce00078ec0ff */
.L_x_11:
[----:B------:R-:W-:Y:S01]  /*0a40*/  ISETP.GT.AND P1, PT, R7, R2, PT ;  /* 0x000000020700720c */ /* 0x000fe20003f24270 */
[----:B------:R-:W-:-:S12]  /*0a50*/  BSSY B0, `(.L_x_3) ;  /* 0x0000068000007945 */ /* 0x000fd80003800000 */
[----:B012---:R-:W-:Y:S05]  /*0a60*/  @!P1 BRA `(.L_x_4) ;  /* 0x0000000400989947 */ /* 0x007fea0003800000 */
[----:B------:R-:W0:Y:S01]  /*0a70*/  LDC.64 R22, c[0x0][0x288] ;  /* 0x0000a200ff167b82 */ /* 0x000e220000000a00 */
[----:B------:R-:W-:Y:S01]  /*0a80*/  SHF.R.S32.HI R19, RZ, 0x1f, R0 ;  /* 0x0000001fff137819 */ /* 0x000fe20000011400 */
[----:B------:R-:W-:Y:S01]  /*0a90*/  IMAD.MOV.U32 R34, RZ, RZ, R14 ;  /* 0x000000ffff227224 */ /* 0x000fe200078e000e */
[----:B------:R-:W-:Y:S01]  /*0aa0*/  MOV R21, R9 ;  /* 0x0000000900157202 */ /* 0x000fe20000000f00 */
[----:B------:R-:W-:Y:S01]  /*0ab0*/  IMAD.MOV.U32 R20, RZ, RZ, R16 ;  /* 0x000000ffff147224 */ /* 0x000fe200078e0010 */
[----:B------:R-:W-:Y:S01]  /*0ac0*/  MOV R36, R2 ;  /* 0x0000000200247202 */ /* 0x000fe20000000f00 */
[----:B------:R-:W-:Y:S02]  /*0ad0*/  IMAD.MOV.U32 R37, RZ, RZ, RZ ;  /* 0x000000ffff257224 */ /* 0x000fe400078e00ff */
[----:B0-----:R-:W-:Y:S02]  /*0ae0*/  IMAD R24, R19, R22, RZ ;  /* 0x0000001613187224 */ /* 0x001fe400078e02ff */
[----:B------:R-:W-:-:S02]  /*0af0*/  IMAD R26, R22, UR5, RZ ;  /* 0x00000005161a7c24 */ /* 0x000fc4000f8e02ff */
[----:B------:R-:W-:-:S04]  /*0b00*/  IMAD.WIDE.U32 R18, R0, R22, R34 ;  /* 0x0000001600127225 */ /* 0x000fc800078e0022 */
[----:B------:R-:W-:-:S04]  /*0b10*/  IMAD.WIDE.U32 R20, R22, UR4, R20 ;  /* 0x0000000416147c25 */ /* 0x000fc8000f8e0014 */
[----:B------:R-:W-:Y:S02]  /*0b20*/  IMAD R39, R0, R23, R24 ;  /* 0x0000001700277224 */ /* 0x000fe400078e0218 */
[----:B------:R-:W-:Y:S02]  /*0b30*/  IMAD R41, R23, UR4, R26 ;  /* 0x0000000417297c24 */ /* 0x000fe4000f8e021a */
[----:B------:R-:W-:Y:S02]  /*0b40*/  IMAD.MOV.U32 R34, RZ, RZ, RZ ;  /* 0x000000ffff227224 */ /* 0x000fe400078e00ff */
[----:B------:R-:W-:Y:S02]  /*0b50*/  IMAD.IADD R39, R19, 0x1, R39 ;  /* 0x0000000113277824 */ /* 0x000fe400078e0227 */
[----:B------:R-:W-:-:S07]  /*0b60*/  IMAD.IADD R41, R21, 0x1, R41 ;  /* 0x0000000115297824 */ /* 0x000fce00078e0229 */
.L_x_10:
[----:B------:R-:W-:Y:S01]  /*0b70*/  ISETP.GT.AND P1, PT, R4, R3, PT ;  /* 0x000000030400720c */ /* 0x000fe20003f24270 */
[----:B------:R-:W-:-:S12]  /*0b80*/  BSSY B1, `(.L_x_5) ;  /* 0x000004f000017945 */ /* 0x000fd80003800000 */
[----:B012---:R-:W-:Y:S05]  /*0b90*/  @!P1 BRA `(.L_x_6) ;  /* 0x0000000400349947 */ /* 0x007fea0003800000 */
[----:B------:R-:W0:Y:S01]  /*0ba0*/  LDC.64 R22, c[0x0][0x290] ;  /* 0x0000a400ff167b82 */ /* 0x000e220000000a00 */
[----:B------:R-:W-:Y:S01]  /*0bb0*/  ISETP.NE.AND P1, PT, R32, RZ, PT ;  /* 0x000000ff2000720c */ /* 0x000fe20003f25270 */
[----:B------:R-:W-:Y:S01]  /*0bc0*/  BSSY B2, `(.L_x_7) ;  /* 0x0000027000027945 */ /* 0x000fe20003800000 */
[----:B------:R-:W-:-:S11]  /*0bd0*/  MOV R38, R3 ;  /* 0x0000000300267202 */ /* 0x000fd60000000f00 */
[----:B------:R-:W-:Y:S05]  /*0be0*/  @!P1 BRA `(.L_x_8) ;  /* 0x0000000000909947 */ /* 0x000fea0003800000 */
[----:B------:R-:W1:Y:S01]  /*0bf0*/  LDC.64 R30, c[0x0][0x298] ;  /* 0x0000a600ff1e7b82 */ /* 0x000e620000000a00 */
[----:B------:R-:W-:Y:S01]  /*0c00*/  SHF.R.S32.HI R27, RZ, 0x1f, R36 ;  /* 0x0000001fff1b7819 */ /* 0x000fe20000011424 */
[----:B------:R-:W-:-:S04]  /*0c10*/  IMAD.MOV.U32 R38, RZ, RZ, R18 ;  /* 0x000000ffff267224 */ /* 0x000fc800078e0012 */
[-C--:B0-----:R-:W-:Y:S02]  /*0c20*/  IMAD R27, R27, R22.reuse, RZ ;  /* 0x000000161b1b7224 */ /* 0x081fe400078e02ff */
[----:B------:R-:W0:Y:S01]  /*0c30*/  LDC.64 R24, c[0x0][0x258] ;  /* 0x00009600ff187b82 */ /* 0x000e220000000a00 */
[----:B------:R-:W-:-:S04]  /*0c40*/  IMAD.WIDE.U32 R28, R36, R22, R38 ;  /* 0x00000016241c7225 */ /* 0x000fc800078e0026 */
[----:B------:R-:W-:Y:S02]  /*0c50*/  IMAD R27, R36, R23, R27 ;  /* 0x00000017241b7224 */ /* 0x000fe400078e021b */
[----:B------:R-:W-:Y:S02]  /*0c60*/  IMAD.MOV.U32 R38, RZ, RZ, R8 ;  /* 0x000000ffff267224 */ /* 0x000fe400078e0008 */
[----:B------:R-:W-:Y:S02]  /*0c70*/  IMAD.IADD R29, R29, 0x1, R27 ;  /* 0x000000011d1d7824 */ /* 0x000fe400078e021b */
[-C--:B-1----:R-:W-:Y:S02]  /*0c80*/  IMAD R26, R11, R30.reuse, RZ ;  /* 0x0000001e0b1a7224 */ /* 0x082fe400078e02ff */
[----:B------:R-:W-:-:S04]  /*0c90*/  IMAD.WIDE.U32 R42, R3, R30, R28 ;  /* 0x0000001e032a7225 */ /* 0x000fc800078e001c */
[----:B------:R-:W-:Y:S01]  /*0ca0*/  IMAD R27, R3, R31, R26 ;  /* 0x0000001f031b7224 */ /* 0x000fe200078e021a */
[----:B0-----:R-:W-:-:S04]  /*0cb0*/  LEA R26, P1, R42, R24, 0x1 ;  /* 0x000000182a1a7211 */ /* 0x001fc800078208ff */
[----:B------:R-:W-:-:S04]  /*0cc0*/  IADD3 R27, R43, R27, RZ ;  /* 0x0000001b2b1b7210 */ /* 0x000fc80007ffe0ff */
[----:B------:R-:W-:Y:S02]  /*0cd0*/  LEA.HI.X R27, R42, R25, R27, 0x1, P1 ;  /* 0x000000192a1b7211 */ /* 0x000fe400008f0c1b */
[----:B------:R-:W-:-:S03]  /*0ce0*/  ISETP.NE.AND P1, PT, R32, 0x1, PT ;  /* 0x000000012000780c */ /* 0x000fc60003f25270 */
[----:B------:R1:W-:Y:S10]  /*0cf0*/  STG.E.U16 desc[UR8][R26.64], R6 ;  /* 0x000000061a007986 */ /* 0x0003f4000c101508 */
[----:B------:R-:W-:Y:S05]  /*0d00*/  @!P1 BRA `(.L_x_8) ;  /* 0x0000000000489947 */ /* 0x000fea0003800000 */
[----:B------:R-:W-:Y:S01]  /*0d10*/  ISETP.NE.AND P1, PT, R32, 0x2, PT ;  /* 0x000000022000780c */ /* 0x000fe20003f25270 */
[----:B-1----:R-:W-:-:S04]  /*0d20*/  IMAD.WIDE.U32 R26, R8, R30, R28 ;  /* 0x0000001e081a7225 */ /* 0x002fc800078e001c */
[----:B------:R-:W-:-:S04]  /*0d30*/  IMAD R38, R13, R30, RZ ;  /* 0x0000001e0d267224 */ /* 0x000fc800078e02ff */
[----:B------:R-:W-:Y:S02]  /*0d40*/  IMAD R43, R8, R31, R38 ;  /* 0x0000001f082b7224 */ /* 0x000fe400078e0226 */
[----:B------:R-:W-:Y:S02]  /*0d50*/  IMAD.MOV.U32 R38, RZ, RZ, R10 ;  /* 0x000000ffff267224 */ /* 0x000fe400078e000a */
[----:B------:R-:W-:Y:S01]  /*0d60*/  @P1 IMAD.WIDE.U32 R28, R10, R30, R28 ;  /* 0x0000001e0a1c1225 */ /* 0x000fe200078e001c */
[----:B------:R-:W-:-:S03]  /*0d70*/  @P1 MOV R38, R12 ;  /* 0x0000000c00261202 */ /* 0x000fc60000000f00 */
[----:B------:R-:W-:-:S04]  /*0d80*/  @P1 IMAD R30, R33, R30, RZ ;  /* 0x0000001e211e1224 */ /* 0x000fc800078e02ff */
[----:B------:R-:W-:Y:S01]  /*0d90*/  @P1 IMAD R45, R10, R31, R30 ;  /* 0x0000001f0a2d1224 */ /* 0x000fe200078e021e */
[-C--:B------:R-:W-:Y:S01]  /*0da0*/  LEA R30, P2, R26, R24.reuse, 0x1 ;  /* 0x000000181a1e7211 */ /* 0x080fe200078408ff */
[----:B------:R-:W-:Y:S01]  /*0db0*/  IMAD.IADD R31, R27, 0x1, R43 ;  /* 0x000000011b1f7824 */ /* 0x000fe200078e022b */
[----:B------:R-:W-:Y:S02]  /*0dc0*/  @P1 LEA R24, P3, R28, R24, 0x1 ;  /* 0x000000181c181211 */ /* 0x000fe400078608ff */
[----:B------:R-:W-:Y:S02]  /*0dd0*/  @P1 IADD3 R27, R29, R45, RZ ;  /* 0x0000002d1d1b1210 */ /* 0x000fe40007ffe0ff */
[-C--:B------:R-:W-:Y:S02]  /*0de0*/  LEA.HI.X R31, R26, R25.reuse, R31, 0x1, P2 ;  /* 0x000000191a1f7211 */ /* 0x080fe400010f0c1f */
[----:B------:R-:W-:Y:S02]  /*0df0*/  @P1 LEA.HI.X R25, R28, R25, R27, 0x1, P3 ;  /* 0x000000191c191211 */ /* 0x000fe400018f0c1b */
[----:B------:R-:W-:Y:S01]  /*0e00*/  PRMT R26, R6, 0x7610, R26 ;  /* 0x00007610061a7816 */ /* 0x000fe2000000001a */
[----:B------:R2:W-:Y:S04]  /*0e10*/  STG.E.U16 desc[UR8][R30.64], R6 ;  /* 0x000000061e007986 */ /* 0x0005e8000c101508 */
[----:B------:R2:W-:Y:S02]  /*0e20*/  @P1 STG.E.U16 desc[UR8][R24.64], R26 ;  /* 0x0000001a18001986 */ /* 0x0005e4000c101508 */
.L_x_8:
[----:B------:R-:W-:Y:S05]  /*0e30*/  BSYNC B2 ;  /* 0x0000000000027941 */ /* 0x000fea0003800000 */
.L_x_7:
[----:B------:R-:W-:Y:S05]  /*0e40*/  @!P0 BRA `(.L_x_6) ;  /* 0x0000000000888947 */ /* 0x000fea0003800000 */
[----:B-12---:R-:W-:Y:S01]  /*0e50*/  SHF.R.S32.HI R26, RZ, 0x1f, R38 ;  /* 0x0000001fff1a7819 */ /* 0x006fe20000011426 */
[-C--:B0-----:R-:W-:Y:S01]  /*0e60*/  IMAD R28, R37, R22.reuse, RZ ;  /* 0x00000016251c7224 */ /* 0x081fe200078e02ff */
[----:B------:R-:W-:Y:S01]  /*0e70*/  ULDC.64 UR10, c[0x0][0x298] ;  /* 0x0000a600000a7ab9 */ /* 0x000fe20000000a00 */
[----:B------:R-:W-:Y:S01]  /*0e80*/  IMAD.MOV.U32 R40, RZ, RZ, R20 ;  /* 0x000000ffff287224 */ /* 0x000fe200078e0014 */
[----:B------:R-:W-:Y:S01]  /*0e90*/  ULDC.64 UR12, c[0x0][0x258] ;  /* 0x00009600000c7ab9 */ /* 0x000fe20000000a00 */
[----:B------:R-:W-:Y:S02]  /*0ea0*/  IMAD R27, R26, UR10, RZ ;  /* 0x0000000a1a1b7c24 */ /* 0x000fe4000f8e02ff */
[----:B------:R-:W-:-:S04]  /*0eb0*/  IMAD.WIDE.U32 R24, R34, R22, R40 ;  /* 0x0000001622187225 */ /* 0x000fc800078e0028 */
[----:B------:R-:W-:Y:S02]  /*0ec0*/  IMAD R31, R34, R23, R28 ;  /* 0x00000017221f7224 */ /* 0x000fe400078e021c */
[----:B------:R-:W-:-:S03]  /*0ed0*/  IMAD.WIDE.U32 R22, R38, UR10, RZ ;  /* 0x0000000a26167c25 */ /* 0x000fc6000f8e00ff */
[----:B------:R-:W-:Y:S01]  /*0ee0*/  IADD3 R25, R25, R31, RZ ;  /* 0x0000001f19197210 */ /* 0x000fe20007ffe0ff */
[----:B------:R-:W-:Y:S01]  /*0ef0*/  IMAD R29, R38, UR11, R27 ;  /* 0x0000000b261d7c24 */ /* 0x000fe2000f8e021b */
[----:B------:R-:W-:-:S03]  /*0f00*/  LEA R27, P1, R24, UR12, 0x1 ;  /* 0x0000000c181b7c11 */ /* 0x000fc6000f8208ff */
[----:B------:R-:W-:Y:S01]  /*0f10*/  IMAD.IADD R29, R23, 0x1, R29 ;  /* 0x00000001171d7824 */ /* 0x000fe200078e021d */
[----:B------:R-:W-:Y:S02]  /*0f20*/  LEA R28, P2, R22, R27, 0x1 ;  /* 0x0000001b161c7211 */ /* 0x000fe400078408ff */
[----:B------:R-:W-:-:S04]  /*0f30*/  LEA.HI.X R25, R24, UR13, R25, 0x1, P1 ;  /* 0x0000000d18197c11 */ /* 0x000fc800088f0c19 */
[----:B------:R-:W-:-:S07]  /*0f40*/  LEA.HI.X R29, R22, R25, R29, 0x1, P2 ;  /* 0x00000019161d7211 */ /* 0x000fce00010f0c1d */
.L_x_9:
[----:B------:R-:W-:Y:S01]  /*0f50*/  IADD3 R26, P1, R28, UR6, RZ ;  /* 0x000000061c1a7c10 */ /* 0x000fe2000ff3e0ff */
[----:B------:R0:W-:Y:S01]  /*0f60*/  STG.E.U16 desc[UR8][R28.64], R6 ;  /* 0x000000061c007986 */ /* 0x0001e2000c101508 */
[----:B------:R-:W-:Y:S02]  /*0f70*/  PRMT R30, R6, 0x7610, R30 ;  /* 0x00007610061e7816 */ /* 0x000fe4000000001e */
[----:B------:R-:W-:Y:S02]  /*0f80*/  IADD3.X R27, R29, UR7, RZ, P1, !PT ;  /* 0x000000071d1b7c10 */ /* 0x000fe40008ffe4ff */
[----:B------:R-:W-:Y:S02]  /*0f90*/  IADD3 R24, P1, R26, UR6, RZ ;  /* 0x000000061a187c10 */ /* 0x000fe4000ff3e0ff */
[----:B------:R-:W-:Y:S01]  /*0fa0*/  PRMT R31, R6, 0x7610, R31 ;  /* 0x00007610061f7816 */ /* 0x000fe2000000001f */
[----:B------:R3:W-:Y:S01]  /*0fb0*/  STG.E.U16 desc[UR8][R26.64], R30 ;  /* 0x0000001e1a007986 */ /* 0x0007e2000c101508 */
[----:B------:R-:W-:-:S02]  /*0fc0*/  IADD3.X R25, R27, UR7, RZ, P1, !PT ;  /* 0x000000071b197c10 */ /* 0x000fc40008ffe4ff */
[----:B------:R-:W-:Y:S02]  /*0fd0*/  IADD3 R22, P1, R24, UR6, RZ ;  /* 0x0000000618167c10 */ /* 0x000fe4000ff3e0ff */
[----:B------:R-:W-:Y:S01]  /*0fe0*/  PRMT R40, R6, 0x7610, R40 ;  /* 0x0000761006287816 */ /* 0x000fe20000000028 */
[----:B------:R3:W-:Y:S01]  /*0ff0*/  STG.E.U16 desc[UR8][R24.64], R31 ;  /* 0x0000001f18007986 */ /* 0x0007e2000c101508 */
[----:B------:R-:W-:Y:S02]  /*1000*/  IADD3.X R23, R25, UR7, RZ, P1, !PT ;  /* 0x0000000719177c10 */ /* 0x000fe40008ffe4ff */
[----:B------:R-:W-:Y:S02]  /*1010*/  IADD3 R38, R38, 0x4, RZ ;  /* 0x0000000426267810 */ /* 0x000fe40007ffe0ff */
[----:B0-----:R-:W-:Y:S01]  /*1020*/  IADD3 R28, P2, R22, UR6, RZ ;  /* 0x00000006161c7c10 */ /* 0x001fe2000ff5e0ff */
[----:B------:R3:W-:Y:S01]  /*1030*/  STG.E.U16 desc[UR8][R22.64], R40 ;  /* 0x0000002816007986 */ /* 0x0007e2000c101508 */
[----:B------:R-:W-:-:S02]  /*1040*/  ISETP.GE.AND P1, PT, R38, R4, PT ;  /* 0x000000042600720c */ /* 0x000fc40003f26270 */
[----:B------:R-:W-:-:S11]  /*1050*/  IADD3.X R29, R23, UR7, RZ, P2, !PT ;  /* 0x00000007171d7c10 */ /* 0x000fd600097fe4ff */
[----:B---3--:R-:W-:Y:S05]  /*1060*/  @!P1 BRA `(.L_x_9) ;  /* 0xfffffffc00b89947 */ /* 0x008fea000383ffff */
.L_x_6:
[----:B------:R-:W-:Y:S05]  /*1070*/  BSYNC B1 ;  /* 0x0000000000017941 */ /* 0x000fea0003800000 */
.L_x_5:
[----:B------:R-:W-:Y:S01]  /*1080*/  VIADD R36, R36, 0x1 ;  /* 0x0000000124247836 */ /* 0x000fe20000000000 */
[----:B------:R-:W-:-:S04]  /*1090*/  IADD3 R34, P2, R34, 0x1, RZ ;  /* 0x0000000122227810 */ /* 0x000fc80007f5e0ff */
[----:B------:R-:W-:Y:S02]  /*10a0*/  ISETP.GE.AND P1, PT, R36, R7, PT ;  /* 0x000000072400720c */ /* 0x000fe40003f26270 */
[----:B------:R-:W-:-:S11]  /*10b0*/  IADD3.X R37, RZ, R37, RZ, P2, !PT ;  /* 0x00000025ff257210 */ /* 0x000fd600017fe4ff */
[----:B------:R-:W-:Y:S05]  /*10c0*/  @!P1 BRA `(.L_x_10) ;  /* 0xfffffff800a89947 */ /* 0x000fea000383ffff */
.L_x_4:
[----:B------:R-:W-:Y:S05]  /*10d0*/  BSYNC B0 ;  /* 0x0000000000007941 */ /* 0x000fea0003800000 */
.L_x_3:
[----:B------:R-:W-:Y:S01]  /*10e0*/  VIADD R0, R0, 0x1 ;  /* 0x0000000100007836 */ /* 0x000fe20000000000 */
[----:B------:R-:W-:-:S04]  /*10f0*/  UIADD3 UR4, UP0, UR4, 0x1, URZ ;  /* 0x0000000104047890 */ /* 0x000fc8000ff1e03f */
[----:B------:R-:W-:Y:S01]  /*1100*/  ISETP.GE.AND P1, PT, R0, R5, PT ;  /* 0x000000050000720c */ /* 0x000fe20003f26270 */
[----:B------:R-:W-:-:S12]  /*1110*/  UIADD3.X UR5, URZ, UR5, URZ, UP0, !UPT ;  /* 0x000000053f057290 */ /* 0x000fd800087fe43f */
[----:B------:R-:W-:Y:S05]  /*1120*/  @!P1 BRA `(.L_x_11) ;  /* 0xfffffff800449947 */ /* 0x000fea000383ffff */
[----:B------:R-:W-:Y:S05]  /*1130*/  EXIT ;  /* 0x000000000000794d */ /* 0x000fea0003800000 */
        .weak           $__internal_0_$__cuda_sm20_div_s64
        .type           $__internal_0_$__cuda_sm20_div_s64,@function
        .size           $__internal_0_$__cuda_sm20_div_s64,(.L_x_826 - $__internal_0_$__cuda_sm20_div_s64)
$__internal_0_$__cuda_sm20_div_s64:
[----:B------:R-:W0:Y:S02]  /*1140*/  LDC.64 R2, c[0x0][0x220] ;  /* 0x00008800ff027b82 */ /* 0x000e240000000a00 */
[-C--:B0-----:R-:W-:Y:S02]  /*1150*/  IADD3 R5, P0, RZ, -R2.reuse, RZ ;  /* 0x80000002ff057210 */ /* 0x081fe40007f1e0ff */
[----:B------:R-:W-:Y:S02]  /*1160*/  ISETP.GE.AND P1, PT, R3, RZ, PT ;  /* 0x000000ff0300720c */ /* 0x000fe40003f26270 */
[-C--:B------:R-:W-:Y:S02]  /*1170*/  IADD3.X R12, RZ, ~R3.reuse, RZ, P0, !PT ;  /* 0x80000003ff0c7210 */ /* 0x080fe400007fe4ff */
[----:B------:R-:W-:Y:S02]  /*1180*/  SEL R4, R5, R2, !P1 ;  /* 0x0000000205047207 */ /* 0x000fe40004800000 */
[----:B------:R-:W-:-:S04]  /*1190*/  SEL R5, R12, R3, !P1 ;  /* 0x000000030c057207 */ /* 0x000fc80004800000 */
[----:B------:R-:W0:Y:S08]  /*11a0*/  I2F.U64.RP R7, R4 ;  /* 0x0000000400077312 */ /* 0x000e300000309000 */
[----:B0-----:R-:W0:Y:S02]  /*11b0*/  MUFU.RCP R7, R7 ;  /* 0x0000000700077308 */ /* 0x001e240000001000 */
[----:B0-----:R-:W-:-:S06]  /*11c0*/  VIADD R12, R7, 0x1ffffffe ;  /* 0x1ffffffe070c7836 */ /* 0x001fcc0000000000 */
[----:B------:R-:W0:Y:S02]  /*11d0*/  F2I.U64.TRUNC R12, R12 ;  /* 0x0000000c000c7311 */ /* 0x000e24000020d800 */
[----:B0-----:R-:W-:-:S04]  /*11e0*/  IMAD.WIDE.U32 R14, R12, R4, RZ ;  /* 0x000000040c0e7225 */ /* 0x001fc800078e00ff */
[C---:B------:R-:W-:Y:S01]  /*11f0*/  IMAD R9, R12.reuse, R5, R15 ;  /* 0x000000050c097224 */ /* 0x040fe200078e020f */
[----:B------:R-:W-:Y:S01]  /*1200*/  IADD3 R11, P0, RZ, -R14, RZ ;  /* 0x8000000eff0b7210 */ /* 0x000fe20007f1e0ff */
[----:B------:R-:W-:Y:S02]  /*1210*/  IMAD.MOV.U32 R15, RZ, RZ, R12 ;  /* 0x000000ffff0f7224 */ /* 0x000fe400078e000c */
[----:B------:R-:W-:Y:S02]  /*1220*/  IMAD R9, R13, R4, R9 ;  /* 0x000000040d097224 */ /* 0x000fe400078e0209 */
[----:B------:R-:W-:-:S03]  /*1230*/  IMAD.HI.U32 R14, R12, R11, RZ ;  /* 0x0000000b0c0e7227 */ /* 0x000fc600078e00ff */
[----:B------:R-:W-:-:S05]  /*1240*/  IADD3.X R9, RZ, ~R9, RZ, P0, !PT ;  /* 0x80000009ff097210 */ /* 0x000fca00007fe4ff */
[----:B------:R-:W-:-:S04]  /*1250*/  IMAD.WIDE.U32 R14, P0, R12, R9, R14 ;  /* 0x000000090c0e7225 */ /* 0x000fc8000780000e */
[C---:B------:R-:W-:Y:S02]  /*1260*/  IMAD R17, R13.reuse, R9, RZ ;  /* 0x000000090d117224 */ /* 0x040fe400078e02ff */
[----:B------:R-:W-:-:S04]  /*1270*/  IMAD.HI.U32 R14, P2, R13, R11, R14 ;  /* 0x0000000b0d0e7227 */ /* 0x000fc8000784000e */
[----:B------:R-:W-:Y:S01]  /*1280*/  IMAD.HI.U32 R7, R13, R9, RZ ;  /* 0x000000090d077227 */ /* 0x000fe200078e00ff */
[----:B------:R-:W-:-:S04]  /*1290*/  IADD3 R15, P3, R17, R14, RZ ;  /* 0x0000000e110f7210 */ /* 0x000fc80007f7e0ff */
[----:B------:R-:W-:Y:S01]  /*12a0*/  IADD3.X R7, R7, R13, RZ, P0, !PT ;  /* 0x0000000d07077210 */ /* 0x000fe200007fe4ff */
[----:B------:R-:W-:-:S03]  /*12b0*/  IMAD.WIDE.U32 R12, R15, R4, RZ ;  /* 0x000000040f0c7225 */ /* 0x000fc600078e00ff */
[----:B------:R-:W-:Y:S01]  /*12c0*/  IADD3.X R7, RZ, RZ, R7, P3, P2 ;  /* 0x000000ffff077210 */ /* 0x000fe20001fe4407 */
[----:B------:R-:W-:Y:S01]  /*12d0*/  IMAD R9, R15, R5, R13 ;  /* 0x000000050f097224 */ /* 0x000fe200078e020d */
[----:B------:R-:W-:-:S03]  /*12e0*/  IADD3 R13, P0, RZ, -R12, RZ ;  /* 0x8000000cff0d7210 */ /* 0x000fc60007f1e0ff */
[----:B------:R-:W-:Y:S02]  /*12f0*/  IMAD R9, R7, R4, R9 ;  /* 0x0000000407097224 */ /* 0x000fe400078e0209 */
[----:B------:R-:W-:-:S04]  /*1300*/  IMAD.HI.U32 R14, R15, R13, RZ ;  /* 0x0000000d0f0e7227 */ /* 0x000fc800078e00ff */
[----:B------:R-:W-:-:S04]  /*1310*/  IMAD.X R12, RZ, RZ, ~R9, P0 ;  /* 0x000000ffff0c7224 */ /* 0x000fc800000e0e09 */
[----:B------:R-:W-:-:S04]  /*1320*/  IMAD.WIDE.U32 R14, P0, R15, R12, R14 ;  /* 0x0000000c0f0e7225 */ /* 0x000fc8000780000e */
[C---:B------:R-:W-:Y:S02]  /*1330*/  IMAD R16, R7.reuse, R12, RZ ;  /* 0x0000000c07107224 */ /* 0x040fe400078e02ff */
[----:B------:R-:W-:-:S04]  /*1340*/  IMAD.HI.U32 R9, P2, R7, R13, R14 ;  /* 0x0000000d07097227 */ /* 0x000fc8000784000e */
[----:B------:R-:W-:Y:S01]  /*1350*/  IMAD.HI.U32 R14, R7, R12, RZ ;  /* 0x0000000c070e7227 */ /* 0x000fe200078e00ff */
[----:B------:R-:W-:-:S03]  /*1360*/  IADD3 R9, P3, R16, R9, RZ ;  /* 0x0000000910097210 */ /* 0x000fc60007f7e0ff */
[----:B------:R-:W-:Y:S01]  /*1370*/  IMAD.MOV.U32 R13, RZ, RZ, RZ ;  /* 0x000000ffff0d7224 */ /* 0x000fe200078e00ff */
[----:B------:R-:W-:Y:S01]  /*1380*/  IADD3.X R7, R14, R7, RZ, P0, !PT ;  /* 0x000000070e077210 */ /* 0x000fe200007fe4ff */
[----:B------:R-:W-:-:S03]  /*1390*/  IMAD.HI.U32 R12, R9, UR4, RZ ;  /* 0x00000004090c7c27 */ /* 0x000fc6000f8e00ff */
[----:B------:R-:W-:Y:S01]  /*13a0*/  IADD3.X R7, RZ, RZ, R7, P3, P2 ;  /* 0x000000ffff077210 */ /* 0x000fe20001fe4407 */
[----:B------:R-:W-:-:S04]  /*13b0*/  IMAD.WIDE.U32 R12, RZ, R9, R12 ;  /* 0x00000009ff0c7225 */ /* 0x000fc800078e000c */
[----:B------:R-:W-:-:S05]  /*13c0*/  IMAD.HI.U32 R7, P0, R7, UR4, R12 ;  /* 0x0000000407077c27 */ /* 0x000fca000f80000c */
[----:B------:R-:W-:Y:S02]  /*13d0*/  IADD3 R9, P2, RZ, R7, RZ ;  /* 0x00000007ff097210 */ /* 0x000fe40007f5e0ff */
[----:B------:R-:W-:-:S03]  /*13e0*/  IADD3.X R7, RZ, RZ, RZ, P0, !PT ;  /* 0x000000ffff077210 */ /* 0x000fc600007fe4ff */
[----:B------:R-:W-:-:S04]  /*13f0*/  IMAD.WIDE.U32 R12, R9, R4, RZ ;  /* 0x00000004090c7225 */ /* 0x000fc800078e00ff */
[----:B------:R-:W-:Y:S02]  /*1400*/  IMAD.X R7, RZ, RZ, R7, P2 ;  /* 0x000000ffff077224 */ /* 0x000fe400010e0607 */
[C---:B------:R-:W-:Y:S01]  /*1410*/  IMAD R11, R9.reuse, R5, R13 ;  /* 0x00000005090b7224 */ /* 0x040fe200078e020d */
[----:B------:R-:W-:Y:S02]  /*1420*/  IADD3 R13, P2, -R12, UR4, RZ ;  /* 0x000000040c0d7c10 */ /* 0x000fe4000ff5e1ff */
[----:B------:R-:W-:Y:S01]  /*1430*/  IADD3 R12, R9, 0x1, RZ ;  /* 0x00000001090c7810 */ /* 0x000fe20007ffe0ff */
[-C--:B------:R-:W-:Y:S01]  /*1440*/  IMAD R7, R7, R4.reuse, R11 ;  /* 0x0000000407077224 */ /* 0x080fe200078e020b */
[----:B------:R-:W-:-:S04]  /*1450*/  ISETP.GE.U32.AND P0, PT, R13, R4, PT ;  /* 0x000000040d00720c */ /* 0x000fc80003f06070 */
[----:B------:R-:W-:Y:S02]  /*1460*/  IADD3.X R15, RZ, ~R7, RZ, P2, !PT ;  /* 0x80000007ff0f7210 */ /* 0x000fe400017fe4ff */
[----:B------:R-:W-:Y:S02]  /*1470*/  IADD3 R7, P2, R13, -R4, RZ ;  /* 0x800000040d077210 */ /* 0x000fe40007f5e0ff */
[----:B------:R-:W-:-:S03]  /*1480*/  ISETP.GE.U32.AND.EX P0, PT, R15, R5, PT, P0 ;  /* 0x000000050f00720c */ /* 0x000fc60003f06100 */
[----:B------:R-:W-:Y:S01]  /*1490*/  IMAD.X R11, R15, 0x1, ~R5, P2 ;  /* 0x000000010f0b7824 */ /* 0x000fe200010e0e05 */
[----:B------:R-:W-:Y:S02]  /*14a0*/  SEL R7, R7, R13, P0 ;  /* 0x0000000d07077207 */ /* 0x000fe40000000000 */
[----:B------:R-:W-:Y:S02]  /*14b0*/  SEL R9, R12, R9, P0 ;  /* 0x000000090c097207 */ /* 0x000fe40000000000 */
[----:B------:R-:W-:Y:S02]  /*14c0*/  SEL R11, R11, R15, P0 ;  /* 0x0000000f0b0b7207 */ /* 0x000fe40000000000 */
[----:B------:R-:W-:Y:S01]  /*14d0*/  ISETP.GE.U32.AND P0, PT, R7, R4, PT ;  /* 0x000000040700720c */ /* 0x000fe20003f06070 */
[----:B------:R-:W-:-:S03]  /*14e0*/  VIADD R14, R9, 0x1 ;  /* 0x00000001090e7836 */ /* 0x000fc60000000000 */
[----:B------:R-:W-:-:S04]  /*14f0*/  ISETP.GE.U32.AND.EX P0, PT, R11, R5, PT, P0 ;  /* 0x000000050b00720c */ /* 0x000fc80003f06100 */
[----:B------:R-:W-:Y:S02]  /*1500*/  SEL R14, R14, R9, P0 ;  /* 0x000000090e0e7207 */ /* 0x000fe40000000000 */
[----:B------:R-:W-:Y:S01]  /*1510*/  ISETP.NE.U32.AND P0, PT, R2, RZ, PT ;  /* 0x000000ff0200720c */ /* 0x000fe20003f05070 */
[----:B------:R-:W-:Y:S01]  /*1520*/  IMAD.MOV.U32 R2, RZ, RZ, R0 ;  /* 0x000000ffff027224 */ /* 0x000fe200078e0000 */
[-C--:B------:R-:W-:Y:S02]  /*1530*/  IADD3 R5, RZ, -R14.reuse, RZ ;  /* 0x8000000eff057210 */ /* 0x080fe40007ffe0ff */
[----:B------:R-:W-:Y:S01]  /*1540*/  ISETP.NE.AND.EX P0, PT, R3, RZ, PT, P0 ;  /* 0x000000ff0300720c */ /* 0x000fe20003f05300 */
[----:B------:R-:W-:Y:S01]  /*1550*/  HFMA2.MMA R3, -RZ, RZ, 0, 0 ;  /* 0x00000000ff037435 */ /* 0x000fe200000001ff */
[----:B------:R-:W-:-:S04]  /*1560*/  SEL R14, R5, R14, !P1 ;  /* 0x0000000e050e7207 */ /* 0x000fc80004800000 */
[----:B------:R-:W-:Y:S01]  /*1570*/  SEL R14, R14, 0xffffffff, P0 ;  /* 0xffffffff0e0e7807 */ /* 0x000fe20000000000 */
[----:B------:R-:W-:Y:S06]  /*1580*/  RET.REL.NODEC R2 `(_ZN2at6native49_GLOBAL__N__09e94e3a_16_AveragePool3d_cu_a8eae74c33avg_pool3d_cuda_update_grad_inputIN3c108BFloat16EfEEvNS_27GenericPackedTensorAccessorIKT_Lm4ENS_16DefaultPtrTraitsElEENS5_IS6_Lm4ES8_lEEiiiiiiiiibii) ;  /* 0xffffffe8029c7950 */ /* 0x000fec0003c3ffff */
.L_x_12:
[----:B------:R-:W-:-:S00]  /*1590*/  BRA `(.L_x_12) ;  /* 0xfffffffc00fc7947 */ /* 0x000fc0000383ffff */
[----:B------:R-:W-:-:S00]  /*15a0*/  NOP ;  /* 0x0000000000007918 */ /* 0x000fc00000000000 */
        /* <DEDUP_REMOVED lines=13> */
.L_x_826:


//--------------------- .text._ZN2at6native49_GLOBAL__N__09e94e3a_16_AveragePool3d_cu_a8eae74c40avg_pool3d_cuda_update_grad_input_atomicIN3c108BFloat16EfEEvNS_27GenericPackedTensorAccessorIKT_Lm4ENS_16DefaultPtrTraitsElEENS5_IS6_Lm4ES8_lEEiiiiiiiiibiii --------------------------
	.section	.text._ZN2at6native49_GLOBAL__N__09e94e3a_16_AveragePool3d_cu_a8eae74c40avg_pool3d_cuda_update_grad_input_atomicIN3c108BFloat16EfEEvNS_27GenericPackedTensorAccessorIKT_Lm4ENS_16DefaultPtrTraitsElEENS5_IS6_Lm4ES8_lEEiiiiiiiiibiii,"ax",@progbits
	.align	128
.text._ZN2at6native49_GLOBAL__N__09e94e3a_16_AveragePool3d_cu_a8eae74c40avg_pool3d_cuda_update_grad_input_atomicIN3c108BFloat16EfEEvNS_27GenericPackedTensorAccessorIKT_Lm4ENS_16DefaultPtrTraitsElEENS5_IS6_Lm4ES8_lEEiiiiiiiiibiii:
        .type           _ZN2at6native49_GLOBAL__N__09e94e3a_16_AveragePool3d_cu_a8eae74c40avg_pool3d_cuda_update_grad_input_atomicIN3c108BFloat16EfEEvNS_27GenericPackedTensorAccessorIKT_Lm4ENS_16DefaultPtrTraitsElEENS5_IS6_Lm4ES8_lEEiiiiiiiiibiii,@function
        .size           _ZN2at6native49_GLOBAL__N__09e94e3a_16_AveragePool3d_cu_a8eae74c40avg_pool3d_cuda_update_grad_input_atomicIN3c108BFloat16EfEEvNS_27GenericPackedTensorAccessorIKT_Lm4ENS_16DefaultPtrTraitsElEENS5_IS6_Lm4ES8_lEEiiiiiiiiibiii,(.L_x_828 - _ZN2at6native49_GLOBAL__N__09e94e3a_16_AveragePool3d_cu_a8eae74c40avg_pool3d_cuda_update_grad_input_atomicIN3c108BFloat16EfEEvNS_27GenericPackedTensorAccessorIKT_Lm4ENS_16DefaultPtrTraitsElEENS5_IS6_Lm4ES8_lEEiiiiiiiiibiii)
        .other          _ZN2at6native49_GLOBAL__N__09e94e3a_16_AveragePool3d_cu_a8eae74c40avg_pool3d_cuda_update_grad_input_atomicIN3c108BFloat16EfEEvNS_27GenericPackedTensorAccessorIKT_Lm4ENS_16DefaultPtrTraitsElEENS5_IS6_Lm4ES8_lEEiiiiiiiiibiii,@"STO_CUDA_ENTRY STV_DEFAULT"
_ZN2at6native49_GLOBAL__N__09e94e3a_16_AveragePool3d_cu_a8eae74c40avg_pool3d_cuda_update_grad_input_atomicIN3c108BFloat16EfEEvNS_27GenericPackedTensorAccessorIKT_Lm4ENS_16DefaultPtrTraitsElEENS5_IS6_Lm4ES8_lEEiiiiiiiiibiii:
        /* <DEDUP_REMOVED lines=18> */
[----:B------:R-:W-:Y:S05]  /*0120*/  CALL.REL.NOINC `($__internal_1_$__cuda_sm20_div_s64) ;  /* 0x00000028002c7944 */ /* 0x000fea0003c00000 */
[----:B------:R-:W0:Y:S01]  /*0130*/  LDC R0, c[0x0][0x220] ;  /* 0x00008800ff007b82 */ /* 0x000e220000000800 */
[----:B------:R-:W-:-:S04]  /*0140*/  IMAD.MOV R15, RZ, RZ, -R9 ;  /* 0x000000ffff0f7224 */ /* 0x000fc800078e0a09 */
[----:B0-----:R-:W-:Y:S01]  /*0150*/  IMAD R15, R15, R0, UR4 ;  /* 0x000000040f0f7e24 */ /* 0x001fe2000f8e0200 */
[----:B------:R-:W-:Y:S06]  /*0160*/  BRA `(.L_x_14) ;  /* 0x0000000000547947 */ /* 0x000fec0003800000 */
.L_x_13:
[----:B------:R-:W0:Y:S02]  /*0170*/  LDC R4, c[0x0][0x220] ;  /* 0x00008800ff047b82 */ /* 0x000e240000000800 */
[----:B0-----:R-:W0:Y:S01]  /*0180*/  I2F.U32.RP R0, R4 ;  /* 0x0000000400007306 */ /* 0x001e220000209000 */
[----:B------:R-:W-:-:S07]  /*0190*/  ISETP.NE.U32.AND P2, PT, R4, RZ, PT ;  /* 0x000000ff0400720c */ /* 0x000fce0003f45070 */
[----:B0-----:R-:W0:Y:S02]  /*01a0*/  MUFU.RCP R0, R0 ;  /* 0x0000000000007308 */ /* 0x001e240000001000 */
[----:B0-----:R-:W-:-:S06]  /*01b0*/  VIADD R2, R0, 0xffffffe ;  /* 0x0ffffffe00027836 */ /* 0x001fcc0000000000 */
[----:B------:R0:W1:Y:S02]  /*01c0*/  F2I.FTZ.U32.TRUNC.NTZ R3, R2 ;  /* 0x0000000200037305 */ /* 0x000064000021f000 */
[----:B0-----:R-:W-:Y:S02]  /*01d0*/  IMAD.MOV.U32 R2, RZ, RZ, RZ ;  /* 0x000000ffff027224 */ /* 0x001fe400078e00ff */
[----:B-1----:R-:W-:-:S04]  /*01e0*/  IMAD.MOV R5, RZ, RZ, -R3 ;  /* 0x000000ffff057224 */ /* 0x002fc800078e0a03 */
[----:B------:R-:W-:-:S04]  /*01f0*/  IMAD R5, R5, R4, RZ ;  /* 0x0000000405057224 */ /* 0x000fc800078e02ff */
[----:B------:R-:W-:-:S06]  /*0200*/  IMAD.HI.U32 R3, R3, R5, R2 ;  /* 0x0000000503037227 */ /* 0x000fcc00078e0002 */
[----:B------:R-:W-:-:S04]  /*0210*/  IMAD.HI.U32 R9, R3, UR4, RZ ;  /* 0x0000000403097c27 */ /* 0x000fc8000f8e00ff */
[----:B------:R-:W-:-:S04]  /*0220*/  IMAD.MOV R3, RZ, RZ, -R9 ;  /* 0x000000ffff037224 */ /* 0x000fc800078e0a09 */
[----:B------:R-:W-:-:S05]  /*0230*/  IMAD R3, R4, R3, UR4 ;  /* 0x0000000404037e24 */ /* 0x000fca000f8e0203 */
[----:B------:R-:W-:-:S13]  /*0240*/  ISETP.GE.U32.AND P0, PT, R3, R4, PT ;  /* 0x000000040300720c */ /* 0x000fda0003f06070 */
[----:B------:R-:W-:Y:S02]  /*0250*/  @P0 IMAD.IADD R3, R3, 0x1, -R4 ;  /* 0x0000000103030824 */ /* 0x000fe400078e0a04 */
[----:B------:R-:W-:-:S03]  /*0260*/  @P0 VIADD R9, R9, 0x1 ;  /* 0x0000000109090836 */ /* 0x000fc60000000000 */
[----:B------:R-:W-:-:S13]  /*0270*/  ISETP.GE.U32.AND P1, PT, R3, R4, PT ;  /* 0x000000040300720c */ /* 0x000fda0003f26070 */
[----:B------:R-:W-:Y:S01]  /*0280*/  @P1 VIADD R9, R9, 0x1 ;  /* 0x0000000109091836 */ /* 0x000fe20000000000 */
[----:B------:R-:W-:-:S05]  /*0290*/  @!P2 LOP3.LUT R9, RZ, R4, RZ, 0x33, !PT ;  /* 0x00000004ff09a212 */ /* 0x000fca00078e33ff */
[----:B------:R-:W-:-:S04]  /*02a0*/  IMAD.MOV R15, RZ, RZ, -R9 ;  /* 0x000000ffff0f7224 */ /* 0x000fc800078e0a09 */
[----:B------:R-:W-:-:S07]  /*02b0*/  IMAD R15, R4, R15, UR4 ;  /* 0x00000004040f7e24 */ /* 0x000fce000f8e020f */
.L_x_14:
        /* <DEDUP_REMOVED lines=13> */
[----:B------:R-:W-:Y:S01]  /*0390*/  IMAD R8, R10, UR5, RZ ;  /* 0x000000050a087c24 */ /* 0x000fe2000f8e02ff */
[----:B------:R-:W-:Y:S01]  /*03a0*/  ULDC.64 UR10, c[0x0][0x2a8] ;  /* 0x0000aa00000a7ab9 */ /* 0x000fe20000000a00 */
[----:B------:R-:W-:Y:S01]  /*03b0*/  ULDC UR5, c[0x0][0x2c0] ;  /* 0x0000b00000057ab9 */ /* 0x000fe20000000800 */
[----:B------:R-:W-:Y:S01]  /*03c0*/  ULDC.64 UR6, c[0x0][0x2a0] ;  /* 0x0000a80000067ab9 */ /* 0x000fe20000000a00 */
[----:B------:R-:W-:Y:S01]  /*03d0*/  VIADD R16, R8, -UR5 ;  /* 0x8000000508107c36 */ /* 0x000fe20008000000 */
[----:B------:R-:W1:Y:S04]  /*03e0*/  LDC R7, c[0x0][0x278] ;  /* 0x00009e00ff077b82 */ /* 0x000e680000000800 */
[----:B------:R-:W-:Y:S01]  /*03f0*/  VIMNMX R19, RZ, R16, !PT ;  /* 0x00000010ff137248 */ /* 0x000fe20007fe0100 */
[----:B0-----:R-:W-:Y:S01]  /*0400*/  IMAD R18, R12, UR4, -R3 ;  /* 0x000000040c127c24 */ /* 0x001fe2000f8e0a03 */
[----:B------:R-:W-:Y:S01]  /*0410*/  ULDC UR4, c[0x0][0x268] ;  /* 0x00009a0000047ab9 */ /* 0x000fe20000000800 */
[----:B------:R-:W-:-:S02]  /*0420*/  VIADD R5, R3, UR8 ;  /* 0x0000000803057c36 */ /* 0x000fc40008000000 */
[----:B------:R-:W-:Y:S02]  /*0430*/  IMAD R0, R15, UR11, -R2 ;  /* 0x0000000b0f007c24 */ /* 0x000fe4000f8e0a02 */
[----:B------:R-:W-:Y:S01]  /*0440*/  VIADD R3, R2, UR4 ;  /* 0x0000000402037c36 */ /* 0x000fe20008000000 */
[----:B------:R-:W-:Y:S01]  /*0450*/  VIADDMNMX R5, R18, UR7, R5, PT ;  /* 0x0000000712057c46 */ /* 0x000fe2000b800105 */
[----:B-1----:R-:W-:-:S03]  /*0460*/  VIADD R11, R7, UR5 ;  /* 0x00000005070b7c36 */ /* 0x002fc60008000000 */
[----:B------:R-:W-:Y:S01]  /*0470*/  VIADDMNMX R3, R0, UR6, R3, PT ;  /* 0x0000000600037c46 */ /* 0x000fe2000b800103 */
[----:B------:R-:W-:Y:S01]  /*0480*/  ULDC UR6, c[0x0][0x2cc] ;  /* 0x0000b30000067ab9 */ /* 0x000fe20000000800 */
[----:B------:R-:W-:Y:S01]  /*0490*/  VIADDMNMX R2, R16, UR10, R11, PT ;  /* 0x0000000a10027c46 */ /* 0x000fe2000b80010b */
[----:B------:R-:W-:Y:S01]  /*04a0*/  IMAD.IADD R17, R5, 0x1, -R18 ;  /* 0x0000000105117824 */ /* 0x000fe200078e0a12 */
[----:B------:R-:W-:Y:S01]  /*04b0*/  ISETP.NE.AND P0, PT, RZ, UR6, PT ;  /* 0x00000006ff007c0c */ /* 0x000fe2000bf05270 */
[C---:B------:R-:W-:Y:S01]  /*04c0*/  IMAD.IADD R13, R3.reuse, 0x1, -R0 ;  /* 0x00000001030d7824 */ /* 0x040fe200078e0a00 */
[----:B------:R-:W-:Y:S01]  /*04d0*/  VIMNMX R3, R3, UR4, PT ;  /* 0x0000000403037c48 */ /* 0x000fe2000bfe0100 */
[C---:B------:R-:W-:Y:S01]  /*04e0*/  IMAD.IADD R20, R2.reuse, 0x1, -R16 ;  /* 0x0000000102147824 */ /* 0x040fe200078e0a10 */
[----:B------:R-:W-:Y:S02]  /*04f0*/  VIMNMX R0, RZ, R0, !PT ;  /* 0x00000000ff007248 */ /* 0x000fe40007fe0100 */
[----:B------:R-:W-:Y:S01]  /*0500*/  VIMNMX R18, RZ, R18, !PT ;  /* 0x00000012ff127248 */ /* 0x000fe20007fe0100 */
[----:B------:R-:W-:Y:S01]  /*0510*/  IMAD R20, R17, R20, RZ ;  /* 0x0000001411147224 */ /* 0x000fe200078e02ff */
[----:B------:R-:W-:-:S03]  /*0520*/  VIMNMX R2, R2, R7, PT ;  /* 0x0000000702027248 */ /* 0x000fc60003fe0100 */
[----:B------:R-:W-:Y:S01]  /*0530*/  IMAD R20, R13, R20, RZ ;  /* 0x000000140d147224 */ /* 0x000fe200078e02ff */
[----:B------:R-:W-:Y:S01]  /*0540*/  VIMNMX R13, R5, UR8, PT ;  /* 0x00000008050d7c48 */ /* 0x000fe2000bfe0100 */
[----:B------:R-:W-:Y:S06]  /*0550*/  @P0 BRA `(.L_x_15) ;  /* 0x0000000000240947 */ /* 0x000fec0003800000 */
[----:B------:R-:W-:Y:S01]  /*0560*/  ULDC.U8 UR4, c[0x0][0x2c4] ;  /* 0x0000b10000047ab9 */ /* 0x000fe20000000000 */
[----:B------:R-:W-:Y:S01]  /*0570*/  IMAD.MOV.U32 R6, RZ, RZ, R20 ;  /* 0x000000ffff067224 */ /* 0x000fe200078e0014 */
[----:B------:R-:W-:-:S06]  /*0580*/  UPRMT UR4, UR4, 0x8880, URZ ;  /* 0x0000888004047896 */ /* 0x000fcc000800003f */
[----:B------:R-:W-:-:S13]  /*0590*/  ISETP.NE.AND P0, PT, RZ, UR4, PT ;  /* 0x00000004ff007c0c */ /* 0x000fda000bf05270 */
[----:B------:R-:W-:Y:S02]  /*05a0*/  @!P0 IMAD.IADD R16, R2, 0x1, -R19 ;  /* 0x0000000102108824 */ /* 0x000fe400078e0a13 */
[----:B------:R-:W-:Y:S02]  /*05b0*/  @!P0 IMAD.IADD R17, R13, 0x1, -R18 ;  /* 0x000000010d118824 */ /* 0x000fe400078e0a12 */
[----:B------:R-:W-:Y:S02]  /*05c0*/  @!P0 IMAD.IADD R5, R3, 0x1, -R0 ;  /* 0x0000000103058824 */ /* 0x000fe400078e0a00 */
[----:B------:R-:W-:-:S04]  /*05d0*/  @!P0 IMAD R16, R16, R17, RZ ;  /* 0x0000001110108224 */ /* 0x000fc800078e02ff */
[----:B------:R-:W-:-:S07]  /*05e0*/  @!P0 IMAD R6, R5, R16, RZ ;  /* 0x0000001005068224 */ /* 0x000fce00078e02ff */
.L_x_15:
[----:B------:R-:W-:Y:S02]  /*05f0*/  ULDC.64 UR6, c[0x0][0x248] ;  /* 0x0000920000067ab9 */ /* 0x000fe40000000a00 */
        /* <DEDUP_REMOVED lines=16> */
[----:B------:R-:W-:Y:S02]  /*0700*/  IMAD R10, R10, UR6, RZ ;  /* 0x000000060a0a7c24 */ /* 0x000fe4000f8e02ff */
[----:B------:R-:W-:Y:S02]  /*0710*/  IMAD.IADD R5, R5, 0x1, R17 ;  /* 0x0000000105057824 */ /* 0x000fe400078e0211 */
[C---:B------:R-:W-:Y:S02]  /*0720*/  IMAD R15, R9.reuse, UR7, R10 ;  /* 0x00000007090f7c24 */ /* 0x040fe4000f8e020a */
[----:B------:R-:W-:Y:S01]  /*0730*/  IMAD.WIDE.U32 R4, R9, UR6, R4 ;  /* 0x0000000609047c25 */ /* 0x000fe2000f8e0004 */
[----:B------:R-:W-:-:S03]  /*0740*/  ULDC.64 UR6, c[0x0][0x210] ;  /* 0x0000840000067ab9 */ /* 0x000fc60000000a00 */
[----:B------:R-:W-:Y:S01]  /*0750*/  IMAD.IADD R5, R5, 0x1, R15 ;  /* 0x0000000105057824 */ /* 0x000fe200078e020f */
[----:B------:R-:W-:-:S04]  /*0760*/  LEA R14, P0, R4, UR6, 0x1 ;  /* 0x00000006040e7c11 */ /* 0x000fc8000f8008ff */
[----:B------:R-:W-:Y:S01]  /*0770*/  LEA.HI.X R15, R4, UR7, R5, 0x1, P0 ;  /* 0x00000007040f7c11 */ /* 0x000fe200080f0c05 */
[----:B------:R-:W-:-:S04]  /*0780*/  ULDC.64 UR6, c[0x0][0x208] ;  /* 0x0000820000067ab9 */ /* 0x000fc80000000a00 */
[----:B------:R0:W5:Y:S01]  /*0790*/  LDG.E.U16 R14, desc[UR6][R14.64] ;  /* 0x000000060e0e7981 */ /* 0x000162000c1e1500 */
[----:B------:R-:W-:Y:S02]  /*07a0*/  I2FP.F32.S32 R6, R6 ;  /* 0x0000000600067245 */ /* 0x000fe40000201400 */
[----:B------:R-:W-:Y:S02]  /*07b0*/  ISETP.GT.AND P0, PT, R3, R0, PT ;  /* 0x000000000300720c */ /* 0x000fe40003f04270 */
[----:B------:R0:W1:Y:S11]  /*07c0*/  MUFU.RCP R5, R6 ;  /* 0x0000000600057308 */ /* 0x0000760000001000 */
[----:B0-----:R-:W-:Y:S05]  /*07d0*/  @!P0 EXIT ;  /* 0x000000000000894d */ /* 0x001fea0003800000 */
[----:B------:R-:W-:Y:S01]  /*07e0*/  LOP3.LUT R8, RZ, R8, RZ, 0x33, !PT ;  /* 0x00000008ff087212 */ /* 0x000fe200078e33ff */
[----:B-----5:R-:W-:Y:S01]  /*07f0*/  IMAD.U32 R14, R14, 0x10000, RZ ;  /* 0x000100000e0e7824 */ /* 0x020fe200078e00ff */
[----:B------:R-:W-:Y:S01]  /*0800*/  LOP3.LUT R11, RZ, R11, RZ, 0x33, !PT ;  /* 0x0000000bff0b7212 */ /* 0x000fe200078e33ff */
[----:B------:R-:W-:Y:S01]  /*0810*/  ULDC UR4, c[0x0][0x2d0] ;  /* 0x0000b40000047ab9 */ /* 0x000fe20000000800 */
[----:B------:R-:W-:Y:S01]  /*0820*/  LOP3.LUT R7, RZ, R7, RZ, 0x33, !PT ;  /* 0x00000007ff077212 */ /* 0x000fe200078e33ff */
[----:B------:R-:W-:Y:S02]  /*0830*/  VIADD R8, R8, UR5 ;  /* 0x0000000508087c36 */ /* 0x000fe40008000000 */
[----:B-1----:R-:W-:Y:S01]  /*0840*/  FMUL.FTZ R14, R14, R5 ;  /* 0x000000050e0e7220 */ /* 0x002fe20000410000 */
[----:B------:R-:W-:Y:S01]  /*0850*/  LOP3.LUT R5, RZ, R19, RZ, 0x33, !PT ;  /* 0x00000013ff057212 */ /* 0x000fe200078e33ff */
[----:B------:R-:W-:Y:S01]  /*0860*/  ULDC UR5, c[0x0][0x280] ;  /* 0x0000a00000057ab9 */ /* 0x000fe20000000800 */
[----:B------:R-:W-:Y:S01]  /*0870*/  UIADD3 UR4, UR4, -0x1, URZ ;  /* 0xffffffff04047890 */ /* 0x000fe2000fffe03f */
[----:B------:R-:W-:Y:S01]  /*0880*/  VIADDMNMX R8, R8, -UR10, R11, !PT ;  /* 0x8000000a08087c46 */ /* 0x000fe2000f80010b */
[----:B------:R-:W-:Y:S01]  /*0890*/  IMAD R9, R9, UR5, RZ ;  /* 0x0000000509097c24 */ /* 0x000fe2000f8e02ff */
[----:B------:R-:W-:-:S02]  /*08a0*/  F2FP.BF16.F32.PACK_AB R4, RZ, R14 ;  /* 0x0000000eff04723e */ /* 0x000fc400000010ff */
[----:B------:R-:W-:Y:S01]  /*08b0*/  VIMNMX R8, R8, R7, !PT ;  /* 0x0000000708087248 */ /* 0x000fe20007fe0100 */
[----:B------:R-:W-:-:S03]  /*08c0*/  VIADD R7, R19, 0x3 ;  /* 0x0000000313077836 */ /* 0x000fc60000000000 */
[----:B------:R-:W-:Y:S01]  /*08d0*/  IADD3 R6, -R8, -0x2, -R19 ;  /* 0xfffffffe08067810 */ /* 0x000fe20007ffe913 */
[----:B------:R-:W-:Y:S02]  /*08e0*/  IMAD.IADD R8, R5, 0x1, -R8 ;  /* 0x0000000105087824 */ /* 0x000fe400078e0a08 */
[C---:B------:R-:W-:Y:S01]  /*08f0*/  VIADD R5, R19.reuse, 0x1 ;  /* 0x0000000113057836 */ /* 0x040fe20000000000 */
[----:B------:R-:W-:Y:S01]  /*0900*/  ISETP.GE.U32.AND P1, PT, R6, 0x3, PT ;  /* 0x000000030600780c */ /* 0x000fe20003f26070 */
[----:B------:R-:W-:Y:S01]  /*0910*/  VIADD R6, R19, 0x2 ;  /* 0x0000000213067836 */ /* 0x000fe20000000000 */
[----:B------:R-:W-:-:S11]  /*0920*/  LOP3.LUT R8, R8, 0x3, RZ, 0xc0, !PT ;  /* 0x0000000308087812 */ /* 0x000fd600078ec0ff */
.L_x_108:
[----:B------:R-:W-:Y:S01]  /*0930*/  ISETP.GT.AND P0, PT, R13, R18, PT ;  /* 0x000000120d00720c */ /* 0x000fe20003f04270 */
[----:B------:R-:W-:-:S12]  /*0940*/  BSSY B2, `(.L_x_16) ;  /* 0x0000205000027945 */ /* 0x000fd80003800000 */
[----:B012---:R-:W-:Y:S05]  /*0950*/  @!P0 BRA `(.L_x_17) ;  /* 0x00000020000c8947 */ /* 0x007fea0003800000 */
[----:B------:R-:W-:Y:S01]  /*0960*/  ULDC UR5, c[0x0][0x288] ;  /* 0x0000a20000057ab9 */ /* 0x000fe20000000800 */
[----:B------:R-:W-:Y:S02]  /*0970*/  IMAD.MOV.U32 R10, RZ, RZ, R18 ;  /* 0x000000ffff0a7224 */ /* 0x000fe400078e0012 */
[----:B------:R-:W-:-:S07]  /*0980*/  IMAD R11, R0, UR5, R9 ;  /* 0x00000005000b7c24 */ /* 0x000fce000f8e0209 */
.L_x_107:
[----:B------:R-:W-:Y:S01]  /*0990*/  ISETP.GT.AND P0, PT, R2, R19, PT ;  /* 0x000000130200720c */ /* 0x000fe20003f04270 */
[----:B------:R-:W-:-:S12]  /*09a0*/  BSSY B1, `(.L_x_18) ;  /* 0x00001fb000017945 */ /* 0x000fd80003800000 */
[----:B012---:R-:W-:Y:S05]  /*09b0*/  @!P0 BRA `(.L_x_19) ;  /* 0x0000001c00e48947 */ /* 0x007fea0003800000 */
[----:B------:R-:W-:Y:S01]  /*09c0*/  ISETP.NE.AND P0, PT, R8, RZ, PT ;  /* 0x000000ff0800720c */ /* 0x000fe20003f05270 */
[----:B------:R-:W-:Y:S01]  /*09d0*/  ULDC UR5, c[0x0][0x290] ;  /* 0x0000a40000057ab9 */ /* 0x000fe20000000800 */
[----:B------:R-:W-:Y:S01]  /*09e0*/  BSSY B0, `(.L_x_20) ;  /* 0x00000db000007945 */ /* 0x000fe20003800000 */
[----:B------:R-:W-:Y:S02]  /*09f0*/  IMAD R12, R10, UR5, R11 ;  /* 0x000000050a0c7c24 */ /* 0x000fe4000f8e020b */
[----:B------:R-:W-:-:S08]  /*0a00*/  IMAD.MOV.U32 R16, RZ, RZ, R19 ;  /* 0x000000ffff107224 */ /* 0x000fd000078e0013 */
[----:B------:R-:W-:Y:S05]  /*0a10*/  @!P0 BRA `(.L_x_21) ;  /* 0x0000000c005c8947 */ /* 0x000fea0003800000 */
[----:B------:R-:W0:Y:S01]  /*0a20*/  LDC R21, c[0x0][0x298] ;  /* 0x0000a600ff157b82 */ /* 0x000e220000000800 */
[----:B------:R-:W-:Y:S07]  /*0a30*/  BSSY B3, `(.L_x_22) ;  /* 0x0000044000037945 */ /* 0x000fee0003800000 */
[----:B------:R-:W1:Y:S01]  /*0a40*/  LDC.64 R14, c[0x0][0x258] ;  /* 0x00009600ff0e7b82 */ /* 0x000e620000000a00 */
[----:B0-----:R-:W-:-:S05]  /*0a50*/  IMAD R16, R19, R21, R12 ;  /* 0x0000001513107224 */ /* 0x001fca00078e020c */
[----:B------:R-:W-:Y:S02]  /*0a60*/  SHF.R.S64 R23, RZ, 0x1f, R16 ;  /* 0x0000001fff177819 */ /* 0x000fe40000001010 */
[----:B------:R-:W-:Y:S02]  /*0a70*/  ISETP.LT.AND P3, PT, R16, UR4, PT ;  /* 0x0000000410007c0c */ /* 0x000fe4000bf61270 */
[----:B-1----:R-:W-:-:S04]  /*0a80*/  IADD3 R22, P2, R23, R14, RZ ;  /* 0x0000000e17167210 */ /* 0x002fc80007f5e0ff */
[----:B------:R-:W-:Y:S02]  /*0a90*/  LOP3.LUT R17, R22, 0x3, RZ, 0xc0, !PT ;  /* 0x0000000316117812 */ /* 0x000fe400078ec0ff */
[----:B------:R-:W-:Y:S02]  /*0aa0*/  LEA.HI.X.SX32 R23, R16, R15, 0x1, P2 ;  /* 0x0000000f10177211 */ /* 0x000fe400010f0eff */
[----:B------:R-:W-:-:S04]  /*0ab0*/  ISETP.NE.U32.AND P0, PT, R17, RZ, PT ;  /* 0x000000ff1100720c */ /* 0x000fc80003f05070 */
[----:B------:R-:W-:-:S13]  /*0ac0*/  ISETP.NE.AND.EX P0, PT, RZ, RZ, PT, P0 ;  /* 0x000000ffff00720c */ /* 0x000fda0003f05300 */
[----:B------:R-:W-:Y:S05]  /*0ad0*/  @!P0 BRA P3, `(.L_x_23) ;  /* 0x0000000000a08947 */ /* 0x000fea0001800000 */
[----:B------:R-:W-:Y:S01]  /*0ae0*/  ISETP.NE.U32.AND P0, PT, R17, RZ, PT ;  /* 0x000000ff1100720c */ /* 0x000fe20003f05070 */
[----:B------:R-:W-:Y:S01]  /*0af0*/  BSSY B4, `(.L_x_24) ;  /* 0x0000025000047945 */ /* 0x000fe20003800000 */
[----:B------:R-:W-:Y:S02]  /*0b00*/  ISETP.GT.AND P2, PT, R16, RZ, PT ;  /* 0x000000ff1000720c */ /* 0x000fe40003f44270 */
[----:B------:R-:W-:-:S13]  /*0b10*/  ISETP.NE.AND.EX P0, PT, RZ, RZ, PT, P0 ;  /* 0x000000ffff00720c */ /* 0x000fda0003f05300 */
[----:B------:R-:W-:Y:S05]  /*0b20*/  @P0 BRA P2, `(.L_x_25) ;  /* 0x0000000000400947 */ /* 0x000fea0001000000 */
[C---:B------:R-:W-:Y:S01]  /*0b30*/  LOP3.LUT R16, R22.reuse, 0xfffffffd, RZ, 0xc0, !PT ;  /* 0xfffffffd16107812 */ /* 0x040fe200078ec0ff */
[----:B------:R-:W-:Y:S01]  /*0b40*/  IMAD.MOV.U32 R17, RZ, RZ, R23 ;  /* 0x000000ffff117224 */ /* 0x000fe200078e0017 */
[----:B------:R-:W-:Y:S01]  /*0b50*/  LOP3.LUT R20, R22, 0x2, RZ, 0xc0, !PT ;  /* 0x0000000216147812 */ /* 0x000fe200078ec0ff */
[----:B------:R-:W-:Y:S03]  /*0b60*/  BSSY B5, `(.L_x_26) ;  /* 0x000000b000057945 */ /* 0x000fe60003800000 */
[----:B------:R0:W5:Y:S01]  /*0b70*/  LD.E R25, desc[UR6][R16.64] ;  /* 0x0000000610197980 */ /* 0x000162000c101900 */
[----:B------:R-:W-:Y:S01]  /*0b80*/  ISETP.EQ.U32.AND P0, PT, R20, RZ, PT ;  /* 0x000000ff1400720c */ /* 0x000fe20003f02070 */
[----:B------:R-:W-:-:S05]  /*0b90*/  IMAD.MOV.U32 R20, RZ, RZ, 0x3254 ;  /* 0x00003254ff147424 */ /* 0x000fca00078e00ff */
[----:B------:R-:W-:-:S07]  /*0ba0*/  SEL R24, R20, 0x7610, P0 ;  /* 0x0000761014187807 */ /* 0x000fce0000000000 */
.L_x_27:
[----:B-----5:R-:W-:-:S05]  /*0bb0*/  HADD2.BF16_V2 R20, R25, R4.H0_H0 ;  /* 0x2000000419147230 */ /* 0x020fca0000200000 */
[----:B------:R-:W-:-:S05]  /*0bc0*/  PRMT R27, R25, R24, R20 ;  /* 0x00000018191b7216 */ /* 0x000fca0000000014 */
[----:B------:R-:W2:Y:S02]  /*0bd0*/  ATOM.E.CAS.STRONG.GPU PT, R20, [R16], R25, R27 ;  /* 0x000000191014738b */ /* 0x000ea400001ee11b */
[----:B--2---:R-:W-:Y:S01]  /*0be0*/  ISETP.NE.U32.AND P0, PT, R20, R25, PT ;  /* 0x000000191400720c */ /* 0x004fe20003f05070 */
[----:B------:R-:W-:-:S12]  /*0bf0*/  IMAD.MOV.U32 R25, RZ, RZ, R20 ;  /* 0x000000ffff197224 */ /* 0x000fd800078e0014 */
[----:B------:R-:W-:Y:S05]  /*0c00*/  @P0 BRA `(.L_x_27) ;  /* 0xfffffffc00e80947 */ /* 0x000fea000383ffff */
[----:B------:R-:W-:Y:S05]  /*0c10*/  BSYNC B5 ;  /* 0x0000000000057941 */ /* 0x000fea0003800000 */
.L_x_26:
[----:B------:R-:W-:Y:S05]  /*0c20*/  BRA `(.L_x_28) ;  /* 0x0000000000447947 */ /* 0x000fea0003800000 */
.L_x_25:
[----:B------:R-:W0:Y:S02]  /*0c30*/  I2F.BF16.RZ R17, RZ ;  /* 0x000000ff00117306 */ /* 0x000e24000020e400 */
[----:B0-----:R-:W-:-:S05]  /*0c40*/  PRMT R25, R17, 0x5410, R4 ;  /* 0x0000541011197816 */ /* 0x001fca0000000004 */
[----:B------:R0:W-:Y:S02]  /*0c50*/  ATOM.E.ADD.BF16x2.RN.STRONG.GPU P0, RZ, desc[UR6][R22.64+-0x2], R25 ;  /* 0xfffffe1916ff79a2 */ /* 0x0001e4000810e7c6 */
[----:B0-----:R-:W-:Y:S05]  /*0c60*/  @P0 BRA `(.L_x_28) ;  /* 0x0000000000340947 */ /* 0x001fea0003800000 */
[----:B------:R-:W0:Y:S02]  /*0c70*/  QSPC.E.S P0, RZ, [R22+-0x2] ;  /* 0xfffffe0016ff73aa */ /* 0x000e240000000500 */
[----:B0-----:R-:W-:Y:S05]  /*0c80*/  @!P0 BRA `(.L_x_29) ;  /* 0x0000000000208947 */ /* 0x001fea0003800000 */
[----:B------:R-:W-:Y:S02]  /*0c90*/  MOV R22, R22 ;  /* 0x0000001600167202 */ /* 0x000fe40000000f00 */
[----:B------:R-:W-:-:S07]  /*0ca0*/  PRMT R23, R17, 0x5410, R4 ;  /* 0x0000541011177816 */ /* 0x000fce0000000004 */
.L_x_30:
[----:B------:R-:W0:Y:S02]  /*0cb0*/  LDS R16, [R22+-0x2] ;  /* 0xfffffe0016107984 */ /* 0x000e240000000800 */
[----:B0-----:R-:W-:-:S10]  /*0cc0*/  HFMA2.MMA.BF16_V2 R17, R16, 1, 1, R23 ;  /* 0x3f803f8010117835 */ /* 0x001fd40000200017 */
[----:B------:R-:W0:Y:S02]  /*0cd0*/  ATOMS.CAST.SPIN R17, [R22+-0x2], R16, R17 ;  /* 0xfffffe101611738d */ /* 0x000e240001800011 */
[----:B0-----:R-:W-:-:S13]  /*0ce0*/  ISETP.EQ.U32.AND P0, PT, R17, 0x1, PT ;  /* 0x000000011100780c */ /* 0x001fda0003f02070 */
[----:B------:R-:W-:Y:S05]  /*0cf0*/  @!P0 BRA `(.L_x_30) ;  /* 0xfffffffc00ec8947 */ /* 0x000fea000383ffff */
[----:B------:R-:W-:Y:S05]  /*0d00*/  BRA `(.L_x_28) ;  /* 0x00000000000c7947 */ /* 0x000fea0003800000 */
.L_x_29:
[----:B------:R-:W2:Y:S02]  /*0d10*/  LD.E R16, desc[UR6][R22.64+-0x2] ;  /* 0xfffffe0616107980 */ /* 0x000ea4000c101900 */
[----:B--2---:R-:W-:-:S05]  /*0d20*/  IMAD.IADD R17, R25, 0x1, R16 ;  /* 0x0000000119117824 */ /* 0x004fca00078e0210 */
[----:B------:R1:W-:Y:S02]  /*0d30*/  ST.E desc[UR6][R22.64+-0x2], R17 ;  /* 0xfffffe1116007985 */ /* 0x0003e4000c101906 */
.L_x_28:
[----:B------:R-:W-:Y:S05]  /*0d40*/  BSYNC B4 ;  /* 0x0000000000047941 */ /* 0x000fea0003800000 */
.L_x_24:
[----:B------:R-:W-:Y:S05]  /*0d50*/  BRA `(.L_x_31) ;  /* 0x0000000000447947 */ /* 0x000fea0003800000 */
.L_x_23:
[----:B------:R-:W0:Y:S02]  /*0d60*/  I2F.BF16.RZ R25, RZ ;  /* 0x000000ff00197306 */ /* 0x000e24000020e400 */
[----:B0-----:R-:W-:-:S05]  /*0d70*/  PRMT R17, R4, 0x5410, R25 ;  /* 0x0000541004117816 */ /* 0x001fca0000000019 */
[----:B------:R0:W-:Y:S02]  /*0d80*/  ATOM.E.ADD.BF16x2.RN.STRONG.GPU P0, RZ, desc[UR6][R22.64], R17 ;  /* 0x0000001116ff79a2 */ /* 0x0001e4000810e7c6 */
[----:B0-----:R-:W-:Y:S05]  /*0d90*/  @P0 BRA `(.L_x_31) ;  /* 0x0000000000340947 */ /* 0x001fea0003800000 */
[----:B------:R-:W0:Y:S02]  /*0da0*/  QSPC.E.S P0, RZ, [R22] ;  /* 0x0000000016ff73aa */ /* 0x000e240000000500 */
[----:B0-----:R-:W-:Y:S05]  /*0db0*/  @!P0 BRA `(.L_x_32) ;  /* 0x0000000000208947 */ /* 0x001fea0003800000 */
[----:B------:R-:W-:Y:S02]  /*0dc0*/  MOV R22, R22 ;  /* 0x0000001600167202 */ /* 0x000fe40000000f00 */
[----:B------:R-:W-:-:S07]  /*0dd0*/  PRMT R23, R4, 0x5410, R25 ;  /* 0x0000541004177816 */ /* 0x000fce0000000019 */
.L_x_33:
[----:B------:R-:W0:Y:S02]  /*0de0*/  LDS R16, [R22] ;  /* 0x0000000016107984 */ /* 0x000e240000000800 */
[----:B0-----:R-:W-:-:S06]  /*0df0*/  HADD2.BF16_V2 R17, R16, R23 ;  /* 0x0000001710117230 */ /* 0x001fcc0000200000 */
[----:B------:R-:W0:Y:S02]  /*0e00*/  ATOMS.CAST.SPIN R17, [R22], R16, R17 ;  /* 0x000000101611738d */ /* 0x000e240001800011 */
[----:B0-----:R-:W-:-:S13]  /*0e10*/  ISETP.EQ.U32.AND P0, PT, R17, 0x1, PT ;  /* 0x000000011100780c */ /* 0x001fda0003f02070 */
[----:B------:R-:W-:Y:S05]  /*0e20*/  @!P0 BRA `(.L_x_33) ;  /* 0xfffffffc00ec8947 */ /* 0x000fea000383ffff */
[----:B------:R-:W-:Y:S05]  /*0e30*/  BRA `(.L_x_31) ;  /* 0x00000000000c7947 */ /* 0x000fea0003800000 */
.L_x_32:
[----:B------:R-:W2:Y:S02]  /*0e40*/  LD.E R16, desc[UR6][R22.64] ;  /* 0x0000000616107980 */ /* 0x000ea4000c101900 */
[----:B--2---:R-:W-:-:S05]  /*0e50*/  IMAD.IADD R17, R17, 0x1, R16 ;  /* 0x0000000111117824 */ /* 0x004fca00078e0210 */
[----:B------:R2:W-:Y:S02]  /*0e60*/  ST.E desc[UR6][R22.64], R17 ;  /* 0x0000001116007985 */ /* 0x0005e4000c101906 */
.L_x_31:
[----:B------:R-:W-:Y:S05]  /*0e70*/  BSYNC B3 ;  /* 0x0000000000037941 */ /* 0x000fea0003800000 */
.L_x_22:
[----:B------:R-:W-:Y:S01]  /*0e80*/  ISETP.NE.AND P0, PT, R8, 0x1, PT ;  /* 0x000000010800780c */ /* 0x000fe20003f05270 */
[----:B0-----:R-:W-:-:S12]  /*0e90*/  IMAD.MOV.U32 R16, RZ, RZ, R5 ;  /* 0x000000ffff107224 */ /* 0x001fd800078e0005 */
[----:B------:R-:W-:Y:S05]  /*0ea0*/  @!P0 BRA `(.L_x_21) ;  /* 0x0000000800388947 */ /* 0x000fea0003800000 */
[----:B------:R-:W-:Y:S01]  /*0eb0*/  IMAD R16, R5, R21, R12 ;  /* 0x0000001505107224 */ /* 0x000fe200078e020c */
[----:B------:R-:W-:Y:S04]  /*0ec0*/  BSSY B3, `(.L_x_34) ;  /* 0x0000042000037945 */ /* 0x000fe80003800000 */
[----:B-12---:R-:W-:Y:S02]  /*0ed0*/  SHF.R.S64 R23, RZ, 0x1f, R16 ;  /* 0x0000001fff177819 */ /* 0x006fe40000001010 */
[----:B------:R-:W-:Y:S02]  /*0ee0*/  ISETP.LT.AND P3, PT, R16, UR4, PT ;  /* 0x0000000410007c0c */ /* 0x000fe4000bf61270 */
[----:B------:R-:W-:-:S04]  /*0ef0*/  IADD3 R22, P2, R23, R14, RZ ;  /* 0x0000000e17167210 */ /* 0x000fc80007f5e0ff */
        /* <DEDUP_REMOVED lines=13> */
[----:B------:R-:W-:Y:S01]  /*0fd0*/  IMAD.MOV.U32 R24, RZ, RZ, 0x3254 ;  /* 0x00003254ff187424 */ /* 0x000fe200078e00ff */
[----:B------:R-:W-:Y:S02]  /*0fe0*/  BSSY B5, `(.L_x_38) ;  /* 0x000000a000057945 */ /* 0x000fe40003800000 */
[----:B------:R0:W5:Y:S01]  /*0ff0*/  LD.E R25, desc[UR6][R16.64] ;  /* 0x0000000610197980 */ /* 0x000162000c101900 */
[----:B------:R-:W-:-:S04]  /*1000*/  ISETP.EQ.U32.AND P0, PT, R20, RZ, PT ;  /* 0x000000ff1400720c */ /* 0x000fc80003f02070 */
[----:B------:R-:W-:-:S09]  /*1010*/  SEL R24, R24, 0x7610, P0 ;  /* 0x0000761018187807 */ /* 0x000fd20000000000 */
.L_x_39:
[----:B-----5:R-:W-:-:S05]  /*1020*/  HADD2.BF16_V2 R20, R25, R4.H0_H0 ;  /* 0x2000000419147230 */ /* 0x020fca0000200000 */
[----:B------:R-:W-:-:S05]  /*1030*/  PRMT R27, R25, R24, R20 ;  /* 0x00000018191b7216 */ /* 0x000fca0000000014 */
[----:B------:R-:W2:Y:S02]  /*1040*/  ATOM.E.CAS.STRONG.GPU PT, R20, [R16], R25, R27 ;  /* 0x000000191014738b */ /* 0x000ea400001ee11b */
[----:B--2---:R-:W-:Y:S01]  /*1050*/  ISETP.NE.U32.AND P0, PT, R20, R25, PT ;  /* 0x000000191400720c */ /* 0x004fe20003f05070 */
[----:B------:R-:W-:-:S12]  /*1060*/  IMAD.MOV.U32 R25, RZ, RZ, R20 ;  /* 0x000000ffff197224 */ /* 0x000fd800078e0014 */
[----:B------:R-:W-:Y:S05]  /*1070*/  @P0 BRA `(.L_x_39) ;  /* 0xfffffffc00e80947 */ /* 0x000fea000383ffff */
[----:B------:R-:W-:Y:S05]  /*1080*/  BSYNC B5 ;  /* 0x0000000000057941 */ /* 0x000fea0003800000 */
.L_x_38:
[----:B------:R-:W-:Y:S05]  /*1090*/  BRA `(.L_x_40) ;  /* 0x0000000000447947 */ /* 0x000fea0003800000 */
.L_x_37:
        /* <DEDUP_REMOVED lines=8> */
.L_x_42:
[----:B------:R-:W0:Y:S02]  /*1120*/  LDS R16, [R22+-0x2] ;  /* 0xfffffe0016107984 */ /* 0x000e240000000800 */
[----:B0-----:R-:W-:-:S10]  /*1130*/  HFMA2.MMA.BF16_V2 R17, R16, 1, 1, R23 ;  /* 0x3f803f8010117835 */ /* 0x001fd40000200017 */
[----:B------:R-:W0:Y:S02]  /*1140*/  ATOMS.CAST.SPIN R17, [R22+-0x2], R16, R17 ;  /* 0xfffffe101611738d */ /* 0x000e240001800011 */
[----:B0-----:R-:W-:-:S13]  /*1150*/  ISETP.EQ.U32.AND P0, PT, R17, 0x1, PT ;  /* 0x000000011100780c */ /* 0x001fda0003f02070 */
[----:B------:R-:W-:Y:S05]  /*1160*/  @!P0 BRA `(.L_x_42) ;  /* 0xfffffffc00ec8947 */ /* 0x000fea000383ffff */
[----:B------:R-:W-:Y:S05]  /*1170*/  BRA `(.L_x_40) ;  /* 0x00000000000c7947 */ /* 0x000fea0003800000 */
.L_x_41:
[----:B------:R-:W2:Y:S02]  /*1180*/  LD.E R16, desc[UR6][R22.64+-0x2] ;  /* 0xfffffe0616107980 */ /* 0x000ea4000c101900 */
[----:B--2---:R-:W-:-:S05]  /*1190*/  IMAD.IADD R17, R25, 0x1, R16 ;  /* 0x0000000119117824 */ /* 0x004fca00078e0210 */
[----:B------:R0:W-:Y:S02]  /*11a0*/  ST.E desc[UR6][R22.64+-0x2], R17 ;  /* 0xfffffe1116007985 */ /* 0x0001e4000c101906 */
.L_x_40:
[----:B------:R-:W-:Y:S05]  /*11b0*/  BSYNC B4 ;  /* 0x0000000000047941 */ /* 0x000fea0003800000 */
.L_x_36:
[----:B------:R-:W-:Y:S05]  /*11c0*/  BRA `(.L_x_43) ;  /* 0x0000000000447947 */ /* 0x000fea0003800000 */
.L_x_35:
        /* <DEDUP_REMOVED lines=8> */
.L_x_45:
[----:B------:R-:W0:Y:S02]  /*1250*/  LDS R16, [R22] ;  /* 0x0000000016107984 */ /* 0x000e240000000800 */
[----:B0-----:R-:W-:-:S06]  /*1260*/  HADD2.BF16_V2 R17, R16, R23 ;  /* 0x0000001710117230 */ /* 0x001fcc0000200000 */
[----:B------:R-:W0:Y:S02]  /*1270*/  ATOMS.CAST.SPIN R17, [R22], R16, R17 ;  /* 0x000000101611738d */ /* 0x000e240001800011 */
[----:B0-----:R-:W-:-:S13]  /*1280*/  ISETP.EQ.U32.AND P0, PT, R17, 0x1, PT ;  /* 0x000000011100780c */ /* 0x001fda0003f02070 */
[----:B------:R-:W-:Y:S05]  /*1290*/  @!P0 BRA `(.L_x_45) ;  /* 0xfffffffc00ec8947 */ /* 0x000fea000383ffff */
[----:B------:R-:W-:Y:S05]  /*12a0*/  BRA `(.L_x_43) ;  /* 0x00000000000c7947 */ /* 0x000fea0003800000 */
.L_x_44:
[----:B------:R-:W2:Y:S02]  /*12b0*/  LD.E R16, desc[UR6][R22.64] ;  /* 0x0000000616107980 */ /* 0x000ea4000c101900 */
[----:B--2---:R-:W-:-:S05]  /*12c0*/  IMAD.IADD R17, R25, 0x1, R16 ;  /* 0x0000000119117824 */ /* 0x004fca00078e0210 */
[----:B------:R0:W-:Y:S02]  /*12d0*/  ST.E desc[UR6][R22.64], R17 ;  /* 0x0000001116007985 */ /* 0x0001e4000c101906 */
.L_x_43:
[----:B------:R-:W-:Y:S05]  /*12e0*/  BSYNC B3 ;  /* 0x0000000000037941 */ /* 0x000fea0003800000 */
.L_x_34:
[----:B------:R-:W-:Y:S01]  /*12f0*/  ISETP.NE.AND P0, PT, R8, 0x2, PT ;  /* 0x000000020800780c */ /* 0x000fe20003f05270 */
[----:B0-----:R-:W-:-:S12]  /*1300*/  IMAD.MOV.U32 R16, RZ, RZ, R6 ;  /* 0x000000ffff107224 */ /* 0x001fd800078e0006 */
[----:B------:R-:W-:Y:S05]  /*1310*/  @!P0 BRA `(.L_x_21) ;  /* 0x00000004001c8947 */ /* 0x000fea0003800000 */
[----:B------:R-:W-:-:S05]  /*1320*/  IMAD R16, R6, R21, R12 ;  /* 0x0000001506107224 */ /* 0x000fca00078e020c */
[----:B------:R-:W-:Y:S02]  /*1330*/  SHF.R.S64 R17, RZ, 0x1f, R16 ;  /* 0x0000001fff117819 */ /* 0x000fe40000001010 */
[----:B------:R-:W-:Y:S02]  /*1340*/  ISETP.LT.AND P3, PT, R16, UR4, PT ;  /* 0x0000000410007c0c */ /* 0x000fe4000bf61270 */
[----:B------:R-:W-:-:S04]  /*1350*/  IADD3 R14, P2, R17, R14, RZ ;  /* 0x0000000e110e7210 */ /* 0x000fc80007f5e0ff */
[----:B------:R-:W-:Y:S02]  /*1360*/  LOP3.LUT R17, R14, 0x3, RZ, 0xc0, !PT ;  /* 0x000000030e117812 */ /* 0x000fe400078ec0ff */
[----:B------:R-:W-:Y:S02]  /*1370*/  LEA.HI.X.SX32 R15, R16, R15, 0x1, P2 ;  /* 0x0000000f100f7211 */ /* 0x000fe400010f0eff */
[----:B------:R-:W-:-:S04]  /*1380*/  ISETP.NE.U32.AND P0, PT, R17, RZ, PT ;  /* 0x000000ff1100720c */ /* 0x000fc80003f05070 */
[----:B------:R-:W-:-:S13]  /*1390*/  ISETP.NE.AND.EX P0, PT, RZ, RZ, PT, P0 ;  /* 0x000000ffff00720c */ /* 0x000fda0003f05300 */
[----:B------:R-:W-:Y:S05]  /*13a0*/  @!P0 BRA P3, `(.L_x_46) ;  /* 0x0000000000a88947 */ /* 0x000fea0001800000 */
[----:B------:R-:W-:Y:S02]  /*13b0*/  ISETP.NE.U32.AND P0, PT, R17, RZ, PT ;  /* 0x000000ff1100720c */ /* 0x000fe40003f05070 */
        /* <DEDUP_REMOVED lines=11> */
.L_x_49:
[----:B-----5:R-:W-:-:S05]  /*1470*/  HADD2.BF16_V2 R20, R21, R4.H0_H0 ;  /* 0x2000000415147230 */ /* 0x020fca0000200000 */
[----:B------:R-:W-:-:S05]  /*1480*/  PRMT R23, R21, R22, R20 ;  /* 0x0000001615177216 */ /* 0x000fca0000000014 */
[----:B------:R-:W2:Y:S02]  /*1490*/  ATOM.E.CAS.STRONG.GPU PT, R20, [R16], R21, R23 ;  /* 0x000000151014738b */ /* 0x000ea400001ee117 */
[----:B--2---:R-:W-:Y:S01]  /*14a0*/  ISETP.NE.U32.AND P0, PT, R20, R21, PT ;  /* 0x000000151400720c */ /* 0x004fe20003f05070 */
[----:B------:R-:W-:-:S12]  /*14b0*/  IMAD.MOV.U32 R21, RZ, RZ, R20 ;  /* 0x000000ffff157224 */ /* 0x000fd800078e0014 */
[----:B------:R-:W-:Y:S05]  /*14c0*/  @P0 BRA `(.L_x_49) ;  /* 0xfffffffc00e80947 */ /* 0x000fea000383ffff */
[----:B------:R-:W-:Y:S05]  /*14d0*/  BSYNC B3 ;  /* 0x0000000000037941 */ /* 0x000fea0003800000 */
.L_x_48:
[----:B0-----:R-:W-:Y:S01]  /*14e0*/  IMAD.MOV.U32 R16, RZ, RZ, R7 ;  /* 0x000000ffff107224 */ /* 0x001fe200078e0007 */
[----:B------:R-:W-:Y:S06]  /*14f0*/  BRA `(.L_x_21) ;  /* 0x0000000000a47947 */ /* 0x000fec0003800000 */
.L_x_47:
[----:B------:R-:W0:Y:S02]  /*1500*/  I2F.BF16.RZ R17, RZ ;  /* 0x000000ff00117306 */ /* 0x000e24000020e400 */
[----:B0-----:R-:W-:-:S05]  /*1510*/  PRMT R21, R17, 0x5410, R4 ;  /* 0x0000541011157816 */ /* 0x001fca0000000004 */
[----:B------:R0:W-:Y:S01]  /*1520*/  ATOM.E.ADD.BF16x2.RN.STRONG.GPU P0, RZ, desc[UR6][R14.64+-0x2], R21 ;  /* 0xfffffe150eff79a2 */ /* 0x0001e2000810e7c6 */
[----:B------:R-:W-:Y:S04]  /*1530*/  BSSY B3, `(.L_x_50) ;  /* 0x000000f000037945 */ /* 0x000fe80003800000 */
[----:B0-----:R-:W-:Y:S05]  /*1540*/  @P0 BRA `(.L_x_51) ;  /* 0x0000000000340947 */ /* 0x001fea0003800000 */
[----:B------:R-:W0:Y:S02]  /*1550*/  QSPC.E.S P0, RZ, [R14+-0x2] ;  /* 0xfffffe000eff73aa */ /* 0x000e240000000500 */
[----:B0-----:R-:W-:Y:S05]  /*1560*/  @!P0 BRA `(.L_x_52) ;  /* 0x0000000000208947 */ /* 0x001fea0003800000 */
[----:B------:R-:W-:Y:S02]  /*1570*/  MOV R16, R14 ;  /* 0x0000000e00107202 */ /* 0x000fe40000000f00 */
[----:B------:R-:W-:-:S07]  /*1580*/  PRMT R17, R17, 0x5410, R4 ;  /* 0x0000541011117816 */ /* 0x000fce0000000004 */
.L_x_53:
[----:B------:R-:W0:Y:S02]  /*1590*/  LDS R14, [R16+-0x2] ;  /* 0xfffffe00100e7984 */ /* 0x000e240000000800 */
[----:B0-----:R-:W-:-:S10]  /*15a0*/  HFMA2.MMA.BF16_V2 R15, R14, 1, 1, R17 ;  /* 0x3f803f800e0f7835 */ /* 0x001fd40000200011 */
[----:B------:R-:W0:Y:S02]  /*15b0*/  ATOMS.CAST.SPIN R15, [R16+-0x2], R14, R15 ;  /* 0xfffffe0e100f738d */ /* 0x000e24000180000f */
[----:B0-----:R-:W-:-:S13]  /*15c0*/  ISETP.EQ.U32.AND P0, PT, R15, 0x1, PT ;  /* 0x000000010f00780c */ /* 0x001fda0003f02070 */
[----:B------:R-:W-:Y:S05]  /*15d0*/  @!P0 BRA `(.L_x_53) ;  /* 0xfffffffc00ec8947 */ /* 0x000fea000383ffff */
[----:B------:R-:W-:Y:S05]  /*15e0*/  BRA `(.L_x_51) ;  /* 0x00000000000c7947 */ /* 0x000fea0003800000 */
.L_x_52:
[----:B------:R-:W2:Y:S02]  /*15f0*/  LD.E R16, desc[UR6][R14.64+-0x2] ;  /* 0xfffffe060e107980 */ /* 0x000ea4000c101900 */
[----:B--2---:R-:W-:-:S05]  /*1600*/  IMAD.IADD R17, R21, 0x1, R16 ;  /* 0x0000000115117824 */ /* 0x004fca00078e0210 */
[----:B------:R0:W-:Y:S02]  /*1610*/  ST.E desc[UR6][R14.64+-0x2], R17 ;  /* 0xfffffe110e007985 */ /* 0x0001e4000c101906 */
.L_x_51:
[----:B------:R-:W-:Y:S05]  /*1620*/  BSYNC B3 ;  /* 0x0000000000037941 */ /* 0x000fea0003800000 */
.L_x_50:
[----:B------:R-:W-:Y:S01]  /*1630*/  IMAD.MOV.U32 R16, RZ, RZ, R7 ;  /* 0x000000ffff107224 */ /* 0x000fe200078e0007 */
[----:B------:R-:W-:Y:S06]  /*1640*/  BRA `(.L_x_21) ;  /* 0x0000000000507947 */ /* 0x000fec0003800000 */
.L_x_46:
[----:B------:R-:W0:Y:S02]  /*1650*/  I2F.BF16.RZ R17, RZ ;  /* 0x000000ff00117306 */ /* 0x000e24000020e400 */
[----:B0-----:R-:W-:-:S05]  /*1660*/  PRMT R21, R4, 0x5410, R17 ;  /* 0x0000541004157816 */ /* 0x001fca0000000011 */
[----:B------:R0:W-:Y:S01]  /*1670*/  ATOM.E.ADD.BF16x2.RN.STRONG.GPU P0, RZ, desc[UR6][R14.64], R21 ;  /* 0x000000150eff79a2 */ /* 0x0001e2000810e7c6 */
[----:B------:R-:W-:Y:S04]  /*1680*/  BSSY B3, `(.L_x_54) ;  /* 0x000000f000037945 */ /* 0x000fe80003800000 */
[----:B0-----:R-:W-:Y:S05]  /*1690*/  @P0 BRA `(.L_x_55) ;  /* 0x0000000000340947 */ /* 0x001fea0003800000 */
[----:B------:R-:W0:Y:S02]  /*16a0*/  QSPC.E.S P0, RZ, [R14] ;  /* 0x000000000eff73aa */ /* 0x000e240000000500 */
[----:B0-----:R-:W-:Y:S05]  /*16b0*/  @!P0 BRA `(.L_x_56) ;  /* 0x0000000000208947 */ /* 0x001fea0003800000 */
[----:B------:R-:W-:Y:S02]  /*16c0*/  MOV R16, R14 ;  /* 0x0000000e00107202 */ /* 0x000fe40000000f00 */
[----:B------:R-:W-:-:S07]  /*16d0*/  PRMT R17, R4, 0x5410, R17 ;  /* 0x0000541004117816 */ /* 0x000fce0000000011 */
.L_x_57:
[----:B------:R-:W0:Y:S02]  /*16e0*/  LDS R14, [R16] ;  /* 0x00000000100e7984 */ /* 0x000e240000000800 */
[----:B0-----:R-:W-:-:S06]  /*16f0*/  HADD2.BF16_V2 R15, R14, R17 ;  /* 0x000000110e0f7230 */ /* 0x001fcc0000200000 */
[----:B------:R-:W0:Y:S02]  /*1700*/  ATOMS.CAST.SPIN R15, [R16], R14, R15 ;  /* 0x0000000e100f738d */ /* 0x000e24000180000f */
[----:B0-----:R-:W-:-:S13]  /*1710*/  ISETP.EQ.U32.AND P0, PT, R15, 0x1, PT ;  /* 0x000000010f00780c */ /* 0x001fda0003f02070 */
[----:B------:R-:W-:Y:S05]  /*1720*/  @!P0 BRA `(.L_x_57) ;  /* 0xfffffffc00ec8947 */ /* 0x000fea000383ffff */
[----:B------:R-:W-:Y:S05]  /*1730*/  BRA `(.L_x_55) ;  /* 0x00000000000c7947 */ /* 0x000fea0003800000 */
.L_x_56:
[----:B------:R-:W2:Y:S02]  /*1740*/  LD.E R16, desc[UR6][R14.64] ;  /* 0x000000060e107980 */ /* 0x000ea4000c101900 */
[----:B--2---:R-:W-:-:S05]  /*1750*/  IMAD.IADD R17, R21, 0x1, R16 ;  /* 0x0000000115117824 */ /* 0x004fca00078e0210 */
[----:B------:R0:W-:Y:S02]  /*1760*/  ST.E desc[UR6][R14.64], R17 ;  /* 0x000000110e007985 */ /* 0x0001e4000c101906 */
.L_x_55:
[----:B------:R-:W-:Y:S05]  /*1770*/  BSYNC B3 ;  /* 0x0000000000037941 */ /* 0x000fea0003800000 */
.L_x_54:
[----:B------:R-:W-:-:S07]  /*1780*/  IMAD.MOV.U32 R16, RZ, RZ, R7 ;  /* 0x000000ffff107224 */ /* 0x000fce00078e0007 */
.L_x_21:
[----:B------:R-:W-:Y:S05]  /*1790*/  BSYNC B0 ;  /* 0x0000000000007941 */ /* 0x000fea0003800000 */
.L_x_20:
[----:B------:R-:W-:Y:S05]  /*17a0*/  @!P1 BRA `(.L_x_19) ;  /* 0x0000001000689947 */ /* 0x000fea0003800000 */
[----:B------:R-:W-:-:S07]  /*17b0*/  VIADD R21, R16, 0x1 ;  /* 0x0000000110157836 */ /* 0x000fce0000000000 */
.L_x_106:
[----:B-12---:R-:W1:Y:S01]  /*17c0*/  LDC R23, c[0x0][0x298] ;  /* 0x0000a600ff177b82 */ /* 0x006e620000000800 */
[----:B------:R-:W-:Y:S01]  /*17d0*/  VIADD R16, R21, 0xffffffff ;  /* 0xffffffff15107836 */ /* 0x000fe20000000000 */
[----:B------:R-:W-:Y:S06]  /*17e0*/  BSSY B0, `(.L_x_58) ;  /* 0x0000044000007945 */ /* 0x000fec0003800000 */
[----:B0-----:R-:W0:Y:S01]  /*17f0*/  LDC.64 R14, c[0x0][0x258] ;  /* 0x00009600ff0e7b82 */ /* 0x001e220000000a00 */
[----:B-1----:R-:W-:-:S05]  /*1800*/  IMAD R16, R16, R23, R12 ;  /* 0x0000001710107224 */ /* 0x002fca00078e020c */
[----:B------:R-:W-:Y:S02]  /*1810*/  SHF.R.S64 R25, RZ, 0x1f, R16 ;  /* 0x0000001fff197819 */ /* 0x000fe40000001010 */
[----:B------:R-:W-:Y:S02]  /*1820*/  ISETP.LT.AND P3, PT, R16, UR4, PT ;  /* 0x0000000410007c0c */ /* 0x000fe4000bf61270 */
[----:B0-----:R-:W-:-:S04]  /*1830*/  IADD3 R24, P2, R25, R14, RZ ;  /* 0x0000000e19187210 */ /* 0x001fc80007f5e0ff */
        /* <DEDUP_REMOVED lines=18> */
.L_x_63:
[----:B-----5:R-:W-:-:S05]  /*1960*/  HADD2.BF16_V2 R20, R27, R4.H0_H0 ;  /* 0x200000041b147230 */ /* 0x020fca0000200000 */
[----:B------:R-:W-:-:S05]  /*1970*/  PRMT R29, R27, R22, R20 ;  /* 0x000000161b1d7216 */ /* 0x000fca0000000014 */
[----:B------:R-:W2:Y:S02]  /*1980*/  ATOM.E.CAS.STRONG.GPU PT, R20, [R16], R27, R29 ;  /* 0x0000001b1014738b */ /* 0x000ea400001ee11d */
[----:B--2---:R-:W-:Y:S01]  /*1990*/  ISETP.NE.U32.AND P0, PT, R20, R27, PT ;  /* 0x0000001b1400720c */ /* 0x004fe20003f05070 */
[----:B------:R-:W-:-:S12]  /*19a0*/  IMAD.MOV.U32 R27, RZ, RZ, R20 ;  /* 0x000000ffff1b7224 */ /* 0x000fd800078e0014 */
[----:B------:R-:W-:Y:S05]  /*19b0*/  @P0 BRA `(.L_x_63) ;  /* 0xfffffffc00e80947 */ /* 0x000fea000383ffff */
[----:B------:R-:W-:Y:S05]  /*19c0*/  BSYNC B4 ;  /* 0x0000000000047941 */ /* 0x000fea0003800000 */
.L_x_62:
[----:B------:R-:W-:Y:S05]  /*19d0*/  BRA `(.L_x_64) ;  /* 0x0000000000447947 */ /* 0x000fea0003800000 */
.L_x_61:
        /* <DEDUP_REMOVED lines=8> */
.L_x_66:
[----:B------:R-:W0:Y:S02]  /*1a60*/  LDS R16, [R24+-0x2] ;  /* 0xfffffe0018107984 */ /* 0x000e240000000800 */
[----:B0-----:R-:W-:-:S10]  /*1a70*/  HFMA2.MMA.BF16_V2 R17, R16, 1, 1, R25 ;  /* 0x3f803f8010117835 */ /* 0x001fd40000200019 */
[----:B------:R-:W0:Y:S02]  /*1a80*/  ATOMS.CAST.SPIN R17, [R24+-0x2], R16, R17 ;  /* 0xfffffe101811738d */ /* 0x000e240001800011 */
[----:B0-----:R-:W-:-:S13]  /*1a90*/  ISETP.EQ.U32.AND P0, PT, R17, 0x1, PT ;  /* 0x000000011100780c */ /* 0x001fda0003f02070 */
[----:B------:R-:W-:Y:S05]  /*1aa0*/  @!P0 BRA `(.L_x_66) ;  /* 0xfffffffc00ec8947 */ /* 0x000fea000383ffff */
[----:B------:R-:W-:Y:S05]  /*1ab0*/  BRA `(.L_x_64) ;  /* 0x00000000000c7947 */ /* 0x000fea0003800000 */
.L_x_65:
[----:B------:R-:W2:Y:S02]  /*1ac0*/  LD.E R16, desc[UR6][R24.64+-0x2] ;  /* 0xfffffe0618107980 */ /* 0x000ea4000c101900 */
[----:B--2---:R-:W-:-:S05]  /*1ad0*/  IMAD.IADD R17, R27, 0x1, R16 ;  /* 0x000000011b117824 */ /* 0x004fca00078e0210 */
[----:B------:R0:W-:Y:S02]  /*1ae0*/  ST.E desc[UR6][R24.64+-0x2], R17 ;  /* 0xfffffe1118007985 */ /* 0x0001e4000c101906 */
.L_x_64:
[----:B------:R-:W-:Y:S05]  /*1af0*/  BSYNC B3 ;  /* 0x0000000000037941 */ /* 0x000fea0003800000 */
.L_x_60:
[----:B------:R-:W-:Y:S05]  /*1b00*/  BRA `(.L_x_67) ;  /* 0x0000000000447947 */ /* 0x000fea0003800000 */
.L_x_59:
        /* <DEDUP_REMOVED lines=8> */
.L_x_69:
[----:B------:R-:W0:Y:S02]  /*1b90*/  LDS R16, [R24] ;  /* 0x0000000018107984 */ /* 0x000e240000000800 */
[----:B0-----:R-:W-:-:S06]  /*1ba0*/  HADD2.BF16_V2 R17, R16, R25 ;  /* 0x0000001910117230 */ /* 0x001fcc0000200000 */
[----:B------:R-:W0:Y:S02]  /*1bb0*/  ATOMS.CAST.SPIN R17, [R24], R16, R17 ;  /* 0x000000101811738d */ /* 0x000e240001800011 */
[----:B0-----:R-:W-:-:S13]  /*1bc0*/  ISETP.EQ.U32.AND P0, PT, R17, 0x1, PT ;  /* 0x000000011100780c */ /* 0x001fda0003f02070 */
[----:B------:R-:W-:Y:S05]  /*1bd0*/  @!P0 BRA `(.L_x_69) ;  /* 0xfffffffc00ec8947 */ /* 0x000fea000383ffff */
[----:B------:R-:W-:Y:S05]  /*1be0*/  BRA `(.L_x_67) ;  /* 0x00000000000c7947 */ /* 0x000fea0003800000 */
.L_x_68:
[----:B------:R-:W2:Y:S02]  /*1bf0*/  LD.E R16, desc[UR6][R24.64] ;  /* 0x0000000618107980 */ /* 0x000ea4000c101900 */
[----:B--2---:R-:W-:-:S05]  /*1c00*/  IMAD.IADD R17, R27, 0x1, R16 ;  /* 0x000000011b117824 */ /* 0x004fca00078e0210 */
[----:B------:R0:W-:Y:S02]  /*1c10*/  ST.E desc[UR6][R24.64], R17 ;  /* 0x0000001118007985 */ /* 0x0001e4000c101906 */
.L_x_67:
[----:B------:R-:W-:Y:S05]  /*1c20*/  BSYNC B0 ;  /* 0x0000000000007941 */ /* 0x000fea0003800000 */
.L_x_58:
[----:B0-----:R-:W-:Y:S01]  /*1c30*/  IMAD R16, R21, R23, R12 ;  /* 0x0000001715107224 */ /* 0x001fe200078e020c */
[----:B------:R-:W-:Y:S04]  /*1c40*/  BSSY B0, `(.L_x_70) ;  /* 0x0000042000007945 */ /* 0x000fe80003800000 */
        /* <DEDUP_REMOVED lines=21> */
.L_x_75:
[----:B-----5:R-:W-:-:S05]  /*1da0*/  HADD2.BF16_V2 R20, R27, R4.H0_H0 ;  /* 0x200000041b147230 */ /* 0x020fca0000200000 */
[----:B------:R-:W-:-:S05]  /*1db0*/  PRMT R29, R27, R22, R20 ;  /* 0x000000161b1d7216 */ /* 0x000fca0000000014 */
[----:B------:R-:W2:Y:S02]  /*1dc0*/  ATOM.E.CAS.STRONG.GPU PT, R20, [R16], R27, R29 ;  /* 0x0000001b1014738b */ /* 0x000ea400001ee11d */
[----:B--2---:R-:W-:Y:S01]  /*1dd0*/  ISETP.NE.U32.AND P0, PT, R20, R27, PT ;  /* 0x0000001b1400720c */ /* 0x004fe20003f05070 */
[----:B------:R-:W-:-:S12]  /*1de0*/  IMAD.MOV.U32 R27, RZ, RZ, R20 ;  /* 0x000000ffff1b7224 */ /* 0x000fd800078e0014 */
[----:B------:R-:W-:Y:S05]  /*1df0*/  @P0 BRA `(.L_x_75) ;  /* 0xfffffffc00e80947 */ /* 0x000fea000383ffff */
[----:B------:R-:W-:Y:S05]  /*1e00*/  BSYNC B4 ;  /* 0x0000000000047941 */ /* 0x000fea0003800000 */
.L_x_74:
[----:B------:R-:W-:Y:S05]  /*1e10*/  BRA `(.L_x_76) ;  /* 0x0000000000447947 */ /* 0x000fea0003800000 */
.L_x_73:
        /* <DEDUP_REMOVED lines=8> */
.L_x_78:
[----:B------:R-:W0:Y:S02]  /*1ea0*/  LDS R16, [R24+-0x2] ;  /* 0xfffffe0018107984 */ /* 0x000e240000000800 */
[----:B0-----:R-:W-:-:S10]  /*1eb0*/  HFMA2.MMA.BF16_V2 R17, R16, 1, 1, R25 ;  /* 0x3f803f8010117835 */ /* 0x001fd40000200019 */
[----:B------:R-:W0:Y:S02]  /*1ec0*/  ATOMS.CAST.SPIN R17, [R24+-0x2], R16, R17 ;  /* 0xfffffe101811738d */ /* 0x000e240001800011 */
[----:B0-----:R-:W-:-:S13]  /*1ed0*/  ISETP.EQ.U32.AND P0, PT, R17, 0x1, PT ;  /* 0x000000011100780c */ /* 0x001fda0003f02070 */
[----:B------:R-:W-:Y:S05]  /*1ee0*/  @!P0 BRA `(.L_x_78) ;  /* 0xfffffffc00ec8947 */ /* 0x000fea000383ffff */
[----:B------:R-:W-:Y:S05]  /*1ef0*/  BRA `(.L_x_76) ;  /* 0x00000000000c7947 */ /* 0x000fea0003800000 */
.L_x_77:
[----:B------:R-:W2:Y:S02]  /*1f00*/  LD.E R16, desc[UR6][R24.64+-0x2] ;  /* 0xfffffe0618107980 */ /* 0x000ea4000c101900 */
[----:B--2---:R-:W-:-:S05]  /*1f10*/  IMAD.IADD R17, R27, 0x1, R16 ;  /* 0x000000011b117824 */ /* 0x004fca00078e0210 */
[----:B------:R1:W-:Y:S02]  /*1f20*/  ST.E desc[UR6][R24.64+-0x2], R17 ;  /* 0xfffffe1118007985 */ /* 0x0003e4000c101906 */
.L_x_76:
[----:B------:R-:W-:Y:S05]  /*1f30*/  BSYNC B3 ;  /* 0x0000000000037941 */ /* 0x000fea0003800000 */
.L_x_72:
[----:B------:R-:W-:Y:S05]  /*1f40*/  BRA `(.L_x_79) ;  /* 0x0000000000447947 */ /* 0x000fea0003800000 */
.L_x_71:
        /* <DEDUP_REMOVED lines=8> */
.L_x_81:
[----:B------:R-:W0:Y:S02]  /*1fd0*/  LDS R16, [R24] ;  /* 0x0000000018107984 */ /* 0x000e240000000800 */
[----:B0-----:R-:W-:-:S06]  /*1fe0*/  HADD2.BF16_V2 R17, R16, R25 ;  /* 0x0000001910117230 */ /* 0x001fcc0000200000 */
[----:B------:R-:W0:Y:S02]  /*1ff0*/  ATOMS.CAST.SPIN R17, [R24], R16, R17 ;  /* 0x000000101811738d */ /* 0x000e240001800011 */
[----:B0-----:R-:W-:-:S13]  /*2000*/  ISETP.EQ.U32.AND P0, PT, R17, 0x1, PT ;  /* 0x000000011100780c */ /* 0x001fda0003f02070 */
[----:B------:R-:W-:Y:S05]  /*2010*/  @!P0 BRA `(.L_x_81) ;  /* 0xfffffffc00ec8947 */ /* 0x000fea000383ffff */
[----:B------:R-:W-:Y:S05]  /*2020*/  BRA `(.L_x_79) ;  /* 0x00000000000c7947 */ /* 0x000fea0003800000 */
.L_x_80:
[----:B------:R-:W2:Y:S02]  /*2030*/  LD.E R16, desc[UR6][R24.64] ;  /* 0x0000000618107980 */ /* 0x000ea4000c101900 */
[----:B--2---:R-:W-:-:S05]  /*2040*/  IMAD.IADD R17, R27, 0x1, R16 ;  /* 0x000000011b117824 */ /* 0x004fca00078e0210 */
[----:B------:R2:W-:Y:S02]  /*2050*/  ST.E desc[UR6][R24.64], R17 ;  /* 0x0000001118007985 */ /* 0x0005e4000c101906 */
.L_x_79:
[----:B------:R-:W-:Y:S05]  /*2060*/  BSYNC B0 ;  /* 0x0000000000007941 */ /* 0x000fea0003800000 */
.L_x_70:
[----:B0-----:R-:W-:Y:S01]  /*2070*/  VIADD R16, R21, 0x1 ;  /* 0x0000000115107836 */ /* 0x001fe20000000000 */
[----:B------:R-:W-:Y:S03]  /*2080*/  BSSY B0, `(.L_x_82) ;  /* 0x0000043000007945 */ /* 0x000fe60003800000 */
[----:B------:R-:W-:-:S05]  /*2090*/  IMAD R16, R16, R23, R12 ;  /* 0x0000001710107224 */ /* 0x000fca00078e020c */
        /* <DEDUP_REMOVED lines=21> */
.L_x_87:
[----:B-----5:R-:W-:-:S05]  /*21f0*/  HADD2.BF16_V2 R20, R27, R4.H0_H0 ;  /* 0x200000041b147230 */ /* 0x020fca0000200000 */
[----:B------:R-:W-:-:S05]  /*2200*/  PRMT R29, R27, R22, R20 ;  /* 0x000000161b1d7216 */ /* 0x000fca0000000014 */
[----:B------:R-:W2:Y:S02]  /*2210*/  ATOM.E.CAS.STRONG.GPU PT, R20, [R16], R27, R29 ;  /* 0x0000001b1014738b */ /* 0x000ea400001ee11d */
[----:B--2---:R-:W-:Y:S01]  /*2220*/  ISETP.NE.U32.AND P0, PT, R20, R27, PT ;  /* 0x0000001b1400720c */ /* 0x004fe20003f05070 */
[----:B------:R-:W-:-:S12]  /*2230*/  IMAD.MOV.U32 R27, RZ, RZ, R20 ;  /* 0x000000ffff1b7224 */ /* 0x000fd800078e0014 */
[----:B------:R-:W-:Y:S05]  /*2240*/  @P0 BRA `(.L_x_87) ;  /* 0xfffffffc00e80947 */ /* 0x000fea000383ffff */
[----:B------:R-:W-:Y:S05]  /*2250*/  BSYNC B4 ;  /* 0x0000000000047941 */ /* 0x000fea0003800000 */
.L_x_86:
[----:B------:R-:W-:Y:S05]  /*2260*/  BRA `(.L_x_88) ;  /* 0x0000000000447947 */ /* 0x000fea0003800000 */
.L_x_85:
        /* <DEDUP_REMOVED lines=8> */
.L_x_90:
[----:B------:R-:W0:Y:S02]  /*22f0*/  LDS R16, [R24+-0x2] ;  /* 0xfffffe0018107984 */ /* 0x000e240000000800 */
[----:B0-----:R-:W-:-:S10]  /*2300*/  HFMA2.MMA.BF16_V2 R17, R16, 1, 1, R25 ;  /* 0x3f803f8010117835 */ /* 0x001fd40000200019 */
[----:B------:R-:W0:Y:S02]  /*2310*/  ATOMS.CAST.SPIN R17, [R24+-0x2], R16, R17 ;  /* 0xfffffe101811738d */ /* 0x000e240001800011 */
[----:B0-----:R-:W-:-:S13]  /*2320*/  ISETP.EQ.U32.AND P0, PT, R17, 0x1, PT ;  /* 0x000000011100780c */ /* 0x001fda0003f02070 */
[----:B------:R-:W-:Y:S05]  /*2330*/  @!P0 BRA `(.L_x_90) ;  /* 0xfffffffc00ec8947 */ /* 0x000fea000383ffff */
[----:B------:R-:W-:Y:S05]  /*2340*/  BRA `(.L_x_88) ;  /* 0x00000000000c7947 */ /* 0x000fea0003800000 */
.L_x_89:
[----:B------:R-:W2:Y:S02]  /*2350*/  LD.E R16, desc[UR6][R24.64+-0x2] ;  /* 0xfffffe0618107980 */ /* 0x000ea4000c101900 */
[----:B--2---:R-:W-:-:S05]  /*2360*/  IMAD.IADD R17, R27, 0x1, R16 ;  /* 0x000000011b117824 */ /* 0x004fca00078e0210 */
[----:B------:R1:W-:Y:S02]  /*2370*/  ST.E desc[UR6][R24.64+-0x2], R17 ;  /* 0xfffffe1118007985 */ /* 0x0003e4000c101906 */
.L_x_88:
[----:B------:R-:W-:Y:S05]  /*2380*/  BSYNC B3 ;  /* 0x0000000000037941 */ /* 0x000fea0003800000 */
.L_x_84:
[----:B------:R-:W-:Y:S05]  /*2390*/  BRA `(.L_x_91) ;  /* 0x0000000000447947 */ /* 0x000fea0003800000 */
.L_x_83:
        /* <DEDUP_REMOVED lines=8> */
.L_x_93:
[----:B------:R-:W0:Y:S02]  /*2420*/  LDS R16, [R24] ;  /* 0x0000000018107984 */ /* 0x000e240000000800 */
[----:B0-----:R-:W-:-:S06]  /*2430*/  HADD2.BF16_V2 R17, R16, R25 ;  /* 0x0000001910117230 */ /* 0x001fcc0000200000 */
[----:B------:R-:W0:Y:S02]  /*2440*/  ATOMS.CAST.SPIN R17, [R24], R16, R17 ;  /* 0x000000101811738d */ /* 0x000e240001800011 */
[----:B0-----:R-:W-:-:S13]  /*2450*/  ISETP.EQ.U32.AND P0, PT, R17, 0x1, PT ;  /* 0x000000011100780c */ /* 0x001fda0003f02070 */
[----:B------:R-:W-:Y:S05]  /*2460*/  @!P0 BRA `(.L_x_93) ;  /* 0xfffffffc00ec8947 */ /* 0x000fea000383ffff */
[----:B------:R-:W-:Y:S05]  /*2470*/  BRA `(.L_x_91) ;  /* 0x00000000000c7947 */ /* 0x000fea0003800000 */
.L_x_92:
[----:B------:R-:W2:Y:S02]  /*2480*/  LD.E R16, desc[UR6][R24.64] ;  /* 0x0000000618107980 */ /* 0x000ea4000c101900 */
[----:B--2---:R-:W-:-:S05]  /*2490*/  IMAD.IADD R17, R27, 0x1, R16 ;  /* 0x000000011b117824 */ /* 0x004fca00078e0210 */
[----:B------:R2:W-:Y:S02]  /*24a0*/  ST.E desc[UR6][R24.64], R17 ;  /* 0x0000001118007985 */ /* 0x0005e4000c101906 */
.L_x_91:
[----:B------:R-:W-:Y:S05]  /*24b0*/  BSYNC B0 ;  /* 0x0000000000007941 */ /* 0x000fea0003800000 */
.L_x_82:
        /* <DEDUP_REMOVED lines=24> */
.L_x_99:
[----:B-----5:R-:W-:-:S05]  /*2640*/  HADD2.BF16_V2 R20, R23, R4.H0_H0 ;  /* 0x2000000417147230 */ /* 0x020fca0000200000 */
[----:B------:R-:W-:-:S05]  /*2650*/  PRMT R25, R23, R22, R20 ;  /* 0x0000001617197216 */ /* 0x000fca0000000014 */
[----:B------:R-:W2:Y:S02]  /*2660*/  ATOM.E.CAS.STRONG.GPU PT, R20, [R16], R23, R25 ;  /* 0x000000171014738b */ /* 0x000ea400001ee119 */
[----:B--2---:R-:W-:Y:S01]  /*2670*/  ISETP.NE.U32.AND P0, PT, R20, R23, PT ;  /* 0x000000171400720c */ /* 0x004fe20003f05070 */
[----:B------:R-:W-:-:S12]  /*2680*/  IMAD.MOV.U32 R23, RZ, RZ, R20 ;  /* 0x000000ffff177224 */ /* 0x000fd800078e0014 */
[----:B------:R-:W-:Y:S05]  /*2690*/  @P0 BRA `(.L_x_99) ;  /* 0xfffffffc00e80947 */ /* 0x000fea000383ffff */
[----:B------:R-:W-:Y:S05]  /*26a0*/  BSYNC B4 ;  /* 0x0000000000047941 */ /* 0x000fea0003800000 */
.L_x_98:
[----:B------:R-:W-:Y:S05]  /*26b0*/  BRA `(.L_x_100) ;  /* 0x0000000000447947 */ /* 0x000fea0003800000 */
.L_x_97:
        /* <DEDUP_REMOVED lines=8> */
.L_x_102:
[----:B------:R-:W0:Y:S02]  /*2740*/  LDS R14, [R16+-0x2] ;  /* 0xfffffe00100e7984 */ /* 0x000e240000000800 */
[----:B0-----:R-:W-:-:S10]  /*2750*/  HFMA2.MMA.BF16_V2 R15, R14, 1, 1, R17 ;  /* 0x3f803f800e0f7835 */ /* 0x001fd40000200011 */
[----:B------:R-:W0:Y:S02]  /*2760*/  ATOMS.CAST.SPIN R15, [R16+-0x2], R14, R15 ;  /* 0xfffffe0e100f738d */ /* 0x000e24000180000f */
[----:B0-----:R-:W-:-:S13]  /*2770*/  ISETP.EQ.U32.AND P0, PT, R15, 0x1, PT ;  /* 0x000000010f00780c */ /* 0x001fda0003f02070 */
[----:B------:R-:W-:Y:S05]  /*2780*/  @!P0 BRA `(.L_x_102) ;  /* 0xfffffffc00ec8947 */ /* 0x000fea000383ffff */
[----:B------:R-:W-:Y:S05]  /*2790*/  BRA `(.L_x_100) ;  /* 0x00000000000c7947 */ /* 0x000fea0003800000 */
.L_x_101:
[----:B------:R-:W2:Y:S02]  /*27a0*/  LD.E R16, desc[UR6][R14.64+-0x2] ;  /* 0xfffffe060e107980 */ /* 0x000ea4000c101900 */
[----:B--2---:R-:W-:-:S05]  /*27b0*/  IMAD.IADD R17, R23, 0x1, R16 ;  /* 0x0000000117117824 */ /* 0x004fca00078e0210 */
[----:B------:R0:W-:Y:S02]  /*27c0*/  ST.E desc[UR6][R14.64+-0x2], R17 ;  /* 0xfffffe110e007985 */ /* 0x0001e4000c101906 */
.L_x_100:
[----:B------:R-:W-:Y:S05]  /*27d0*/  BSYNC B3 ;  /* 0x0000000000037941 */ /* 0x000fea0003800000 */
.L_x_96:
[----:B------:R-:W-:Y:S05]  /*27e0*/  BRA `(.L_x_103) ;  /* 0x0000000000447947 */ /* 0x000fea0003800000 */
.L_x_95:
        /* <DEDUP_REMOVED lines=8> */
.L_x_105:
[----:B------:R-:W0:Y:S02]  /*2870*/  LDS R14, [R16] ;  /* 0x00000000100e7984 */ /* 0x000e240000000800 */
[----:B0-----:R-:W-:-:S06]  /*2880*/  HADD2.BF16_V2 R15, R14, R17 ;  /* 0x000000110e0f7230 */ /* 0x001fcc0000200000 */
[----:B------:R-:W0:Y:S02]  /*2890*/  ATOMS.CAST.SPIN R15, [R16], R14, R15 ;  /* 0x0000000e100f738d */ /* 0x000e24000180000f */
[----:B0-----:R-:W-:-:S13]  /*28a0*/  ISETP.EQ.U32.AND P0, PT, R15, 0x1, PT ;  /* 0x000000010f00780c */ /* 0x001fda0003f02070 */
[----:B------:R-:W-:Y:S05]  /*28b0*/  @!P0 BRA `(.L_x_105) ;  /* 0xfffffffc00ec8947 */ /* 0x000fea000383ffff */
[----:B------:R-:W-:Y:S05]  /*28c0*/  BRA `(.L_x_103) ;  /* 0x00000000000c7947 */ /* 0x000fea0003800000 */
.L_x_104:
[----:B------:R-:W2:Y:S02]  /*28d0*/  LD.E R16, desc[UR6][R14.64] ;  /* 0x000000060e107980 */ /* 0x000ea4000c101900 */
[----:B--2---:R-:W-:-:S05]  /*28e0*/  IMAD.IADD R17, R23, 0x1, R16 ;  /* 0x0000000117117824 */ /* 0x004fca00078e0210 */
[----:B------:R0:W-:Y:S02]  /*28f0*/  ST.E desc[UR6][R14.64], R17 ;  /* 0x000000110e007985 */ /* 0x0001e4000c101906 */
.L_x_103:
[----:B------:R-:W-:Y:S05]  /*2900*/  BSYNC B0 ;  /* 0x0000000000007941 */ /* 0x000fea0003800000 */
.L_x_94:
[C---:B0-----:R-:W-:Y:S02]  /*2910*/  VIADD R15, R21.reuse, 0x3 ;  /* 0x00000003150f7836 */ /* 0x041fe40000000000 */
[----:B------:R-:W-:-:S03]  /*2920*/  VIADD R21, R21, 0x4 ;  /* 0x0000000415157836 */ /* 0x000fc60000000000 */
[----:B------:R-:W-:-:S13]  /*2930*/  ISETP.GE.AND P0, PT, R15, R2, PT ;  /* 0x000000020f00720c */ /* 0x000fda0003f06270 */
[----:B------:R-:W-:Y:S05]  /*2940*/  @!P0 BRA `(.L_x_106) ;  /* 0xffffffec009c8947 */ /* 0x000fea000383ffff */
.L_x_19:
[----:B------:R-:W-:Y:S05]  /*2950*/  BSYNC B1 ;  /* 0x0000000000017941 */ /* 0x000fea0003800000 */
.L_x_18:
[----:B------:R-:W-:-:S05]  /*2960*/  VIADD R10, R10, 0x1 ;  /* 0x000000010a0a7836 */ /* 0x000fca0000000000 */
[----:B------:R-:W-:-:S13]  /*2970*/  ISETP.GE.AND P0, PT, R10, R13, PT ;  /* 0x0000000d0a00720c */ /* 0x000fda0003f06270 */
[----:B------:R-:W-:Y:S05]  /*2980*/  @!P0 BRA `(.L_x_107) ;  /* 0xffffffe000008947 */ /* 0x000fea000383ffff */
.L_x_17:
[----:B------:R-:W-:Y:S05]  /*2990*/  BSYNC B2 ;  /* 0x0000000000027941 */ /* 0x000fea0003800000 */
.L_x_16:
[----:B------:R-:W-:-:S05]  /*29a0*/  VIADD R0, R0, 0x1 ;  /* 0x0000000100007836 */ /* 0x000fca0000000000 */
[----:B------:R-:W-:-:S13]  /*29b0*/  ISETP.GE.AND P0, PT, R0, R3, PT ;  /* 0x000000030000720c */ /* 0x000fda0003f06270 */
[----:B------:R-:W-:Y:S05]  /*29c0*/  @!P0 BRA `(.L_x_108) ;  /* 0xffffffdc00d88947 */ /* 0x000fea000383ffff */
[----:B------:R-:W-:Y:S05]  /*29d0*/  EXIT ;  /* 0x000000000000794d */ /* 0x000fea0003800000 */
        .weak           $__internal_1_$__cuda_sm20_div_s64
        .type           $__internal_1_$__cuda_sm20_div_s64,@function
        .size           $__internal_1_$__cuda_sm20_div_s64,(.L_x_828 - $__internal_1_$__cuda_sm20_div_s64)
$__internal_1_$__cuda_sm20_div_s64:
[----:B------:R-:W0:Y:S02]  /*29e0*/  LDC.64 R2, c[0x0][0x220] ;  /* 0x00008800ff027b82 */ /* 0x000e240000000a00 */
[----:B0-----:R-:W-:Y:S02]  /*29f0*/  IADD3 R5, P0, RZ, -R2, RZ ;  /* 0x80000002ff057210 */ /* 0x001fe40007f1e0ff */
[----:B------:R-:W-:-:S03]  /*2a00*/  ISETP.GE.AND P1, PT, R3, RZ, PT ;  /* 0x000000ff0300720c */ /* 0x000fc60003f26270 */
[----:B------:R-:W-:Y:S01]  /*2a10*/  IMAD.X R8, RZ, RZ, ~R3, P0 ;  /* 0x000000ffff087224 */ /* 0x000fe200000e0e03 */
[----:B------:R-:W-:-:S04]  /*2a20*/  SEL R4, R5, R2, !P1 ;  /* 0x0000000205047207 */ /* 0x000fc80004800000 */
        /* <DEDUP_REMOVED lines=17> */
[----:B------:R-:W-:Y:S02]  /*2b40*/  IMAD.X R7, R7, 0x1, R9, P0 ;  /* 0x0000000107077824 */ /* 0x000fe400000e0609 */
[----:B------:R-:W-:-:S03]  /*2b50*/  IMAD.WIDE.U32 R8, R15, R4, RZ ;  /* 0x000000040f087225 */ /* 0x000fc600078e00ff */
[----:B------:R-:W-:Y:S01]  /*2b60*/  IADD3.X R7, RZ, RZ, R7, P3, P2 ;  /* 0x000000ffff077210 */ /* 0x000fe20001fe4407 */
[----:B------:R-:W-:Y:S01]  /*2b70*/  IMAD R9, R15, R5, R9 ;  /* 0x000000050f097224 */ /* 0x000fe200078e0209 */
[----:B------:R-:W-:-:S03]  /*2b80*/  IADD3 R11, P0, RZ, -R8, RZ ;  /* 0x80000008ff0b7210 */ /* 0x000fc60007f1e0ff */
[----:B------:R-:W-:Y:S02]  /*2b90*/  IMAD R9, R7, R4, R9 ;  /* 0x0000000407097224 */ /* 0x000fe400078e0209 */
[----:B------:R-:W-:-:S04]  /*2ba0*/  IMAD.HI.U32 R14, R15, R11, RZ ;  /* 0x0000000b0f0e7227 */ /* 0x000fc800078e00ff */
[----:B------:R-:W-:Y:S02]  /*2bb0*/  IMAD.X R8, RZ, RZ, ~R9, P0 ;  /* 0x000000ffff087224 */ /* 0x000fe400000e0e09 */
[----:B------:R-:W-:Y:S02]  /*2bc0*/  IMAD.MOV.U32 R9, RZ, RZ, RZ ;  /* 0x000000ffff097224 */ /* 0x000fe400078e00ff */
[----:B------:R-:W-:-:S04]  /*2bd0*/  IMAD.WIDE.U32 R14, P0, R15, R8, R14 ;  /* 0x000000080f0e7225 */ /* 0x000fc8000780000e */
[C---:B------:R-:W-:Y:S02]  /*2be0*/  IMAD R16, R7.reuse, R8, RZ ;  /* 0x0000000807107224 */ /* 0x040fe400078e02ff */
[----:B------:R-:W-:-:S04]  /*2bf0*/  IMAD.HI.U32 R11, P2, R7, R11, R14 ;  /* 0x0000000b070b7227 */ /* 0x000fc8000784000e */
[----:B------:R-:W-:Y:S01]  /*2c00*/  IMAD.HI.U32 R14, R7, R8, RZ ;  /* 0x00000008070e7227 */ /* 0x000fe200078e00ff */
[----:B------:R-:W-:-:S03]  /*2c10*/  IADD3 R11, P3, R16, R11, RZ ;  /* 0x0000000b100b7210 */ /* 0x000fc60007f7e0ff */
[----:B------:R-:W-:Y:S02]  /*2c20*/  IMAD.X R7, R14, 0x1, R7, P0 ;  /* 0x000000010e077824 */ /* 0x000fe400000e0607 */
[----:B------:R-:W-:-:S03]  /*2c30*/  IMAD.HI.U32 R8, R11, UR4, RZ ;  /* 0x000000040b087c27 */ /* 0x000fc6000f8e00ff */
[----:B------:R-:W-:Y:S01]  /*2c40*/  IADD3.X R7, RZ, RZ, R7, P3, P2 ;  /* 0x000000ffff077210 */ /* 0x000fe20001fe4407 */
[----:B------:R-:W-:-:S04]  /*2c50*/  IMAD.WIDE.U32 R8, RZ, R11, R8 ;  /* 0x0000000bff087225 */ /* 0x000fc800078e0008 */
[----:B------:R-:W-:-:S05]  /*2c60*/  IMAD.HI.U32 R7, P0, R7, UR4, R8 ;  /* 0x0000000407077c27 */ /* 0x000fca000f800008 */
[----:B------:R-:W-:Y:S01]  /*2c70*/  IADD3 R11, P2, RZ, R7, RZ ;  /* 0x00000007ff0b7210 */ /* 0x000fe20007f5e0ff */
[----:B------:R-:W-:-:S04]  /*2c80*/  IMAD.X R7, RZ, RZ, RZ, P0 ;  /* 0x000000ffff077224 */ /* 0x000fc800000e06ff */
[----:B------:R-:W-:-:S04]  /*2c90*/  IMAD.WIDE.U32 R8, R11, R4, RZ ;  /* 0x000000040b087225 */ /* 0x000fc800078e00ff */
[----:B------:R-:W-:Y:S01]  /*2ca0*/  IMAD.X R7, RZ, RZ, R7, P2 ;  /* 0x000000ffff077224 */ /* 0x000fe200010e0607 */
[----:B------:R-:W-:Y:S01]  /*2cb0*/  IADD3 R15, P2, -R8, UR4, RZ ;  /* 0x00000004080f7c10 */ /* 0x000fe2000ff5e1ff */
[C---:B------:R-:W-:Y:S02]  /*2cc0*/  IMAD R9, R11.reuse, R5, R9 ;  /* 0x000000050b097224 */ /* 0x040fe400078e0209 */
[----:B------:R-:W-:Y:S01]  /*2cd0*/  VIADD R8, R11, 0x1 ;  /* 0x000000010b087836 */ /* 0x000fe20000000000 */
[-C--:B------:R-:W-:Y:S01]  /*2ce0*/  ISETP.GE.U32.AND P0, PT, R15, R4.reuse, PT ;  /* 0x000000040f00720c */ /* 0x080fe20003f06070 */
[----:B------:R-:W-:-:S04]  /*2cf0*/  IMAD R7, R7, R4, R9 ;  /* 0x0000000407077224 */ /* 0x000fc800078e0209 */
[----:B------:R-:W-:Y:S01]  /*2d00*/  IMAD.X R9, RZ, RZ, ~R7, P2 ;  /* 0x000000ffff097224 */ /* 0x000fe200010e0e07 */
[----:B------:R-:W-:-:S04]  /*2d10*/  IADD3 R7, P2, R15, -R4, RZ ;  /* 0x800000040f077210 */ /* 0x000fc80007f5e0ff */
[C---:B------:R-:W-:Y:S01]  /*2d20*/  ISETP.GE.U32.AND.EX P0, PT, R9.reuse, R5, PT, P0 ;  /* 0x000000050900720c */ /* 0x040fe20003f06100 */
[----:B------:R-:W-:-:S03]  /*2d30*/  IMAD.X R13, R9, 0x1, ~R5, P2 ;  /* 0x00000001090d7824 */ /* 0x000fc600010e0e05 */
[----:B------:R-:W-:Y:S02]  /*2d40*/  SEL R7, R7, R15, P0 ;  /* 0x0000000f07077207 */ /* 0x000fe40000000000 */
[----:B------:R-:W-:Y:S02]  /*2d50*/  SEL R8, R8, R11, P0 ;  /* 0x0000000b08087207 */ /* 0x000fe40000000000 */
[----:B------:R-:W-:Y:S02]  /*2d60*/  SEL R13, R13, R9, P0 ;  /* 0x000000090d0d7207 */ /* 0x000fe40000000000 */
[----:B------:R-:W-:Y:S01]  /*2d70*/  ISETP.GE.U32.AND P0, PT, R7, R4, PT ;  /* 0x000000040700720c */ /* 0x000fe20003f06070 */
[----:B------:R-:W-:-:S03]  /*2d80*/  VIADD R9, R8, 0x1 ;  /* 0x0000000108097836 */ /* 0x000fc60000000000 */
[----:B------:R-:W-:-:S04]  /*2d90*/  ISETP.GE.U32.AND.EX P0, PT, R13, R5, PT, P0 ;  /* 0x000000050d00720c */ /* 0x000fc80003f06100 */
[----:B------:R-:W-:Y:S02]  /*2da0*/  SEL R9, R9, R8, P0 ;  /* 0x0000000809097207 */ /* 0x000fe40000000000 */
[----:B------:R-:W-:-:S03]  /*2db0*/  ISETP.NE.U32.AND P0, PT, R2, RZ, PT ;  /* 0x000000ff0200720c */ /* 0x000fc60003f05070 */
[----:B------:R-:W-:Y:S01]  /*2dc0*/  IMAD.MOV R2, RZ, RZ, -R9 ;  /* 0x000000ffff027224 */ /* 0x000fe200078e0a09 */
[----:B------:R-:W-:Y:S01]  /*2dd0*/  ISETP.NE.AND.EX P0, PT, R3, RZ, PT, P0 ;  /* 0x000000ff0300720c */ /* 0x000fe20003f05300 */
[----:B------:R-:W-:-:S03]  /*2de0*/  IMAD.MOV.U32 R3, RZ, RZ, 0x0 ;  /* 0x00000000ff037424 */ /* 0x000fc600078e00ff */
[----:B------:R-:W-:Y:S01]  /*2df0*/  SEL R9, R2, R9, !P1 ;  /* 0x0000000902097207 */ /* 0x000fe20004800000 */
[----:B------:R-:W-:-:S03]  /*2e00*/  IMAD.MOV.U32 R2, RZ, RZ, R0 ;  /* 0x000000ffff027224 */ /* 0x000fc600078e0000 */
[----:B------:R-:W-:Y:S01]  /*2e10*/  SEL R9, R9, 0xffffffff, P0 ;  /* 0xffffffff09097807 */ /* 0x000fe20000000000 */
[----:B------:R-:W-:Y:S06]  /*2e20*/  RET.REL.NODEC R2 `(_ZN2at6native49_GLOBAL__N__09e94e3a_16_AveragePool3d_cu_a8eae74c40avg_pool3d_cuda_update_grad_input_atomicIN3c108BFloat16EfEEvNS_27GenericPackedTensorAccessorIKT_Lm4ENS_16DefaultPtrTraitsElEENS5_IS6_Lm4ES8_lEEiiiiiiiiibiii) ;  /* 0xffffffd002747950 */ /* 0x000fec0003c3ffff */
.L_x_109:
        /* <DEDUP_REMOVED lines=13> */
.L_x_828:


//--------------------- .text._ZN2at6native49_GLOBAL__N__09e94e3a_16_AveragePool3d_cu_a8eae74c33avg_pool3d_cuda_update_grad_inputIN3c104HalfEfEEvNS_27GenericPackedTensorAccessorIKT_Lm4ENS_16DefaultPtrTraitsElEENS5_IS6_Lm4ES8_lEEiiiiiiiiibii --------------------------
	.section	.text._ZN2at6native49_GLOBAL__N__09e94e3a_16_AveragePool3d_cu_a8eae74c33avg_pool3d_cuda_update_grad_inputIN3c104HalfEfEEvNS_27GenericPackedTensorAccessorIKT_Lm4ENS_16DefaultPtrTraitsElEENS5_IS6_Lm4ES8_lEEiiiiiiiiibii,"ax",@progbits
	.align	128
.text._ZN2at6native49_GLOBAL__N__09e94e3a_16_AveragePool3d_cu_a8eae74c33avg_pool3d_cuda_update_grad_inputIN3c104HalfEfEEvNS_27GenericPackedTensorAccessorIKT_Lm4ENS_16DefaultPtrTraitsElEENS5_IS6_Lm4ES8_lEEiiiiiiiiibii:
        .type           _ZN2at6native49_GLOBAL__N__09e94e3a_16_AveragePool3d_cu_a8eae74c33avg_pool3d_cuda_update_grad_inputIN3c104HalfEfEEvNS_27GenericPackedTensorAccessorIKT_Lm4ENS_16DefaultPtrTraitsElEENS5_IS6_Lm4ES8_lEEiiiiiiiiibii,@function
        .size           _ZN2at6native49_GLOBAL__N__09e94e3a_16_AveragePool3d_cu_a8eae74c33avg_pool3d_cuda_update_grad_inputIN3c104HalfEfEEvNS_27GenericPackedTensorAccessorIKT_Lm4ENS_16DefaultPtrTraitsElEENS5_IS6_Lm4ES8_lEEiiiiiiiiibii,(.L_x_830 - _ZN2at6native49_GLOBAL__N__09e94e3a_16_AveragePool3d_cu_a8eae74c33avg_pool3d_cuda_update_grad_inputIN3c104HalfEfEEvNS_27GenericPackedTensorAccessorIKT_Lm4ENS_16DefaultPtrTraitsElEENS5_IS6_Lm4ES8_lEEiiiiiiiiibii)
        .other          _ZN2at6native49_GLOBAL__N__09e94e3a_16_AveragePool3d_cu_a8eae74c33avg_pool3d_cuda_update_grad_inputIN3c104HalfEfEEvNS_27GenericPackedTensorAccessorIKT_Lm4ENS_16DefaultPtrTraitsElEENS5_IS6_Lm4ES8_lEEiiiiiiiiibii,@"STO_CUDA_ENTRY STV_DEFAULT"
_ZN2at6native49_GLOBAL__N__09e94e3a_16_AveragePool3d_cu_a8eae74c33avg_pool3d_cuda_update_grad_inputIN3c104HalfEfEEvNS_27GenericPackedTensorAccessorIKT_Lm4ENS_16DefaultPtrTraitsElEENS5_IS6_Lm4ES8_lEEiiiiiiiiibii:
        /* <DEDUP_REMOVED lines=18> */
[----:B------:R-:W-:Y:S05]  /*0120*/  CALL.REL.NOINC `($__internal_2_$__cuda_sm20_div_s64) ;  /* 0x0000001000047944 */ /* 0x000fea0003c00000 */
[----:B------:R-:W0:Y:S01]  /*0130*/  LDC R0, c[0x0][0x220] ;  /* 0x00008800ff007b82 */ /* 0x000e220000000800 */
[----:B------:R-:W-:-:S04]  /*0140*/  IMAD.MOV R13, RZ, RZ, -R14 ;  /* 0x000000ffff0d7224 */ /* 0x000fc800078e0a0e */
[----:B0-----:R-:W-:Y:S01]  /*0150*/  IMAD R13, R13, R0, UR4 ;  /* 0x000000040d0d7e24 */ /* 0x001fe2000f8e0200 */
[----:B------:R-:W-:Y:S06]  /*0160*/  BRA `(.L_x_111) ;  /* 0x0000000000547947 */ /* 0x000fec0003800000 */
.L_x_110:
        /* <DEDUP_REMOVED lines=21> */
.L_x_111:
        /* <DEDUP_REMOVED lines=51> */
.L_x_112:
        /* <DEDUP_REMOVED lines=32> */
[----:B------:R-:W-:Y:S01]  /*07f0*/  IMAD R19, R8, UR12, RZ ;  /* 0x0000000c08137c24 */ /* 0x000fe2000f8e02ff */
[----:B------:R-:W-:Y:S01]  /*0800*/  ULDC.64 UR6, c[0x0][0x290] ;  /* 0x0000a40000067ab9 */ /* 0x000fe20000000a00 */
[----:B------:R-:W-:Y:S01]  /*0810*/  VIADD R8, R11, UR5 ;  /* 0x000000050b087c36 */ /* 0x000fe20008000000 */
[----:B------:R-:W-:Y:S01]  /*0820*/  LOP3.LUT R13, RZ, R12, RZ, 0x33, !PT ;  /* 0x0000000cff0d7212 */ /* 0x000fe200078e33ff */
[----:B------:R-:W-:Y:S01]  /*0830*/  IMAD.WIDE.U32 R16, R2, UR6, RZ ;  /* 0x0000000602107c25 */ /* 0x000fe2000f8e00ff */
[----:B------:R-:W0:Y:S01]  /*0840*/  MUFU.RCP R15, R6 ;  /* 0x00000006000f7308 */ /* 0x000e220000001000 */
        /* <DEDUP_REMOVED lines=10> */
[----:B-----5:R-:W-:Y:S01]  /*08f0*/  HADD2.F32 R18, -RZ, R18.H0_H0 ;  /* 0x20000012ff127230 */ /* 0x020fe20000004100 */
[----:B------:R-:W-:Y:S01]  /*0900*/  IADD3 R11, R19, R11, RZ ;  /* 0x0000000b130b7210 */ /* 0x000fe20007ffe0ff */
[----:B------:R-:W-:Y:S01]  /*0910*/  IMAD.IADD R32, R9, 0x1, -R8 ;  /* 0x0000000109207824 */ /* 0x000fe200078e0a08 */
[----:B------:R-:W-:Y:S01]  /*0920*/  IADD3 R8, -R8, -0x2, -R3 ;  /* 0xfffffffe08087810 */ /* 0x000fe20007ffe903 */
[C---:B------:R-:W-:Y:S02]  /*0930*/  VIADD R12, R3.reuse, 0x3 ;  /* 0x00000003030c7836 */ /* 0x040fe40000000000 */
[----:B0-----:R-:W-:Y:S01]  /*0940*/  FMUL.FTZ R6, R18, R15 ;  /* 0x0000000f12067220 */ /* 0x001fe20000410000 */
[----:B------:R-:W-:Y:S01]  /*0950*/  IMAD.WIDE.U32 R16, R0, UR4, R10 ;  /* 0x0000000400107c25 */ /* 0x000fe2000f8e000a */
[----:B------:R-:W-:Y:S01]  /*0960*/  ISETP.GE.U32.AND P0, PT, R8, 0x3, PT ;  /* 0x000000030800780c */ /* 0x000fe20003f06070 */
[----:B------:R-:W-:Y:S01]  /*0970*/  USHF.L.U32 UR6, UR6, 0x1, URZ ;  /* 0x0000000106067899 */ /* 0x000fe2000800063f */
[C---:B------:R-:W-:Y:S01]  /*0980*/  IADD3 R10, R3.reuse, 0x2, RZ ;  /* 0x00000002030a7810 */ /* 0x040fe20007ffe0ff */
[----:B------:R-:W-:Y:S01]  /*0990*/  VIADD R8, R3, 0x1 ;  /* 0x0000000103087836 */ /* 0x000fe20000000000 */
[----:B------:R-:W-:Y:S01]  /*09a0*/  F2FP.F16.F32.PACK_AB R6, RZ, R6 ;  /* 0x00000006ff06723e */ /* 0x000fe200000000ff */
[----:B------:R-:W-:Y:S01]  /*09b0*/  IMAD.WIDE.U32 R14, R14, UR12, RZ ;  /* 0x0000000c0e0e7c25 */ /* 0x000fe2000f8e00ff */
[----:B------:R-:W-:Y:S01]  /*09c0*/  SHF.R.S32.HI R11, RZ, 0x1f, R3 ;  /* 0x0000001fff0b7819 */ /* 0x000fe20000011403 */
[----:B------:R-:W-:Y:S01]  /*09d0*/  UMOV UR4, URZ ;  /* 0x0000003f00047c82 */ /* 0x000fe20008000000 */
[----:B------:R-:W-:Y:S01]  /*09e0*/  SHF.R.S32.HI R13, RZ, 0x1f, R8 ;  /* 0x0000001fff0d7819 */ /* 0x000fe20000011408 */
[----:B------:R-:W-:Y:S01]  /*09f0*/  IMAD.IADD R35, R15, 0x1, R19 ;  /* 0x000000010f237824 */ /* 0x000fe200078e0213 */
[----:B------:R-:W-:Y:S01]  /*0a00*/  SHF.R.S32.HI R33, RZ, 0x1f, R10 ;  /* 0x0000001fff217819 */ /* 0x000fe2000001140a */
[----:B------:R-:W-:Y:S01]  /*0a10*/  IMAD R9, R0, UR5, R17 ;  /* 0x0000000500097c24 */ /* 0x000fe2000f8e0211 */
[----:B------:R-:W-:Y:S01]  /*0a20*/  LOP3.LUT R32, R32, 0x3, RZ, 0xc0, !PT ;  /* 0x0000000320207812 */ /* 0x000fe200078ec0ff */
[----:B------:R-:W-:-:S06]  /*0a30*/  UMOV UR5, URZ ;  /* 0x0000003f00057c82 */ /* 0x000fcc0008000000 */
.L_x_121:
[----:B------:R-:W-:Y:S01]  /*0a40*/  ISETP.GT.AND P1, PT, R7, R2, PT ;  /* 0x000000020700720c */ /* 0x000fe20003f24270 */
[----:B------:R-:W-:-:S12]  /*0a50*/  BSSY B0, `(.L_x_113) ;  /* 0x0000068000007945 */ /* 0x000fd80003800000 */
[----:B012---:R-:W-:Y:S05]  /*0a60*/  @!P1 BRA `(.L_x_114) ;  /* 0x0000000400989947 */ /* 0x007fea0003800000 */
[----:B------:R-:W0:Y:S01]  /*0a70*/  LDC.64 R22, c[0x0][0x288] ;  /* 0x0000a200ff167b82 */ /* 0x000e220000000a00 */
[----:B------:R-:W-:Y:S01]  /*0a80*/  SHF.R.S32.HI R19, RZ, 0x1f, R0 ;  /* 0x0000001fff137819 */ /* 0x000fe20000011400 */
[----:B------:R-:W-:Y:S01]  /*0a90*/  IMAD.MOV.U32 R20, RZ, RZ, R16 ;  /* 0x000000ffff147224 */ /* 0x000fe200078e0010 */
[----:B------:R-:W-:Y:S01]  /*0aa0*/  MOV R34, R14 ;  /* 0x0000000e00227202 */ /* 0x000fe20000000f00 */
[----:B------:R-:W-:Y:S02]  /*0ab0*/  IMAD.MOV.U32 R21, RZ, RZ, R9 ;  /* 0x000000ffff157224 */ /* 0x000fe400078e0009 */
[----:B------:R-:W-:Y:S02]  /*0ac0*/  IMAD.MOV.U32 R37, RZ, RZ, RZ ;  /* 0x000000ffff257224 */ /* 0x000fe400078e00ff */
[----:B------:R-:W-:Y:S02]  /*0ad0*/  IMAD.MOV.U32 R36, RZ, RZ, R2 ;  /* 0x000000ffff247224 */ /* 0x000fe400078e0002 */
[----:B0-----:R-:W-:-:S02]  /*0ae0*/  IMAD R24, R19, R22, RZ ;  /* 0x0000001613187224 */ /* 0x001fc400078e02ff */
[----:B------:R-:W-:Y:S02]  /*0af0*/  IMAD R26, R22, UR5, RZ ;  /* 0x00000005161a7c24 */ /* 0x000fe4000f8e02ff */
[----:B------:R-:W-:Y:S01]  /*0b00*/  IMAD.WIDE.U32 R18, R0, R22, R34 ;  /* 0x0000001600127225 */ /* 0x000fe200078e0022 */
[----:B------:R-:W-:-:S03]  /*0b10*/  HFMA2.MMA R34, -RZ, RZ, 0, 0 ;  /* 0x00000000ff227435 */ /* 0x000fc600000001ff */
[----:B------:R-:W-:Y:S02]  /*0b20*/  IMAD R39, R0, R23, R24 ;  /* 0x0000001700277224 */ /* 0x000fe400078e0218 */
[----:B------:R-:W-:-:S03]  /*0b30*/  IMAD.WIDE.U32 R20, R22, UR4, R20 ;  /* 0x0000000416147c25 */ /* 0x000fc6000f8e0014 */
[----:B------:R-:W-:Y:S01]  /*0b40*/  IADD3 R39, R19, R39, RZ ;  /* 0x0000002713277210 */ /* 0x000fe20007ffe0ff */
[----:B------:R-:W-:-:S04]  /*0b50*/  IMAD R41, R23, UR4, R26 ;  /* 0x0000000417297c24 */ /* 0x000fc8000f8e021a */
[----:B------:R-:W-:-:S07]  /*0b60*/  IMAD.IADD R41, R21, 0x1, R41 ;  /* 0x0000000115297824 */ /* 0x000fce00078e0229 */
.L_x_120:
[----:B------:R-:W-:Y:S01]  /*0b70*/  ISETP.GT.AND P1, PT, R4, R3, PT ;  /* 0x000000030400720c */ /* 0x000fe20003f24270 */
[----:B------:R-:W-:-:S12]  /*0b80*/  BSSY B1, `(.L_x_115) ;  /* 0x000004f000017945 */ /* 0x000fd80003800000 */
[----:B012---:R-:W-:Y:S05]  /*0b90*/  @!P1 BRA `(.L_x_116) ;  /* 0x0000000400349947 */ /* 0x007fea0003800000 */
[----:B------:R-:W0:Y:S01]  /*0ba0*/  LDC.64 R22, c[0x0][0x290] ;  /* 0x0000a400ff167b82 */ /* 0x000e220000000a00 */
[----:B------:R-:W-:Y:S01]  /*0bb0*/  ISETP.NE.AND P1, PT, R32, RZ, PT ;  /* 0x000000ff2000720c */ /* 0x000fe20003f25270 */
[----:B------:R-:W-:Y:S01]  /*0bc0*/  BSSY B2, `(.L_x_117) ;  /* 0x0000027000027945 */ /* 0x000fe20003800000 */
[----:B------:R-:W-:-:S11]  /*0bd0*/  IMAD.MOV.U32 R38, RZ, RZ, R3 ;  /* 0x000000ffff267224 */ /* 0x000fd600078e0003 */
[----:B------:R-:W-:Y:S05]  /*0be0*/  @!P1 BRA `(.L_x_118) ;  /* 0x0000000000909947 */ /* 0x000fea0003800000 */
[----:B------:R-:W1:Y:S01]  /*0bf0*/  LDC.64 R30, c[0x0][0x298] ;  /* 0x0000a600ff1e7b82 */ /* 0x000e620000000a00 */
[----:B------:R-:W-:Y:S02]  /*0c00*/  SHF.R.S32.HI R27, RZ, 0x1f, R36 ;  /* 0x0000001fff1b7819 */ /* 0x000fe40000011424 */
[----:B------:R-:W-:-:S03]  /*0c10*/  MOV R38, R18 ;  /* 0x0000001200267202 */ /* 0x000fc60000000f00 */
[-C--:B0-----:R-:W-:Y:S02]  /*0c20*/  IMAD R27, R27, R22.reuse, RZ ;  /* 0x000000161b1b7224 */ /* 0x081fe400078e02ff */
[----:B------:R-:W0:Y:S01]  /*0c30*/  LDC.64 R24, c[0x0][0x258] ;  /* 0x00009600ff187b82 */ /* 0x000e220000000a00 */
[----:B------:R-:W-:Y:S01]  /*0c40*/  IMAD.WIDE.U32 R28, R36, R22, R38 ;  /* 0x00000016241c7225 */ /* 0x000fe200078e0026 */
[----:B------:R-:W-:-:S03]  /*0c50*/  MOV R38, R8 ;  /* 0x0000000800267202 */ /* 0x000fc60000000f00 */
[----:B------:R-:W-:-:S04]  /*0c60*/  IMAD R27, R36, R23, R27 ;  /* 0x00000017241b7224 */ /* 0x000fc800078e021b */
[----:B------:R-:W-:Y:S02]  /*0c70*/  IMAD.IADD R29, R29, 0x1, R27 ;  /* 0x000000011d1d7824 */ /* 0x000fe400078e021b */
[-C--:B-1----:R-:W-:Y:S02]  /*0c80*/  IMAD R26, R11, R30.reuse, RZ ;  /* 0x0000001e0b1a7224 */ /* 0x082fe400078e02ff */
[----:B------:R-:W-:-:S04]  /*0c90*/  IMAD.WIDE.U32 R42, R3, R30, R28 ;  /* 0x0000001e032a7225 */ /* 0x000fc800078e001c */
[----:B------:R-:W-:Y:S01]  /*0ca0*/  IMAD R27, R3, R31, R26 ;  /* 0x0000001f031b7224 */ /* 0x000fe200078e021a */
[----:B0-----:R-:W-:-:S03]  /*0cb0*/  LEA R26, P1, R42, R24, 0x1 ;  /* 0x000000182a1a7211 */ /* 0x001fc600078208ff */
[----:B------:R-:W-:-:S05]  /*0cc0*/  IMAD.IADD R27, R43, 0x1, R27 ;  /* 0x000000012b1b7824 */ /* 0x000fca00078e021b */
        /* <DEDUP_REMOVED lines=22> */
.L_x_118:
[----:B------:R-:W-:Y:S05]  /*0e30*/  BSYNC B2 ;  /* 0x0000000000027941 */ /* 0x000fea0003800000 */
.L_x_117:
        /* <DEDUP_REMOVED lines=17> */
.L_x_119:
        /* <DEDUP_REMOVED lines=18> */
.L_x_116:
[----:B------:R-:W-:Y:S05]  /*1070*/  BSYNC B1 ;  /* 0x0000000000017941 */ /* 0x000fea0003800000 */
.L_x_115:
[----:B------:R-:W-:Y:S01]  /*1080*/  VIADD R36, R36, 0x1 ;  /* 0x0000000124247836 */ /* 0x000fe20000000000 */
[----:B------:R-:W-:-:S04]  /*1090*/  IADD3 R34, P2, R34, 0x1, RZ ;  /* 0x0000000122227810 */ /* 0x000fc80007f5e0ff */
[----:B------:R-:W-:Y:S02]  /*10a0*/  ISETP.GE.AND P1, PT, R36, R7, PT ;  /* 0x000000072400720c */ /* 0x000fe40003f26270 */
[----:B------:R-:W-:-:S11]  /*10b0*/  IADD3.X R37, RZ, R37, RZ, P2, !PT ;  /* 0x00000025ff257210 */ /* 0x000fd600017fe4ff */
[----:B------:R-:W-:Y:S05]  /*10c0*/  @!P1 BRA `(.L_x_120) ;  /* 0xfffffff800a89947 */ /* 0x000fea000383ffff */
.L_x_114:
[----:B------:R-:W-:Y:S05]  /*10d0*/  BSYNC B0 ;  /* 0x0000000000007941 */ /* 0x000fea0003800000 */
.L_x_113:
[----:B------:R-:W-:Y:S01]  /*10e0*/  VIADD R0, R0, 0x1 ;  /* 0x0000000100007836 */ /* 0x000fe20000000000 */
[----:B------:R-:W-:-:S04]  /*10f0*/  UIADD3 UR4, UP0, UR4, 0x1, URZ ;  /* 0x0000000104047890 */ /* 0x000fc8000ff1e03f */
[----:B------:R-:W-:Y:S01]  /*1100*/  ISETP.GE.AND P1, PT, R0, R5, PT ;  /* 0x000000050000720c */ /* 0x000fe20003f26270 */
[----:B------:R-:W-:-:S12]  /*1110*/  UIADD3.X UR5, URZ, UR5, URZ, UP0, !UPT ;  /* 0x000000053f057290 */ /* 0x000fd800087fe43f */
[----:B------:R-:W-:Y:S05]  /*1120*/  @!P1 BRA `(.L_x_121) ;  /* 0xfffffff800449947 */ /* 0x000fea000383ffff */
[----:B------:R-:W-:Y:S05]  /*1130*/  EXIT ;  /* 0x000000000000794d */ /* 0x000fea0003800000 */
        .weak           $__internal_2_$__cuda_sm20_div_s64
        .type           $__internal_2_$__cuda_sm20_div_s64,@function
        .size           $__internal_2_$__cuda_sm20_div_s64,(.L_x_830 - $__internal_2_$__cuda_sm20_div_s64)
$__internal_2_$__cuda_sm20_div_s64:
        /* <DEDUP_REMOVED lines=68> */
[----:B------:R-:W-:Y:S06]  /*1580*/  RET.REL.NODEC R2 `(_ZN2at6native49_GLOBAL__N__09e94e3a_16_AveragePool3d_cu_a8eae74c33avg_pool3d_cuda_update_grad_inputIN3c104HalfEfEEvNS_27GenericPackedTensorAccessorIKT_Lm4ENS_16DefaultPtrTraitsElEENS5_IS6_Lm4ES8_lEEiiiiiiiiibii) ;  /* 0xffffffe8029c7950 */ /* 0x000fec0003c3ffff */
.L_x_122:
        /* <DEDUP_REMOVED lines=15> */
.L_x_830:


//--------------------- .text._ZN2at6native49_GLOBAL__N__09e94e3a_16_AveragePool3d_cu_a8eae74c40avg_pool3d_cuda_update_grad_input_atomicIN3c104HalfEfEEvNS_27GenericPackedTensorAccessorIKT_Lm4ENS_16DefaultPtrTraitsElEENS5_IS6_Lm4ES8_lEEiiiiiiiiibiii --------------------------
	.section	.text._ZN2at6native49_GLOBAL__N__09e94e3a_16_AveragePool3d_cu_a8eae74c40avg_pool3d_cuda_update_grad_input_atomicIN3c104HalfEfEEvNS_27GenericPackedTensorAccessorIKT_Lm4ENS_16DefaultPtrTraitsElEENS5_IS6_Lm4ES8_lEEiiiiiiiiibiii,"ax",@progbits
	.align	128
.text._ZN2at6native49_GLOBAL__N__09e94e3a_16_AveragePool3d_cu_a8eae74c40avg_pool3d_cuda_update_grad_input_atomicIN3c104HalfEfEEvNS_27GenericPackedTensorAccessorIKT_Lm4ENS_16DefaultPtrTraitsElEENS5_IS6_Lm4ES8_lEEiiiiiiiiibiii:
        .type           _ZN2at6native49_GLOBAL__N__09e94e3a_16_AveragePool3d_cu_a8eae74c40avg_pool3d_cuda_update_grad_input_atomicIN3c104HalfEfEEvNS_27GenericPackedTensorAccessorIKT_Lm4ENS_16DefaultPtrTraitsElEENS5_IS6_Lm4ES8_lEEiiiiiiiiibiii,@function
        .size           _ZN2at6native49_GLOBAL__N__09e94e3a_16_AveragePool3d_cu_a8eae74c40avg_pool3d_cuda_update_grad_input_atomicIN3c104HalfEfEEvNS_27GenericPackedTensorAccessorIKT_Lm4ENS_16DefaultPtrTraitsElEENS5_IS6_Lm4ES8_lEEiiiiiiiiibiii,(.L_x_832 - _ZN2at6native49_GLOBAL__N__09e94e3a_16_AveragePool3d_cu_a8eae74c40avg_pool3d_cuda_update_grad_input_atomicIN3c104HalfEfEEvNS_27GenericPackedTensorAccessorIKT_Lm4ENS_16DefaultPtrTraitsElEENS5_IS6_Lm4ES8_lEEiiiiiiiiibiii)
        .other          _ZN2at6native49_GLOBAL__N__09e94e3a_16_AveragePool3d_cu_a8eae74c40avg_pool3d_cuda_update_grad_input_atomicIN3c104HalfEfEEvNS_27GenericPackedTensorAccessorIKT_Lm4ENS_16DefaultPtrTraitsElEENS5_IS6_Lm4ES8_lEEiiiiiiiiibiii,@"STO_CUDA_ENTRY STV_DEFAULT"
_ZN2at6native49_GLOBAL__N__09e94e3a_16_AveragePool3d_cu_a8eae74c40avg_pool3d_cuda_update_grad_input_atomicIN3c104HalfEfEEvNS_27GenericPackedTensorAccessorIKT_Lm4ENS_16DefaultPtrTraitsElEENS5_IS6_Lm4ES8_lEEiiiiiiiiibiii:
        /* <DEDUP_REMOVED lines=18> */
[----:B------:R-:W-:Y:S05]  /*0120*/  CALL.REL.NOINC `($__internal_3_$__cuda_sm20_div_s64) ;  /* 0x0000002800307944 */ /* 0x000fea0003c00000 */
[----:B------:R-:W0:Y:S01]  /*0130*/  LDC R0, c[0x0][0x220] ;  /* 0x00008800ff007b82 */ /* 0x000e220000000800 */
[----:B------:R-:W-:-:S04]  /*0140*/  IMAD.MOV R13, RZ, RZ, -R9 ;  /* 0x000000ffff0d7224 */ /* 0x000fc800078e0a09 */
[----:B0-----:R-:W-:Y:S01]  /*0150*/  IMAD R13, R13, R0, UR4 ;  /* 0x000000040d0d7e24 */ /* 0x001fe2000f8e0200 */
[----:B------:R-:W-:Y:S06]  /*0160*/  BRA `(.L_x_124) ;  /* 0x0000000000547947 */ /* 0x000fec0003800000 */
.L_x_123:
        /* <DEDUP_REMOVED lines=21> */
.L_x_124:
        /* <DEDUP_REMOVED lines=18> */
[----:B------:R-:W-:-:S05]  /*03e0*/  VIADD R16, R8, -UR5 ;  /* 0x8000000508107c36 */ /* 0x000fca0008000000 */
[----:B------:R-:W-:Y:S01]  /*03f0*/  VIMNMX R21, RZ, R16, !PT ;  /* 0x00000010ff157248 */ /* 0x000fe20007fe0100 */
[----:B0-----:R-:W-:Y:S01]  /*0400*/  IMAD R12, R14, UR4, -R3 ;  /* 0x000000040e0c7c24 */ /* 0x001fe2000f8e0a03 */
[----:B------:R-:W-:Y:S01]  /*0410*/  ULDC UR4, c[0x0][0x268] ;  /* 0x00009a0000047ab9 */ /* 0x000fe20000000800 */
[----:B------:R-:W-:Y:S02]  /*0420*/  VIADD R5, R3, UR8 ;  /* 0x0000000803057c36 */ /* 0x000fe40008000000 */
        /* <DEDUP_REMOVED lines=11> */
[----:B------:R-:W-:Y:S01]  /*04e0*/  IMAD.IADD R19, R2, 0x1, -R16 ;  /* 0x0000000102137824 */ /* 0x000fe200078e0a10 */
[----:B------:R-:W-:Y:S02]  /*04f0*/  VIMNMX R0, RZ, R0, !PT ;  /* 0x00000000ff007248 */ /* 0x000fe40007fe0100 */
[----:B------:R-:W-:Y:S01]  /*0500*/  VIMNMX R12, RZ, R12, !PT ;  /* 0x0000000cff0c7248 */ /* 0x000fe20007fe0100 */
[----:B------:R-:W-:Y:S01]  /*0510*/  IMAD R18, R18, R19, RZ ;  /* 0x0000001312127224 */ /* 0x000fe200078e02ff */
[----:B------:R-:W-:-:S02]  /*0520*/  VIMNMX R19, R5, UR8, PT ;  /* 0x0000000805137c48 */ /* 0x000fc4000bfe0100 */
[----:B------:R-:W-:Y:S01]  /*0530*/  VIMNMX R2, R2, R7, PT ;  /* 0x0000000702027248 */ /* 0x000fe20003fe0100 */
[----:B------:R-:W-:Y:S02]  /*0540*/  IMAD R18, R17, R18, RZ ;  /* 0x0000001211127224 */ /* 0x000fe400078e02ff */
[----:B------:R-:W-:Y:S05]  /*0550*/  @P0 BRA `(.L_x_125) ;  /* 0x0000000000240947 */ /* 0x000fea0003800000 */
        /* <DEDUP_REMOVED lines=9> */
.L_x_125:
        /* <DEDUP_REMOVED lines=32> */
[----:B-----5:R-:W-:Y:S01]  /*07f0*/  HADD2.F32 R14, -RZ, R14.H0_H0 ;  /* 0x2000000eff0e7230 */ /* 0x020fe20000004100 */
[----:B------:R-:W-:Y:S01]  /*0800*/  LOP3.LUT R11, RZ, R11, RZ, 0x33, !PT ;  /* 0x0000000bff0b7212 */ /* 0x000fe200078e33ff */
[----:B------:R-:W-:Y:S01]  /*0810*/  VIADD R6, R21, 0x2 ;  /* 0x0000000215067836 */ /* 0x000fe20000000000 */
[----:B------:R-:W-:Y:S01]  /*0820*/  LOP3.LUT R7, RZ, R7, RZ, 0x33, !PT ;  /* 0x00000007ff077212 */ /* 0x000fe200078e33ff */
[----:B------:R-:W-:Y:S02]  /*0830*/  VIADD R8, R8, UR5 ;  /* 0x0000000508087c36 */ /* 0x000fe40008000000 */
[----:B-1----:R-:W-:Y:S01]  /*0840*/  FMUL.FTZ R14, R14, R5 ;  /* 0x000000050e0e7220 */ /* 0x002fe20000410000 */
[----:B------:R-:W-:Y:S01]  /*0850*/  LOP3.LUT R5, RZ, R21, RZ, 0x33, !PT ;  /* 0x00000015ff057212 */ /* 0x000fe200078e33ff */
[----:B------:R-:W-:Y:S01]  /*0860*/  ULDC UR5, c[0x0][0x280] ;  /* 0x0000a00000057ab9 */ /* 0x000fe20000000800 */
[----:B------:R-:W-:Y:S01]  /*0870*/  ULDC UR4, c[0x0][0x2d0] ;  /* 0x0000b40000047ab9 */ /* 0x000fe20000000800 */
[----:B------:R-:W-:Y:S01]  /*0880*/  VIADDMNMX R8, R8, -UR10, R11, !PT ;  /* 0x8000000a08087c46 */ /* 0x000fe2000f80010b */
[----:B------:R-:W-:Y:S01]  /*0890*/  IMAD R9, R9, UR5, RZ ;  /* 0x0000000509097c24 */ /* 0x000fe2000f8e02ff */
[----:B------:R-:W-:Y:S01]  /*08a0*/  F2FP.F16.F32.PACK_AB R14, RZ, R14 ;  /* 0x0000000eff0e723e */ /* 0x000fe200000000ff */
[----:B------:R-:W-:Y:S01]  /*08b0*/  UIADD3 UR4, UR4, -0x1, URZ ;  /* 0xffffffff04047890 */ /* 0x000fe2000fffe03f */
[----:B------:R-:W-:Y:S01]  /*08c0*/  VIMNMX R8, R8, R7, !PT ;  /* 0x0000000708087248 */ /* 0x000fe20007fe0100 */
[----:B------:R-:W-:-:S03]  /*08d0*/  VIADD R7, R21, 0x3 ;  /* 0x0000000315077836 */ /* 0x000fc60000000000 */
[----:B------:R-:W-:Y:S01]  /*08e0*/  IADD3 R4, -R8, -0x2, -R21 ;  /* 0xfffffffe08047810 */ /* 0x000fe20007ffe915 */
[----:B------:R-:W-:Y:S01]  /*08f0*/  IMAD.IADD R8, R5, 0x1, -R8 ;  /* 0x0000000105087824 */ /* 0x000fe200078e0a08 */
[----:B------:R-:W-:Y:S02]  /*0900*/  PRMT R5, R14, 0x7610, R5 ;  /* 0x000076100e057816 */ /* 0x000fe40000000005 */
[----:B------:R-:W-:Y:S01]  /*0910*/  ISETP.GE.U32.AND P1, PT, R4, 0x3, PT ;  /* 0x000000030400780c */ /* 0x000fe20003f26070 */
[----:B------:R-:W-:Y:S01]  /*0920*/  VIADD R4, R21, 0x1 ;  /* 0x0000000115047836 */ /* 0x000fe20000000000 */
[----:B------:R-:W-:-:S11]  /*0930*/  LOP3.LUT R8, R8, 0x3, RZ, 0xc0, !PT ;  /* 0x0000000308087812 */ /* 0x000fd600078ec0ff */
.L_x_218:
[----:B------:R-:W-:Y:S01]  /*0940*/  ISETP.GT.AND P0, PT, R19, R12, PT ;  /* 0x0000000c1300720c */ /* 0x000fe20003f04270 */
[----:B------:R-:W-:-:S12]  /*0950*/  BSSY B2, `(.L_x_126) ;  /* 0x0000205000027945 */ /* 0x000fd80003800000 */
[----:B012---:R-:W-:Y:S05]  /*0960*/  @!P0 BRA `(.L_x_127) ;  /* 0x00000020000c8947 */ /* 0x007fea0003800000 */
[----:B------:R-:W-:Y:S01]  /*0970*/  ULDC UR5, c[0x0][0x288] ;  /* 0x0000a20000057ab9 */ /* 0x000fe20000000800 */
[----:B------:R-:W-:Y:S02]  /*0980*/  IMAD.MOV.U32 R10, RZ, RZ, R12 ;  /* 0x000000ffff0a7224 */ /* 0x000fe400078e000c */
[----:B------:R-:W-:-:S07]  /*0990*/  IMAD R11, R0, UR5, R9 ;  /* 0x00000005000b7c24 */ /* 0x000fce000f8e0209 */
.L_x_217:
        /* <DEDUP_REMOVED lines=34> */
.L_x_137:
[----:B-----5:R-:W-:-:S05]  /*0bc0*/  HADD2 R20, R25, R5.H0_H0 ;  /* 0x2000000519147230 */ /* 0x020fca0000000000 */
[----:B------:R-:W-:-:S05]  /*0bd0*/  PRMT R27, R25, R24, R20 ;  /* 0x00000018191b7216 */ /* 0x000fca0000000014 */
[----:B------:R-:W2:Y:S02]  /*0be0*/  ATOM.E.CAS.STRONG.GPU PT, R20, [R16], R25, R27 ;  /* 0x000000191014738b */ /* 0x000ea400001ee11b */
[----:B--2---:R-:W-:Y:S01]  /*0bf0*/  ISETP.NE.U32.AND P0, PT, R20, R25, PT ;  /* 0x000000191400720c */ /* 0x004fe20003f05070 */
[----:B------:R-:W-:-:S12]  /*0c00*/  IMAD.MOV.U32 R25, RZ, RZ, R20 ;  /* 0x000000ffff197224 */ /* 0x000fd800078e0014 */
[----:B------:R-:W-:Y:S05]  /*0c10*/  @P0 BRA `(.L_x_137) ;  /* 0xfffffffc00e80947 */ /* 0x000fea000383ffff */
[----:B------:R-:W-:Y:S05]  /*0c20*/  BSYNC B5 ;  /* 0x0000000000057941 */ /* 0x000fea0003800000 */
.L_x_136:
[----:B------:R-:W-:Y:S05]  /*0c30*/  BRA `(.L_x_138) ;  /* 0x0000000000447947 */ /* 0x000fea0003800000 */
.L_x_135:
[----:B------:R-:W-:-:S05]  /*0c40*/  PRMT R17, RZ, 0x5410, R5 ;  /* 0x00005410ff117816 */ /* 0x000fca0000000005 */
[----:B------:R0:W-:Y:S02]  /*0c50*/  ATOM.E.ADD.F16x2.RN.STRONG.GPU P0, RZ, desc[UR6][R22.64+-0x2], R17 ;  /* 0xfffffe1116ff79a2 */ /* 0x0001e4000810e1c6 */
[----:B0-----:R-:W-:Y:S05]  /*0c60*/  @P0 BRA `(.L_x_138) ;  /* 0x0000000000380947 */ /* 0x001fea0003800000 */
[----:B------:R-:W0:Y:S02]  /*0c70*/  QSPC.E.S P0, RZ, [R22+-0x2] ;  /* 0xfffffe0016ff73aa */ /* 0x000e240000000500 */
[----:B0-----:R-:W-:Y:S05]  /*0c80*/  @!P0 BRA `(.L_x_139) ;  /* 0x0000000000248947 */ /* 0x001fea0003800000 */
[----:B------:R-:W-:-:S07]  /*0c90*/  MOV R22, R22 ;  /* 0x0000001600167202 */ /* 0x000fce0000000f00 */
.L_x_140:
[----:B------:R-:W0:Y:S02]  /*0ca0*/  LDS R16, [R22+-0x2] ;  /* 0xfffffe0016107984 */ /* 0x000e240000000800 */
[C---:B0-----:R-:W-:Y:S02]  /*0cb0*/  HADD2 R20, R16.reuse.H1_H1, R5.H0_H0 ;  /* 0x2000000510147230 */ /* 0x041fe40000000c00 */
[----:B------:R-:W-:-:S05]  /*0cc0*/  HADD2 R17, R16.H0_H0, RZ.H0_H0 ;  /* 0x200000ff10117230 */ /* 0x000fca0000000800 */
[----:B------:R-:W-:-:S06]  /*0cd0*/  PRMT R17, R17, 0x5410, R20 ;  /* 0x0000541011117816 */ /* 0x000fcc0000000014 */
[----:B------:R-:W0:Y:S02]  /*0ce0*/  ATOMS.CAST.SPIN R17, [R22+-0x2], R16, R17 ;  /* 0xfffffe101611738d */ /* 0x000e240001800011 */
[----:B0-----:R-:W-:-:S13]  /*0cf0*/  ISETP.EQ.U32.AND P0, PT, R17, 0x1, PT ;  /* 0x000000011100780c */ /* 0x001fda0003f02070 */
[----:B------:R-:W-:Y:S05]  /*0d00*/  @!P0 BRA `(.L_x_140) ;  /* 0xfffffffc00e48947 */ /* 0x000fea000383ffff */
[----:B------:R-:W-:Y:S05]  /*0d10*/  BRA `(.L_x_138) ;  /* 0x00000000000c7947 */ /* 0x000fea0003800000 */
.L_x_139:
[----:B------:R-:W2:Y:S02]  /*0d20*/  LD.E R16, desc[UR6][R22.64+-0x2] ;  /* 0xfffffe0616107980 */ /* 0x000ea4000c101900 */
[----:B--2---:R-:W-:-:S05]  /*0d30*/  IMAD.IADD R17, R17, 0x1, R16 ;  /* 0x0000000111117824 */ /* 0x004fca00078e0210 */
[----:B------:R1:W-:Y:S02]  /*0d40*/  ST.E desc[UR6][R22.64+-0x2], R17 ;  /* 0xfffffe1116007985 */ /* 0x0003e4000c101906 */
.L_x_138:
[----:B------:R-:W-:Y:S05]  /*0d50*/  BSYNC B4 ;  /* 0x0000000000047941 */ /* 0x000fea0003800000 */
.L_x_134:
[----:B------:R-:W-:Y:S05]  /*0d60*/  BRA `(.L_x_141) ;  /* 0x0000000000447947 */ /* 0x000fea0003800000 */
.L_x_133:
[----:B------:R-:W-:-:S05]  /*0d70*/  PRMT R17, R5, 0x5410, RZ ;  /* 0x0000541005117816 */ /* 0x000fca00000000ff */
[----:B------:R0:W-:Y:S02]  /*0d80*/  ATOM.E.ADD.F16x2.RN.STRONG.GPU P0, RZ, desc[UR6][R22.64], R17 ;  /* 0x0000001116ff79a2 */ /* 0x0001e4000810e1c6 */
[----:B0-----:R-:W-:Y:S05]  /*0d90*/  @P0 BRA `(.L_x_141) ;  /* 0x0000000000380947 */ /* 0x001fea0003800000 */
[----:B------:R-:W0:Y:S02]  /*0da0*/  QSPC.E.S P0, RZ, [R22] ;  /* 0x0000000016ff73aa */ /* 0x000e240000000500 */
[----:B0-----:R-:W-:Y:S05]  /*0db0*/  @!P0 BRA `(.L_x_142) ;  /* 0x0000000000248947 */ /* 0x001fea0003800000 */
[----:B------:R-:W-:-:S07]  /*0dc0*/  MOV R22, R22 ;  /* 0x0000001600167202 */ /* 0x000fce0000000f00 */
.L_x_143:
[----:B------:R-:W0:Y:S02]  /*0dd0*/  LDS R16, [R22] ;  /* 0x0000000016107984 */ /* 0x000e240000000800 */
[C---:B0-----:R-:W-:Y:S02]  /*0de0*/  HADD2 R20, R16.reuse.H1_H1, RZ.H0_H0 ;  /* 0x200000ff10147230 */ /* 0x041fe40000000c00 */
[----:B------:R-:W-:-:S05]  /*0df0*/  HADD2 R17, R16.H0_H0, R5.H0_H0 ;  /* 0x2000000510117230 */ /* 0x000fca0000000800 */
[----:B------:R-:W-:-:S06]  /*0e00*/  PRMT R17, R17, 0x5410, R20 ;  /* 0x0000541011117816 */ /* 0x000fcc0000000014 */
[----:B------:R-:W0:Y:S02]  /*0e10*/  ATOMS.CAST.SPIN R17, [R22], R16, R17 ;  /* 0x000000101611738d */ /* 0x000e240001800011 */
[----:B0-----:R-:W-:-:S13]  /*0e20*/  ISETP.EQ.U32.AND P0, PT, R17, 0x1, PT ;  /* 0x000000011100780c */ /* 0x001fda0003f02070 */
[----:B------:R-:W-:Y:S05]  /*0e30*/  @!P0 BRA `(.L_x_143) ;  /* 0xfffffffc00e48947 */ /* 0x000fea000383ffff */
[----:B------:R-:W-:Y:S05]  /*0e40*/  BRA `(.L_x_141) ;  /* 0x00000000000c7947 */ /* 0x000fea0003800000 */
.L_x_142:
[----:B------:R-:W2:Y:S02]  /*0e50*/  LD.E R16, desc[UR6][R22.64] ;  /* 0x0000000616107980 */ /* 0x000ea4000c101900 */
[----:B--2---:R-:W-:-:S05]  /*0e60*/  IMAD.IADD R17, R17, 0x1, R16 ;  /* 0x0000000111117824 */ /* 0x004fca00078e0210 */
[----:B------:R2:W-:Y:S02]  /*0e70*/  ST.E desc[UR6][R22.64], R17 ;  /* 0x0000001116007985 */ /* 0x0005e4000c101906 */
.L_x_141:
[----:B------:R-:W-:Y:S05]  /*0e80*/  BSYNC B3 ;  /* 0x0000000000037941 */ /* 0x000fea0003800000 */
.L_x_132:
        /* <DEDUP_REMOVED lines=26> */
.L_x_149:
[----:B-----5:R-:W-:-:S05]  /*1030*/  HADD2 R20, R25, R5.H0_H0 ;  /* 0x2000000519147230 */ /* 0x020fca0000000000 */
[----:B------:R-:W-:-:S05]  /*1040*/  PRMT R27, R25, R24, R20 ;  /* 0x00000018191b7216 */ /* 0x000fca0000000014 */
[----:B------:R-:W2:Y:S02]  /*1050*/  ATOM.E.CAS.STRONG.GPU PT, R20, [R16], R25, R27 ;  /* 0x000000191014738b */ /* 0x000ea400001ee11b */
[----:B--2---:R-:W-:Y:S01]  /*1060*/  ISETP.NE.U32.AND P0, PT, R20, R25, PT ;  /* 0x000000191400720c */ /* 0x004fe20003f05070 */
[----:B------:R-:W-:-:S12]  /*1070*/  IMAD.MOV.U32 R25, RZ, RZ, R20 ;  /* 0x000000ffff197224 */ /* 0x000fd800078e0014 */
[----:B------:R-:W-:Y:S05]  /*1080*/  @P0 BRA `(.L_x_149) ;  /* 0xfffffffc00e80947 */ /* 0x000fea000383ffff */
[----:B------:R-:W-:Y:S05]  /*1090*/  BSYNC B5 ;  /* 0x0000000000057941 */ /* 0x000fea0003800000 */
.L_x_148:
[----:B------:R-:W-:Y:S05]  /*10a0*/  BRA `(.L_x_150) ;  /* 0x0000000000447947 */ /* 0x000fea0003800000 */
.L_x_147:
[----:B------:R-:W-:-:S05]  /*10b0*/  PRMT R17, RZ, 0x5410, R5 ;  /* 0x00005410ff117816 */ /* 0x000fca0000000005 */
[----:B------:R0:W-:Y:S02]  /*10c0*/  ATOM.E.ADD.F16x2.RN.STRONG.GPU P0, RZ, desc[UR6][R22.64+-0x2], R17 ;  /* 0xfffffe1116ff79a2 */ /* 0x0001e4000810e1c6 */
[----:B0-----:R-:W-:Y:S05]  /*10d0*/  @P0 BRA `(.L_x_150) ;  /* 0x0000000000380947 */ /* 0x001fea0003800000 */
[----:B------:R-:W0:Y:S02]  /*10e0*/  QSPC.E.S P0, RZ, [R22+-0x2] ;  /* 0xfffffe0016ff73aa */ /* 0x000e240000000500 */
[----:B0-----:R-:W-:Y:S05]  /*10f0*/  @!P0 BRA `(.L_x_151) ;  /* 0x0000000000248947 */ /* 0x001fea0003800000 */
[----:B------:R-:W-:-:S07]  /*1100*/  MOV R22, R22 ;  /* 0x0000001600167202 */ /* 0x000fce0000000f00 */
.L_x_152:
        /* <DEDUP_REMOVED lines=8> */
.L_x_151:
[----:B------:R-:W2:Y:S02]  /*1190*/  LD.E R16, desc[UR6][R22.64+-0x2] ;  /* 0xfffffe0616107980 */ /* 0x000ea4000c101900 */
[----:B--2---:R-:W-:-:S05]  /*11a0*/  IMAD.IADD R17, R17, 0x1, R16 ;  /* 0x0000000111117824 */ /* 0x004fca00078e0210 */
[----:B------:R0:W-:Y:S02]  /*11b0*/  ST.E desc[UR6][R22.64+-0x2], R17 ;  /* 0xfffffe1116007985 */ /* 0x0001e4000c101906 */
.L_x_150:
[----:B------:R-:W-:Y:S05]  /*11c0*/  BSYNC B4 ;  /* 0x0000000000047941 */ /* 0x000fea0003800000 */
.L_x_146:
[----:B------:R-:W-:Y:S05]  /*11d0*/  BRA `(.L_x_153) ;  /* 0x0000000000447947 */ /* 0x000fea0003800000 */
.L_x_145:
[----:B------:R-:W-:-:S05]  /*11e0*/  PRMT R17, R5, 0x5410, RZ ;  /* 0x0000541005117816 */ /* 0x000fca00000000ff */
[----:B------:R0:W-:Y:S02]  /*11f0*/  ATOM.E.ADD.F16x2.RN.STRONG.GPU P0, RZ, desc[UR6][R22.64], R17 ;  /* 0x0000001116ff79a2 */ /* 0x0001e4000810e1c6 */
[----:B0-----:R-:W-:Y:S05]  /*1200*/  @P0 BRA `(.L_x_153) ;  /* 0x0000000000380947 */ /* 0x001fea0003800000 */
[----:B------:R-:W0:Y:S02]  /*1210*/  QSPC.E.S P0, RZ, [R22] ;  /* 0x0000000016ff73aa */ /* 0x000e240000000500 */
[----:B0-----:R-:W-:Y:S05]  /*1220*/  @!P0 BRA `(.L_x_154) ;  /* 0x0000000000248947 */ /* 0x001fea0003800000 */
[----:B------:R-:W-:-:S07]  /*1230*/  MOV R22, R22 ;  /* 0x0000001600167202 */ /* 0x000fce0000000f00 */
.L_x_155:
        /* <DEDUP_REMOVED lines=8> */
.L_x_154:
[----:B------:R-:W2:Y:S02]  /*12c0*/  LD.E R16, desc[UR6][R22.64] ;  /* 0x0000000616107980 */ /* 0x000ea4000c101900 */
[----:B--2---:R-:W-:-:S05]  /*12d0*/  IMAD.IADD R17, R17, 0x1, R16 ;  /* 0x0000000111117824 */ /* 0x004fca00078e0210 */
[----:B------:R0:W-:Y:S02]  /*12e0*/  ST.E desc[UR6][R22.64], R17 ;  /* 0x0000001116007985 */ /* 0x0001e4000c101906 */
.L_x_153:
[----:B------:R-:W-:Y:S05]  /*12f0*/  BSYNC B3 ;  /* 0x0000000000037941 */ /* 0x000fea0003800000 */
.L_x_144:
        /* <DEDUP_REMOVED lines=24> */
.L_x_159:
[----:B-----5:R-:W-:-:S05]  /*1480*/  HADD2 R18, R23, R5.H0_H0 ;  /* 0x2000000517127230 */ /* 0x020fca0000000000 */
[----:B------:R-:W-:-:S05]  /*1490*/  PRMT R25, R23, R20, R18 ;  /* 0x0000001417197216 */ /* 0x000fca0000000012 */
[----:B------:R-:W2:Y:S02]  /*14a0*/  ATOM.E.CAS.STRONG.GPU PT, R18, [R16], R23, R25 ;  /* 0x000000171012738b */ /* 0x000ea400001ee119 */
[----:B--2---:R-:W-:Y:S01]  /*14b0*/  ISETP.NE.U32.AND P0, PT, R18, R23, PT ;  /* 0x000000171200720c */ /* 0x004fe20003f05070 */
[----:B------:R-:W-:-:S12]  /*14c0*/  IMAD.MOV.U32 R23, RZ, RZ, R18 ;  /* 0x000000ffff177224 */ /* 0x000fd800078e0012 */
[----:B------:R-:W-:Y:S05]  /*14d0*/  @P0 BRA `(.L_x_159) ;  /* 0xfffffffc00e80947 */ /* 0x000fea000383ffff */
[----:B------:R-:W-:Y:S05]  /*14e0*/  BSYNC B3 ;  /* 0x0000000000037941 */ /* 0x000fea0003800000 */
.L_x_158:
[----:B0-----:R-:W-:Y:S01]  /*14f0*/  IMAD.MOV.U32 R16, RZ, RZ, R7 ;  /* 0x000000ffff107224 */ /* 0x001fe200078e0007 */
[----:B------:R-:W-:Y:S06]  /*1500*/  BRA `(.L_x_131) ;  /* 0x0000000000a47947 */ /* 0x000fec0003800000 */
.L_x_157:
[----:B------:R-:W-:-:S05]  /*1510*/  PRMT R17, RZ, 0x5410, R5 ;  /* 0x00005410ff117816 */ /* 0x000fca0000000005 */
[----:B------:R0:W-:Y:S01]  /*1520*/  ATOM.E.ADD.F16x2.RN.STRONG.GPU P0, RZ, desc[UR6][R14.64+-0x2], R17 ;  /* 0xfffffe110eff79a2 */ /* 0x0001e2000810e1c6 */
[----:B------:R-:W-:Y:S04]  /*1530*/  BSSY B3, `(.L_x_160) ;  /* 0x0000010000037945 */ /* 0x000fe80003800000 */
[----:B0-----:R-:W-:Y:S05]  /*1540*/  @P0 BRA `(.L_x_161) ;  /* 0x0000000000380947 */ /* 0x001fea0003800000 */
[----:B------:R-:W0:Y:S02]  /*1550*/  QSPC.E.S P0, RZ, [R14+-0x2] ;  /* 0xfffffe000eff73aa */ /* 0x000e240000000500 */
[----:B0-----:R-:W-:Y:S05]  /*1560*/  @!P0 BRA `(.L_x_162) ;  /* 0x0000000000248947 */ /* 0x001fea0003800000 */
[----:B------:R-:W-:-:S07]  /*1570*/  MOV R17, R14 ;  /* 0x0000000e00117202 */ /* 0x000fce0000000f00 */
.L_x_163:
        /* <DEDUP_REMOVED lines=8> */
.L_x_162:
[----:B------:R-:W2:Y:S02]  /*1600*/  LD.E R16, desc[UR6][R14.64+-0x2] ;  /* 0xfffffe060e107980 */ /* 0x000ea4000c101900 */
[----:B--2---:R-:W-:-:S05]  /*1610*/  IMAD.IADD R17, R17, 0x1, R16 ;  /* 0x0000000111117824 */ /* 0x004fca00078e0210 */
[----:B------:R0:W-:Y:S02]  /*1620*/  ST.E desc[UR6][R14.64+-0x2], R17 ;  /* 0xfffffe110e007985 */ /* 0x0001e4000c101906 */
.L_x_161:
[----:B------:R-:W-:Y:S05]  /*1630*/  BSYNC B3 ;  /* 0x0000000000037941 */ /* 0x000fea0003800000 */
.L_x_160:
[----:B------:R-:W-:Y:S01]  /*1640*/  IMAD.MOV.U32 R16, RZ, RZ, R7 ;  /* 0x000000ffff107224 */ /* 0x000fe200078e0007 */
[----:B------:R-:W-:Y:S06]  /*1650*/  BRA `(.L_x_131) ;  /* 0x0000000000507947 */ /* 0x000fec0003800000 */
.L_x_156:
[----:B------:R-:W-:-:S05]  /*1660*/  PRMT R17, R5, 0x5410, RZ ;  /* 0x0000541005117816 */ /* 0x000fca00000000ff */
[----:B------:R0:W-:Y:S01]  /*1670*/  ATOM.E.ADD.F16x2.RN.STRONG.GPU P0, RZ, desc[UR6][R14.64], R17 ;  /* 0x000000110eff79a2 */ /* 0x0001e2000810e1c6 */
[----:B------:R-:W-:Y:S04]  /*1680*/  BSSY B3, `(.L_x_164) ;  /* 0x0000010000037945 */ /* 0x000fe80003800000 */
[----:B0-----:R-:W-:Y:S05]  /*1690*/  @P0 BRA `(.L_x_165) ;  /* 0x0000000000380947 */ /* 0x001fea0003800000 */
[----:B------:R-:W0:Y:S02]  /*16a0*/  QSPC.E.S P0, RZ, [R14] ;  /* 0x000000000eff73aa */ /* 0x000e240000000500 */
[----:B0-----:R-:W-:Y:S05]  /*16b0*/  @!P0 BRA `(.L_x_166) ;  /* 0x0000000000248947 */ /* 0x001fea0003800000 */
[----:B------:R-:W-:-:S07]  /*16c0*/  MOV R17, R14 ;  /* 0x0000000e00117202 */ /* 0x000fce0000000f00 */
.L_x_167:
        /* <DEDUP_REMOVED lines=8> */
.L_x_166:
[----:B------:R-:W2:Y:S02]  /*1750*/  LD.E R16, desc[UR6][R14.64] ;  /* 0x000000060e107980 */ /* 0x000ea4000c101900 */
[----:B--2---:R-:W-:-:S05]  /*1760*/  IMAD.IADD R17, R17, 0x1, R16 ;  /* 0x0000000111117824 */ /* 0x004fca00078e0210 */
[----:B------:R0:W-:Y:S02]  /*1770*/  ST.E desc[UR6][R14.64], R17 ;  /* 0x000000110e007985 */ /* 0x0001e4000c101906 */
.L_x_165:
[----:B------:R-:W-:Y:S05]  /*1780*/  BSYNC B3 ;  /* 0x0000000000037941 */ /* 0x000fea0003800000 */
.L_x_164:
[----:B------:R-:W-:-:S07]  /*1790*/  IMAD.MOV.U32 R16, RZ, RZ, R7 ;  /* 0x000000ffff107224 */ /* 0x000fce00078e0007 */
.L_x_131:
[----:B------:R-:W-:Y:S05]  /*17a0*/  BSYNC B0 ;  /* 0x0000000000007941 */ /* 0x000fea0003800000 */
.L_x_130:
[----:B------:R-:W-:Y:S05]  /*17b0*/  @!P1 BRA `(.L_x_129) ;  /* 0x0000001000689947 */ /* 0x000fea0003800000 */
[----:B------:R-:W-:-:S07]  /*17c0*/  VIADD R18, R16, 0x1 ;  /* 0x0000000110127836 */ /* 0x000fce0000000000 */
.L_x_216:
[----:B------:R-:W3:Y:S01]  /*17d0*/  LDC R20, c[0x0][0x298] ;  /* 0x0000a600ff147b82 */ /* 0x000ee20000000800 */
[----:B------:R-:W-:Y:S01]  /*17e0*/  VIADD R16, R18, 0xffffffff ;  /* 0xffffffff12107836 */ /* 0x000fe20000000000 */
[----:B------:R-:W-:Y:S06]  /*17f0*/  BSSY B0, `(.L_x_168) ;  /* 0x0000044000007945 */ /* 0x000fec0003800000 */
[----:B0-----:R-:W0:Y:S01]  /*1800*/  LDC.64 R14, c[0x0][0x258] ;  /* 0x00009600ff0e7b82 */ /* 0x001e220000000a00 */
[----:B---3--:R-:W-:-:S05]  /*1810*/  IMAD R16, R16, R20, R13 ;  /* 0x0000001410107224 */ /* 0x008fca00078e020d */
[----:B-12---:R-:W-:Y:S02]  /*1820*/  SHF.R.S64 R23, RZ, 0x1f, R16 ;  /* 0x0000001fff177819 */ /* 0x006fe40000001010 */
        /* <DEDUP_REMOVED lines=20> */
.L_x_173:
[----:B-----5:R-:W-:-:S05]  /*1970*/  HADD2 R24, R25, R5.H0_H0 ;  /* 0x2000000519187230 */ /* 0x020fca0000000000 */
[----:B------:R-:W-:-:S05]  /*1980*/  PRMT R27, R25, R26, R24 ;  /* 0x0000001a191b7216 */ /* 0x000fca0000000018 */
[----:B------:R-:W2:Y:S02]  /*1990*/  ATOM.E.CAS.STRONG.GPU PT, R24, [R16], R25, R27 ;  /* 0x000000191018738b */ /* 0x000ea400001ee11b */
[----:B--2---:R-:W-:Y:S01]  /*19a0*/  ISETP.NE.U32.AND P0, PT, R24, R25, PT ;  /* 0x000000191800720c */ /* 0x004fe20003f05070 */
[----:B------:R-:W-:-:S12]  /*19b0*/  IMAD.MOV.U32 R25, RZ, RZ, R24 ;  /* 0x000000ffff197224 */ /* 0x000fd800078e0018 */
[----:B------:R-:W-:Y:S05]  /*19c0*/  @P0 BRA `(.L_x_173) ;  /* 0xfffffffc00e80947 */ /* 0x000fea000383ffff */
[----:B------:R-:W-:Y:S05]  /*19d0*/  BSYNC B4 ;  /* 0x0000000000047941 */ /* 0x000fea0003800000 */
.L_x_172:
[----:B------:R-:W-:Y:S05]  /*19e0*/  BRA `(.L_x_174) ;  /* 0x0000000000447947 */ /* 0x000fea0003800000 */
.L_x_171:
[----:B------:R-:W-:-:S05]  /*19f0*/  PRMT R17, RZ, 0x5410, R5 ;  /* 0x00005410ff117816 */ /* 0x000fca0000000005 */
[----:B------:R0:W-:Y:S02]  /*1a00*/  ATOM.E.ADD.F16x2.RN.STRONG.GPU P0, RZ, desc[UR6][R22.64+-0x2], R17 ;  /* 0xfffffe1116ff79a2 */ /* 0x0001e4000810e1c6 */
[----:B0-----:R-:W-:Y:S05]  /*1a10*/  @P0 BRA `(.L_x_174) ;  /* 0x0000000000380947 */ /* 0x001fea0003800000 */
[----:B------:R-:W0:Y:S02]  /*1a20*/  QSPC.E.S P0, RZ, [R22+-0x2] ;  /* 0xfffffe0016ff73aa */ /* 0x000e240000000500 */
[----:B0-----:R-:W-:Y:S05]  /*1a30*/  @!P0 BRA `(.L_x_175) ;  /* 0x0000000000248947 */ /* 0x001fea0003800000 */
[----:B------:R-:W-:-:S07]  /*1a40*/  MOV R23, R22 ;  /* 0x0000001600177202 */ /* 0x000fce0000000f00 */
.L_x_176:
        /* <DEDUP_REMOVED lines=8> */
.L_x_175:
[----:B------:R-:W2:Y:S02]  /*1ad0*/  LD.E R16, desc[UR6][R22.64+-0x2] ;  /* 0xfffffe0616107980 */ /* 0x000ea4000c101900 */
[----:B--2---:R-:W-:-:S05]  /*1ae0*/  IMAD.IADD R17, R17, 0x1, R16 ;  /* 0x0000000111117824 */ /* 0x004fca00078e0210 */
[----:B------:R0:W-:Y:S02]  /*1af0*/  ST.E desc[UR6][R22.64+-0x2], R17 ;  /* 0xfffffe1116007985 */ /* 0x0001e4000c101906 */
.L_x_174:
[----:B------:R-:W-:Y:S05]  /*1b00*/  BSYNC B3 ;  /* 0x0000000000037941 */ /* 0x000fea0003800000 */
.L_x_170:
[----:B------:R-:W-:Y:S05]  /*1b10*/  BRA `(.L_x_177) ;  /* 0x0000000000447947 */ /* 0x000fea0003800000 */
.L_x_169:
[----:B------:R-:W-:-:S05]  /*1b20*/  PRMT R17, R5, 0x5410, RZ ;  /* 0x0000541005117816 */ /* 0x000fca00000000ff */
[----:B------:R0:W-:Y:S02]  /*1b30*/  ATOM.E.ADD.F16x2.RN.STRONG.GPU P0, RZ, desc[UR6][R22.64], R17 ;  /* 0x0000001116ff79a2 */ /* 0x0001e4000810e1c6 */
[----:B0-----:R-:W-:Y:S05]  /*1b40*/  @P0 BRA `(.L_x_177) ;  /* 0x0000000000380947 */ /* 0x001fea0003800000 */
[----:B------:R-:W0:Y:S02]  /*1b50*/  QSPC.E.S P0, RZ, [R22] ;  /* 0x0000000016ff73aa */ /* 0x000e240000000500 */
[----:B0-----:R-:W-:Y:S05]  /*1b60*/  @!P0 BRA `(.L_x_178) ;  /* 0x0000000000248947 */ /* 0x001fea0003800000 */
[----:B------:R-:W-:-:S07]  /*1b70*/  MOV R23, R22 ;  /* 0x0000001600177202 */ /* 0x000fce0000000f00 */
.L_x_179:
        /* <DEDUP_REMOVED lines=8> */
.L_x_178:
[----:B------:R-:W2:Y:S02]  /*1c00*/  LD.E R16, desc[UR6][R22.64] ;  /* 0x0000000616107980 */ /* 0x000ea4000c101900 */
[----:B--2---:R-:W-:-:S05]  /*1c10*/  IMAD.IADD R17, R17, 0x1, R16 ;  /* 0x0000000111117824 */ /* 0x004fca00078e0210 */
[----:B------:R0:W-:Y:S02]  /*1c20*/  ST.E desc[UR6][R22.64], R17 ;  /* 0x0000001116007985 */ /* 0x0001e4000c101906 */
.L_x_177:
[----:B------:R-:W-:Y:S05]  /*1c30*/  BSYNC B0 ;  /* 0x0000000000007941 */ /* 0x000fea0003800000 */
.L_x_168:
        /* <DEDUP_REMOVED lines=23> */
.L_x_185:
[----:B-----5:R-:W-:-:S05]  /*1db0*/  HADD2 R24, R25, R5.H0_H0 ;  /* 0x2000000519187230 */ /* 0x020fca0000000000 */
[----:B------:R-:W-:-:S05]  /*1dc0*/  PRMT R27, R25, R26, R24 ;  /* 0x0000001a191b7216 */ /* 0x000fca0000000018 */
[----:B------:R-:W2:Y:S02]  /*1dd0*/  ATOM.E.CAS.STRONG.GPU PT, R24, [R16], R25, R27 ;  /* 0x000000191018738b */ /* 0x000ea400001ee11b */
[----:B--2---:R-:W-:Y:S01]  /*1de0*/  ISETP.NE.U32.AND P0, PT, R24, R25, PT ;  /* 0x000000191800720c */ /* 0x004fe20003f05070 */
[----:B------:R-:W-:-:S12]  /*1df0*/  IMAD.MOV.U32 R25, RZ, RZ, R24 ;  /* 0x000000ffff197224 */ /* 0x000fd800078e0018 */
[----:B------:R-:W-:Y:S05]  /*1e00*/  @P0 BRA `(.L_x_185) ;  /* 0xfffffffc00e80947 */ /* 0x000fea000383ffff */
[----:B------:R-:W-:Y:S05]  /*1e10*/  BSYNC B4 ;  /* 0x0000000000047941 */ /* 0x000fea0003800000 */
.L_x_184:
[----:B------:R-:W-:Y:S05]  /*1e20*/  BRA `(.L_x_186) ;  /* 0x0000000000447947 */ /* 0x000fea0003800000 */
.L_x_183:
[----:B------:R-:W-:-:S05]  /*1e30*/  PRMT R17, RZ, 0x5410, R5 ;  /* 0x00005410ff117816 */ /* 0x000fca0000000005 */
[----:B------:R0:W-:Y:S02]  /*1e40*/  ATOM.E.ADD.F16x2.RN.STRONG.GPU P0, RZ, desc[UR6][R22.64+-0x2], R17 ;  /* 0xfffffe1116ff79a2 */ /* 0x0001e4000810e1c6 */
[----:B0-----:R-:W-:Y:S05]  /*1e50*/  @P0 BRA `(.L_x_186) ;  /* 0x0000000000380947 */ /* 0x001fea0003800000 */
[----:B------:R-:W0:Y:S02]  /*1e60*/  QSPC.E.S P0, RZ, [R22+-0x2] ;  /* 0xfffffe0016ff73aa */ /* 0x000e240000000500 */
[----:B0-----:R-:W-:Y:S05]  /*1e70*/  @!P0 BRA `(.L_x_187) ;  /* 0x0000000000248947 */ /* 0x001fea0003800000 */
[----:B------:R-:W-:-:S07]  /*1e80*/  MOV R23, R22 ;  /* 0x0000001600177202 */ /* 0x000fce0000000f00 */
.L_x_188:
        /* <DEDUP_REMOVED lines=8> */
.L_x_187:
[----:B------:R-:W2:Y:S02]  /*1f10*/  LD.E R16, desc[UR6][R22.64+-0x2] ;  /* 0xfffffe0616107980 */ /* 0x000ea4000c101900 */
[----:B--2---:R-:W-:-:S05]  /*1f20*/  IMAD.IADD R17, R17, 0x1, R16 ;  /* 0x0000000111117824 */ /* 0x004fca00078e0210 */
[----:B------:R1:W-:Y:S02]  /*1f30*/  ST.E desc[UR6][R22.64+-0x2], R17 ;  /* 0xfffffe1116007985 */ /* 0x0003e4000c101906 */
.L_x_186:
[----:B------:R-:W-:Y:S05]  /*1f40*/  BSYNC B3 ;  /* 0x0000000000037941 */ /* 0x000fea0003800000 */
.L_x_182:
[----:B------:R-:W-:Y:S05]  /*1f50*/  BRA `(.L_x_189) ;  /* 0x0000000000447947 */ /* 0x000fea0003800000 */
.L_x_181:
[----:B------:R-:W-:-:S05]  /*1f60*/  PRMT R17, R5, 0x5410, RZ ;  /* 0x0000541005117816 */ /* 0x000fca00000000ff */
[----:B------:R0:W-:Y:S02]  /*1f70*/  ATOM.E.ADD.F16x2.RN.STRONG.GPU P0, RZ, desc[UR6][R22.64], R17 ;  /* 0x0000001116ff79a2 */ /* 0x0001e4000810e1c6 */
[----:B0-----:R-:W-:Y:S05]  /*1f80*/  @P0 BRA `(.L_x_189) ;  /* 0x0000000000380947 */ /* 0x001fea0003800000 */
[----:B------:R-:W0:Y:S02]  /*1f90*/  QSPC.E.S P0, RZ, [R22] ;  /* 0x0000000016ff73aa */ /* 0x000e240000000500 */
[----:B0-----:R-:W-:Y:S05]  /*1fa0*/  @!P0 BRA `(.L_x_190) ;  /* 0x0000000000248947 */ /* 0x001fea0003800000 */
[----:B------:R-:W-:-:S07]  /*1fb0*/  MOV R23, R22 ;  /* 0x0000001600177202 */ /* 0x000fce0000000f00 */
.L_x_191:
        /* <DEDUP_REMOVED lines=8> */
.L_x_190:
[----:B------:R-:W2:Y:S02]  /*2040*/  LD.E R16, desc[UR6][R22.64] ;  /* 0x0000000616107980 */ /* 0x000ea4000c101900 */
[----:B--2---:R-:W-:-:S05]  /*2050*/  IMAD.IADD R17, R17, 0x1, R16 ;  /* 0x0000000111117824 */ /* 0x004fca00078e0210 */
[----:B------:R2:W-:Y:S02]  /*2060*/  ST.E desc[UR6][R22.64], R17 ;  /* 0x0000001116007985 */ /* 0x0005e4000c101906 */
.L_x_189:
[----:B------:R-:W-:Y:S05]  /*2070*/  BSYNC B0 ;  /* 0x0000000000007941 */ /* 0x000fea0003800000 */
.L_x_180:
        /* <DEDUP_REMOVED lines=24> */
.L_x_197:
[----:B-----5:R-:W-:-:S05]  /*2200*/  HADD2 R24, R25, R5.H0_H0 ;  /* 0x2000000519187230 */ /* 0x020fca0000000000 */
[----:B------:R-:W-:-:S05]  /*2210*/  PRMT R27, R25, R26, R24 ;  /* 0x0000001a191b7216 */ /* 0x000fca0000000018 */
[----:B------:R-:W2:Y:S02]  /*2220*/  ATOM.E.CAS.STRONG.GPU PT, R24, [R16], R25, R27 ;  /* 0x000000191018738b */ /* 0x000ea400001ee11b */
[----:B--2---:R-:W-:Y:S01]  /*2230*/  ISETP.NE.U32.AND P0, PT, R24, R25, PT ;  /* 0x000000191800720c */ /* 0x004fe20003f05070 */
[----:B------:R-:W-:-:S12]  /*2240*/  IMAD.MOV.U32 R25, RZ, RZ, R24 ;  /* 0x000000ffff197224 */ /* 0x000fd800078e0018 */
[----:B------:R-:W-:Y:S05]  /*2250*/  @P0 BRA `(.L_x_197) ;  /* 0xfffffffc00e80947 */ /* 0x000fea000383ffff */
[----:B------:R-:W-:Y:S05]  /*2260*/  BSYNC B4 ;  /* 0x0000000000047941 */ /* 0x000fea0003800000 */
.L_x_196:
[----:B------:R-:W-:Y:S05]  /*2270*/  BRA `(.L_x_198) ;  /* 0x0000000000447947 */ /* 0x000fea0003800000 */
.L_x_195:
[----:B------:R-:W-:-:S05]  /*2280*/  PRMT R17, RZ, 0x5410, R5 ;  /* 0x00005410ff117816 */ /* 0x000fca0000000005 */
[----:B------:R0:W-:Y:S02]  /*2290*/  ATOM.E.ADD.F16x2.RN.STRONG.GPU P0, RZ, desc[UR6][R22.64+-0x2], R17 ;  /* 0xfffffe1116ff79a2 */ /* 0x0001e4000810e1c6 */
[----:B0-----:R-:W-:Y:S05]  /*22a0*/  @P0 BRA `(.L_x_198) ;  /* 0x0000000000380947 */ /* 0x001fea0003800000 */
[----:B------:R-:W0:Y:S02]  /*22b0*/  QSPC.E.S P0, RZ, [R22+-0x2] ;  /* 0xfffffe0016ff73aa */ /* 0x000e240000000500 */
[----:B0-----:R-:W-:Y:S05]  /*22c0*/  @!P0 BRA `(.L_x_199) ;  /* 0x0000000000248947 */ /* 0x001fea0003800000 */
[----:B------:R-:W-:-:S07]  /*22d0*/  MOV R23, R22 ;  /* 0x0000001600177202 */ /* 0x000fce0000000f00 */
.L_x_200:
        /* <DEDUP_REMOVED lines=8> */
.L_x_199:
[----:B------:R-:W2:Y:S02]  /*2360*/  LD.E R16, desc[UR6][R22.64+-0x2] ;  /* 0xfffffe0616107980 */ /* 0x000ea4000c101900 */
[----:B--2---:R-:W-:-:S05]  /*2370*/  IMAD.IADD R17, R17, 0x1, R16 ;  /* 0x0000000111117824 */ /* 0x004fca00078e0210 */
[----:B------:R1:W-:Y:S02]  /*2380*/  ST.E desc[UR6][R22.64+-0x2], R17 ;  /* 0xfffffe1116007985 */ /* 0x0003e4000c101906 */
.L_x_198:
[----:B------:R-:W-:Y:S05]  /*2390*/  BSYNC B3 ;  /* 0x0000000000037941 */ /* 0x000fea0003800000 */
.L_x_194:
[----:B------:R-:W-:Y:S05]  /*23a0*/  BRA `(.L_x_201) ;  /* 0x0000000000447947 */ /* 0x000fea0003800000 */
.L_x_193:
[----:B------:R-:W-:-:S05]  /*23b0*/  PRMT R17, R5, 0x5410, RZ ;  /* 0x0000541005117816 */ /* 0x000fca00000000ff */
[----:B------:R0:W-:Y:S02]  /*23c0*/  ATOM.E.ADD.F16x2.RN.STRONG.GPU P0, RZ, desc[UR6][R22.64], R17 ;  /* 0x0000001116ff79a2 */ /* 0x0001e4000810e1c6 */
[----:B0-----:R-:W-:Y:S05]  /*23d0*/  @P0 BRA `(.L_x_201) ;  /* 0x0000000000380947 */ /* 0x001fea0003800000 */
[----:B------:R-:W0:Y:S02]  /*23e0*/  QSPC.E.S P0, RZ, [R22] ;  /* 0x0000000016ff73aa */ /* 0x000e240000000500 */
[----:B0-----:R-:W-:Y:S05]  /*23f0*/  @!P0 BRA `(.L_x_202) ;  /* 0x0000000000248947 */ /* 0x001fea0003800000 */
[----:B------:R-:W-:-:S07]  /*2400*/  MOV R23, R22 ;  /* 0x0000001600177202 */ /* 0x000fce0000000f00 */
.L_x_203:
        /* <DEDUP_REMOVED lines=8> */
.L_x_202:
[----:B------:R-:W2:Y:S02]  /*2490*/  LD.E R16, desc[UR6][R22.64] ;  /* 0x0000000616107980 */ /* 0x000ea4000c101900 */
[----:B--2---:R-:W-:-:S05]  /*24a0*/  IMAD.IADD R17, R17, 0x1, R16 ;  /* 0x0000000111117824 */ /* 0x004fca00078e0210 */
[----:B------:R2:W-:Y:S02]  /*24b0*/  ST.E desc[UR6][R22.64], R17 ;  /* 0x0000001116007985 */ /* 0x0005e4000c101906 */
.L_x_201:
[----:B------:R-:W-:Y:S05]  /*24c0*/  BSYNC B0 ;  /* 0x0000000000007941 */ /* 0x000fea0003800000 */
.L_x_192:
        /* <DEDUP_REMOVED lines=24> */
.L_x_209:
[----:B-----5:R-:W-:-:S05]  /*2650*/  HADD2 R20, R23, R5.H0_H0 ;  /* 0x2000000517147230 */ /* 0x020fca0000000000 */
[----:B------:R-:W-:-:S05]  /*2660*/  PRMT R25, R23, R22, R20 ;  /* 0x0000001617197216 */ /* 0x000fca0000000014 */
[----:B------:R-:W2:Y:S02]  /*2670*/  ATOM.E.CAS.STRONG.GPU PT, R20, [R16], R23, R25 ;  /* 0x000000171014738b */ /* 0x000ea400001ee119 */
[----:B--2---:R-:W-:Y:S01]  /*2680*/  ISETP.NE.U32.AND P0, PT, R20, R23, PT ;  /* 0x000000171400720c */ /* 0x004fe20003f05070 */
[----:B------:R-:W-:-:S12]  /*2690*/  IMAD.MOV.U32 R23, RZ, RZ, R20 ;  /* 0x000000ffff177224 */ /* 0x000fd800078e0014 */
[----:B------:R-:W-:Y:S05]  /*26a0*/  @P0 BRA `(.L_x_209) ;  /* 0xfffffffc00e80947 */ /* 0x000fea000383ffff */
[----:B------:R-:W-:Y:S05]  /*26b0*/  BSYNC B4 ;  /* 0x0000000000047941 */ /* 0x000fea0003800000 */
.L_x_208:
[----:B------:R-:W-:Y:S05]  /*26c0*/  BRA `(.L_x_210) ;  /* 0x0000000000447947 */ /* 0x000fea0003800000 */
.L_x_207:
[----:B------:R-:W-:-:S05]  /*26d0*/  PRMT R17, RZ, 0x5410, R5 ;  /* 0x00005410ff117816 */ /* 0x000fca0000000005 */
[----:B------:R0:W-:Y:S02]  /*26e0*/  ATOM.E.ADD.F16x2.RN.STRONG.GPU P0, RZ, desc[UR6][R14.64+-0x2], R17 ;  /* 0xfffffe110eff79a2 */ /* 0x0001e4000810e1c6 */
[----:B0-----:R-:W-:Y:S05]  /*26f0*/  @P0 BRA `(.L_x_210) ;  /* 0x0000000000380947 */ /* 0x001fea0003800000 */
[----:B------:R-:W0:Y:S02]  /*2700*/  QSPC.E.S P0, RZ, [R14+-0x2] ;  /* 0xfffffe000eff73aa */ /* 0x000e240000000500 */
[----:B0-----:R-:W-:Y:S05]  /*2710*/  @!P0 BRA `(.L_x_211) ;  /* 0x0000000000248947 */ /* 0x001fea0003800000 */
[----:B------:R-:W-:-:S07]  /*2720*/  MOV R17, R14 ;  /* 0x0000000e00117202 */ /* 0x000fce0000000f00 */
.L_x_212:
        /* <DEDUP_REMOVED lines=8> */
.L_x_211:
[----:B------:R-:W2:Y:S02]  /*27b0*/  LD.E R16, desc[UR6][R14.64+-0x2] ;  /* 0xfffffe060e107980 */ /* 0x000ea4000c101900 */
[----:B--2---:R-:W-:-:S05]  /*27c0*/  IMAD.IADD R17, R17, 0x1, R16 ;  /* 0x0000000111117824 */ /* 0x004fca00078e0210 */
[----:B------:R0:W-:Y:S02]  /*27d0*/  ST.E desc[UR6][R14.64+-0x2], R17 ;  /* 0xfffffe110e007985 */ /* 0x0001e4000c101906 */
.L_x_210:
[----:B------:R-:W-:Y:S05]  /*27e0*/  BSYNC B3 ;  /* 0x0000000000037941 */ /* 0x000fea0003800000 */
.L_x_206:
[----:B------:R-:W-:Y:S05]  /*27f0*/  BRA `(.L_x_213) ;  /* 0x0000000000447947 */ /* 0x000fea0003800000 */
.L_x_205:
[----:B------:R-:W-:-:S05]  /*2800*/  PRMT R17, R5, 0x5410, RZ ;  /* 0x0000541005117816 */ /* 0x000fca00000000ff */
[----:B------:R0:W-:Y:S02]  /*2810*/  ATOM.E.ADD.F16x2.RN.STRONG.GPU P0, RZ, desc[UR6][R14.64], R17 ;  /* 0x000000110eff79a2 */ /* 0x0001e4000810e1c6 */
[----:B0-----:R-:W-:Y:S05]  /*2820*/  @P0 BRA `(.L_x_213) ;  /* 0x0000000000380947 */ /* 0x001fea0003800000 */
[----:B------:R-:W0:Y:S02]  /*2830*/  QSPC.E.S P0, RZ, [R14] ;  /* 0x000000000eff73aa */ /* 0x000e240000000500 */
[----:B0-----:R-:W-:Y:S05]  /*2840*/  @!P0 BRA `(.L_x_214) ;  /* 0x0000000000248947 */ /* 0x001fea0003800000 */
[----:B------:R-:W-:-:S07]  /*2850*/  MOV R17, R14 ;  /* 0x0000000e00117202 */ /* 0x000fce0000000f00 */
.L_x_215:
        /* <DEDUP_REMOVED lines=8> */
.L_x_214:
[----:B------:R-:W2:Y:S02]  /*28e0*/  LD.E R16, desc[UR6][R14.64] ;  /* 0x000000060e107980 */ /* 0x000ea4000c101900 */
[----:B--2---:R-:W-:-:S05]  /*28f0*/  IMAD.IADD R17, R17, 0x1, R16 ;  /* 0x0000000111117824 */ /* 0x004fca00078e0210 */
[----:B------:R0:W-:Y:S02]  /*2900*/  ST.E desc[UR6][R14.64], R17 ;  /* 0x000000110e007985 */ /* 0x0001e4000c101906 */
.L_x_213:
[----:B------:R-:W-:Y:S05]  /*2910*/  BSYNC B0 ;  /* 0x0000000000007941 */ /* 0x000fea0003800000 */
.L_x_204:
[C---:B0-----:R-:W-:Y:S02]  /*2920*/  VIADD R15, R18.reuse, 0x3 ;  /* 0x00000003120f7836 */ /* 0x041fe40000000000 */
[----:B------:R-:W-:-:S03]  /*2930*/  VIADD R18, R18, 0x4 ;  /* 0x0000000412127836 */ /* 0x000fc60000000000 */
[----:B------:R-:W-:-:S13]  /*2940*/  ISETP.GE.AND P0, PT, R15, R2, PT ;  /* 0x000000020f00720c */ /* 0x000fda0003f06270 */
[----:B------:R-:W-:Y:S05]  /*2950*/  @!P0 BRA `(.L_x_216) ;  /* 0xffffffec009c8947 */ /* 0x000fea000383ffff */
.L_x_129:
[----:B------:R-:W-:Y:S05]  /*2960*/  BSYNC B1 ;  /* 0x0000000000017941 */ /* 0x000fea0003800000 */
.L_x_128:
[----:B------:R-:W-:-:S05]  /*2970*/  VIADD R10, R10, 0x1 ;  /* 0x000000010a0a7836 */ /* 0x000fca0000000000 */
[----:B------:R-:W-:-:S13]  /*2980*/  ISETP.GE.AND P0, PT, R10, R19, PT ;  /* 0x000000130a00720c */ /* 0x000fda0003f06270 */
[----:B------:R-:W-:Y:S05]  /*2990*/  @!P0 BRA `(.L_x_217) ;  /* 0xffffffe000008947 */ /* 0x000fea000383ffff */
.L_x_127:
[----:B------:R-:W-:Y:S05]  /*29a0*/  BSYNC B2 ;  /* 0x0000000000027941 */ /* 0x000fea0003800000 */
.L_x_126:
[----:B------:R-:W-:-:S05]  /*29b0*/  VIADD R0, R0, 0x1 ;  /* 0x0000000100007836 */ /* 0x000fca0000000000 */
[----:B------:R-:W-:-:S13]  /*29c0*/  ISETP.GE.AND P0, PT, R0, R3, PT ;  /* 0x000000030000720c */ /* 0x000fda0003f06270 */
[----:B------:R-:W-:Y:S05]  /*29d0*/  @!P0 BRA `(.L_x_218) ;  /* 0xffffffdc00d88947 */ /* 0x000fea000383ffff */
[----:B------:R-:W-:Y:S05]  /*29e0*/  EXIT ;  /* 0x000000000000794d */ /* 0x000fea0003800000 */
        .weak           $__internal_3_$__cuda_sm20_div_s64
        .type           $__internal_3_$__cuda_sm20_div_s64,@function
        .size           $__internal_3_$__cuda_sm20_div_s64,(.L_x_832 - $__internal_3_$__cuda_sm20_div_s64)
$__internal_3_$__cuda_sm20_div_s64:
        /* <DEDUP_REMOVED lines=68> */
[----:B------:R-:W-:Y:S06]  /*2e30*/  RET.REL.NODEC R2 `(_ZN2at6native49_GLOBAL__N__09e94e3a_16_AveragePool3d_cu_a8eae74c40avg_pool3d_cuda_update_grad_input_atomicIN3c104HalfEfEEvNS_27GenericPackedTensorAccessorIKT_Lm4ENS_16DefaultPtrTraitsElEENS5_IS6_Lm4ES8_lEEiiiiiiiiibiii) ;  /* 0xffffffd002707950 */ /* 0x000fec0003c3ffff */
.L_x_219:
        /* <DEDUP_REMOVED lines=12> */
.L_x_832:


//--------------------- .text._ZN2at6native49_GLOBAL__N__09e94e3a_16_AveragePool3d_cu_a8eae74c33avg_pool3d_cuda_update_grad_inputIffEEvNS_27GenericPackedTensorAccessorIKT_Lm4ENS_16DefaultPtrTraitsElEENS3_IS4_Lm4ES6_lEEiiiiiiiiibii --------------------------
	.section	.text._ZN2at6native49_GLOBAL__N__09e94e3a_16_AveragePool3d_cu_a8eae74c33avg_pool3d_cuda_update_grad_inputIffEEvNS_27GenericPackedTensorAccessorIKT_Lm4ENS_16DefaultPtrTraitsElEENS3_IS4_Lm4ES6_lEEiiiiiiiiibii,"ax",@progbits
	.align	128
.text._ZN2at6native49_GLOBAL__N__09e94e3a_16_AveragePool3d_cu_a8eae74c33avg_pool3d_cuda_update_grad_inputIffEEvNS_27GenericPackedTensorAccessorIKT_Lm4ENS_16DefaultPtrTraitsElEENS3_IS4_Lm4ES6_lEEiiiiiiiiibii:
        .type           _ZN2at6native49_GLOBAL__N__09e94e3a_16_AveragePool3d_cu_a8eae74c33avg_pool3d_cuda_update_grad_inputIffEEvNS_27GenericPackedTensorAccessorIKT_Lm4ENS_16DefaultPtrTraitsElEENS3_IS4_Lm4ES6_lEEiiiiiiiiibii,@function
        .size           _ZN2at6native49_GLOBAL__N__09e94e3a_16_AveragePool3d_cu_a8eae74c33avg_pool3d_cuda_update_grad_inputIffEEvNS_27GenericPackedTensorAccessorIKT_Lm4ENS_16DefaultPtrTraitsElEENS3_IS4_Lm4ES6_lEEiiiiiiiiibii,(.L_x_834 - _ZN2at6native49_GLOBAL__N__09e94e3a_16_AveragePool3d_cu_a8eae74c33avg_pool3d_cuda_update_grad_inputIffEEvNS_27GenericPackedTensorAccessorIKT_Lm4ENS_16DefaultPtrTraitsElEENS3_IS4_Lm4ES6_lEEiiiiiiiiibii)
        .other          _ZN2at6native49_GLOBAL__N__09e94e3a_16_AveragePool3d_cu_a8eae74c33avg_pool3d_cuda_update_grad_inputIffEEvNS_27GenericPackedTensorAccessorIKT_Lm4ENS_16DefaultPtrTraitsElEENS3_IS4_Lm4ES6_lEEiiiiiiiiibii,@"STO_CUDA_ENTRY STV_DEFAULT"
_ZN2at6native49_GLOBAL__N__09e94e3a_16_AveragePool3d_cu_a8eae74c33avg_pool3d_cuda_update_grad_inputIffEEvNS_27GenericPackedTensorAccessorIKT_Lm4ENS_16DefaultPtrTraitsElEENS3_IS4_Lm4ES6_lEEiiiiiiiiibii:
        /* <DEDUP_REMOVED lines=18> */
[----:B------:R-:W-:Y:S05]  /*0120*/  CALL.REL.NOINC `($__internal_4_$__cuda_sm20_div_s64) ;  /* 0x0000000c00f47944 */ /* 0x000fea0003c00000 */
[----:B------:R-:W0:Y:S01]  /*0130*/  LDC R0, c[0x0][0x220] ;  /* 0x00008800ff007b82 */ /* 0x000e220000000800 */
[----:B------:R-:W-:-:S04]  /*0140*/  IMAD.MOV R13, RZ, RZ, -R14 ;  /* 0x000000ffff0d7224 */ /* 0x000fc800078e0a0e */
[----:B0-----:R-:W-:Y:S01]  /*0150*/  IMAD R13, R13, R0, UR4 ;  /* 0x000000040d0d7e24 */ /* 0x001fe2000f8e0200 */
[----:B------:R-:W-:Y:S06]  /*0160*/  BRA `(.L_x_221) ;  /* 0x0000000000547947 */ /* 0x000fec0003800000 */
.L_x_220:
        /* <DEDUP_REMOVED lines=21> */
.L_x_221:
        /* <DEDUP_REMOVED lines=51> */
.L_x_222:
[----:B------:R-:W-:Y:S01]  /*05f0*/  ULDC.64 UR6, c[0x0][0x248] ;  /* 0x0000920000067ab9 */ /* 0x000fe20000000a00 */
[----:B------:R-:W-:Y:S01]  /*0600*/  SHF.R.S32.HI R20, RZ, 0x1f, R14 ;  /* 0x0000001fff147819 */ /* 0x000fe2000001140e */
[----:B------:R-:W-:Y:S01]  /*0610*/  IMAD R15, R18, UR6, RZ ;  /* 0x00000006120f7c24 */ /* 0x000fe2000f8e02ff */
[----:B------:R-:W-:Y:S01]  /*0620*/  ULDC.64 UR8, c[0x0][0x208] ;  /* 0x0000820000087ab9 */ /* 0x000fe20000000a00 */
        /* <DEDUP_REMOVED lines=22> */
[----:B------:R0:W5:Y:S01]  /*0790*/  LDG.E R18, desc[UR8][R18.64] ;  /* 0x0000000812127981 */ /* 0x000162000c1e1900 */
[----:B------:R-:W-:-:S13]  /*07a0*/  ISETP.GT.AND P0, PT, R5, R0, PT ;  /* 0x000000000500720c */ /* 0x000fda0003f04270 */
[----:B0-----:R-:W-:Y:S05]  /*07b0*/  @!P0 EXIT ;  /* 0x000000000000894d */ /* 0x001fea0003800000 */
[----:B------:R-:W-:Y:S01]  /*07c0*/  LOP3.LUT R11, RZ, R11, RZ, 0x33, !PT ;  /* 0x0000000bff0b7212 */ /* 0x000fe200078e33ff */
[----:B------:R-:W-:Y:S01]  /*07d0*/  ULDC.64 UR6, c[0x0][0x290] ;  /* 0x0000a40000067ab9 */ /* 0x000fe20000000a00 */
[----:B------:R-:W-:Y:S02]  /*07e0*/  LOP3.LUT R13, RZ, R12, RZ, 0x33, !PT ;  /* 0x0000000cff0d7212 */ /* 0x000fe400078e33ff */
[----:B------:R-:W-:Y:S01]  /*07f0*/  I2FP.F32.S32 R6, R6 ;  /* 0x0000000600067245 */ /* 0x000fe20000201400 */
[----:B------:R-:W-:Y:S01]  /*0800*/  VIADD R8, R11, UR5 ;  /* 0x000000050b087c36 */ /* 0x000fe20008000000 */
[----:B------:R-:W-:Y:S01]  /*0810*/  ULDC.64 UR4, c[0x0][0x280] ;  /* 0x0000a00000047ab9 */ /* 0x000fe20000000a00 */
[----:B------:R-:W-:Y:S01]  /*0820*/  IMAD.WIDE.U32 R10, R2, UR6, RZ ;  /* 0x00000006020a7c25 */ /* 0x000fe2000f8e00ff */
[----:B------:R-:W-:Y:S02]  /*0830*/  LOP3.LUT R9, RZ, R9, RZ, 0x33, !PT ;  /* 0x00000009ff097212 */ /* 0x000fe400078e33ff */
[----:B------:R-:W-:Y:S01]  /*0840*/  VIADDMNMX R8, R8, -UR10, R13, !PT ;  /* 0x8000000a08087c46 */ /* 0x000fe2000f80010d */
[----:B------:R-:W-:Y:S01]  /*0850*/  IMAD R11, R2, UR7, R11 ;  /* 0x00000007020b7c24 */ /* 0x000fe2000f8e020b */
[----:B------:R-:W0:Y:S01]  /*0860*/  MUFU.RCP R13, R6 ;  /* 0x00000006000d7308 */ /* 0x000e220000001000 */
[----:B------:R-:W-:Y:S01]  /*0870*/  IMAD R15, R20, UR4, RZ ;  /* 0x00000004140f7c24 */ /* 0x000fe2000f8e02ff */
[----:B------:R-:W-:Y:S01]  /*0880*/  VIMNMX R12, R8, R9, !PT ;  /* 0x00000009080c7248 */ /* 0x000fe20007fe0100 */
[----:B------:R-:W-:Y:S01]  /*0890*/  IMAD.WIDE.U32 R8, R14, UR4, R10 ;  /* 0x000000040e087c25 */ /* 0x000fe2000f8e000a */
[----:B------:R-:W-:Y:S01]  /*08a0*/  LOP3.LUT R11, RZ, R3, RZ, 0x33, !PT ;  /* 0x00000003ff0b7212 */ /* 0x000fe200078e33ff */
[----:B------:R-:W-:Y:S01]  /*08b0*/  ULDC.64 UR10, c[0x0][0x288] ;  /* 0x0000a200000a7ab9 */ /* 0x000fe20000000a00 */
[----:B------:R-:W-:Y:S01]  /*08c0*/  IADD3 R10, -R12, -0x2, -R3 ;  /* 0xfffffffe0c0a7810 */ /* 0x000fe20007ffe903 */
[----:B------:R-:W-:Y:S01]  /*08d0*/  IMAD R35, R14, UR5, R15 ;  /* 0x000000050e237c24 */ /* 0x000fe2000f8e020f */
[----:B------:R-:W-:Y:S01]  /*08e0*/  ULDC.64 UR6, c[0x0][0x298] ;  /* 0x0000a60000067ab9 */ /* 0x000fe20000000a00 */
[----:B------:R-:W-:Y:S01]  /*08f0*/  IMAD.IADD R32, R11, 0x1, -R12 ;  /* 0x000000010b207824 */ /* 0x000fe200078e0a0c */
[----:B------:R-:W-:Y:S01]  /*0900*/  ISETP.GE.U32.AND P0, PT, R10, 0x3, PT ;  /* 0x000000030a00780c */ /* 0x000fe20003f06070 */
[----:B------:R-:W-:Y:S01]  /*0910*/  IMAD.WIDE.U32 R14, R14, UR4, RZ ;  /* 0x000000040e0e7c25 */ /* 0x000fe2000f8e00ff */
[----:B------:R-:W-:Y:S01]  /*0920*/  IADD3 R9, R35, R9, RZ ;  /* 0x0000000923097210 */ /* 0x000fe20007ffe0ff */
[----:B------:R-:W-:Y:S01]  /*0930*/  USHF.L.U64.HI UR7, UR6, 0x2, UR7 ;  /* 0x0000000206077899 */ /* 0x000fe20008010207 */
[C---:B------:R-:W-:Y:S01]  /*0940*/  IADD3 R10, R3.reuse, 0x2, RZ ;  /* 0x00000002030a7810 */ /* 0x040fe20007ffe0ff */
[----:B------:R-:W-:Y:S01]  /*0950*/  VIADD R12, R3, 0x3 ;  /* 0x00000003030c7836 */ /* 0x000fe20000000000 */
[----:B------:R-:W-:Y:S01]  /*0960*/  SHF.R.S32.HI R11, RZ, 0x1f, R3 ;  /* 0x0000001fff0b7819 */ /* 0x000fe20000011403 */
[----:B------:R-:W-:-:S04]  /*0970*/  IMAD.WIDE.U32 R16, R0, UR10, R8 ;  /* 0x0000000a00107c25 */ /* 0x000fc8000f8e0008 */
[----:B0----5:R-:W-:Y:S01]  /*0980*/  FMUL.FTZ R6, R18, R13 ;  /* 0x0000000d12067220 */ /* 0x021fe20000410000 */
[----:B------:R-:W-:Y:S01]  /*0990*/  SHF.R.S32.HI R33, RZ, 0x1f, R10 ;  /* 0x0000001fff217819 */ /* 0x000fe2000001140a */
[----:B------:R-:W-:Y:S01]  /*09a0*/  USHF.L.U32 UR6, UR6, 0x2, URZ ;  /* 0x0000000206067899 */ /* 0x000fe2000800063f */
[----:B------:R-:W-:Y:S01]  /*09b0*/  VIADD R8, R3, 0x1 ;  /* 0x0000000103087836 */ /* 0x000fe20000000000 */
[----:B------:R-:W-:Y:S01]  /*09c0*/  LOP3.LUT R32, R32, 0x3, RZ, 0xc0, !PT ;  /* 0x0000000320207812 */ /* 0x000fe200078ec0ff */
[----:B------:R-:W-:Y:S01]  /*09d0*/  IMAD R9, R0, UR11, R17 ;  /* 0x0000000b00097c24 */ /* 0x000fe2000f8e0211 */
[----:B------:R-:W-:Y:S01]  /*09e0*/  UMOV UR4, URZ ;  /* 0x0000003f00047c82 */ /* 0x000fe20008000000 */
[----:B------:R-:W-:Y:S01]  /*09f0*/  IMAD.IADD R35, R15, 0x1, R35 ;  /* 0x000000010f237824 */ /* 0x000fe200078e0223 */
[----:B------:R-:W-:Y:S01]  /*0a00*/  SHF.R.S32.HI R13, RZ, 0x1f, R8 ;  /* 0x0000001fff0d7819 */ /* 0x000fe20000011408 */
[----:B------:R-:W-:-:S06]  /*0a10*/  UMOV UR5, URZ ;  /* 0x0000003f00057c82 */ /* 0x000fcc0008000000 */
.L_x_231:
[----:B------:R-:W-:Y:S01]  /*0a20*/  ISETP.GT.AND P1, PT, R7, R2, PT ;  /* 0x000000020700720c */ /* 0x000fe20003f24270 */
[----:B------:R-:W-:-:S12]  /*0a30*/  BSSY B0, `(.L_x_223) ;  /* 0x0000066000007945 */ /* 0x000fd80003800000 */
[----:B0123--:R-:W-:Y:S05]  /*0a40*/  @!P1 BRA `(.L_x_224) ;  /* 0x0000000400909947 */ /* 0x00ffea0003800000 */
[----:B------:R-:W0:Y:S01]  /*0a50*/  LDC.64 R22, c[0x0][0x288] ;  /* 0x0000a200ff167b82 */ /* 0x000e220000000a00 */
[----:B------:R-:W-:Y:S01]  /*0a60*/  SHF.R.S32.HI R19, RZ, 0x1f, R0 ;  /* 0x0000001fff137819 */ /* 0x000fe20000011400 */
[----:B------:R-:W-:Y:S01]  /*0a70*/  IMAD.MOV.U32 R20, RZ, RZ, R16 ;  /* 0x000000ffff147224 */ /* 0x000fe200078e0010 */
[----:B------:R-:W-:Y:S01]  /*0a80*/  MOV R34, R14 ;  /* 0x0000000e00227202 */ /* 0x000fe20000000f00 */
[----:B------:R-:W-:Y:S01]  /*0a90*/  HFMA2.MMA R37, -RZ, RZ, 0, 0 ;  /* 0x00000000ff257435 */ /* 0x000fe200000001ff */
[----:B------:R-:W-:Y:S01]  /*0aa0*/  MOV R21, R9 ;  /* 0x0000000900157202 */ /* 0x000fe20000000f00 */
[----:B------:R-:W-:Y:S02]  /*0ab0*/  IMAD.MOV.U32 R36, RZ, RZ, R2 ;  /* 0x000000ffff247224 */ /* 0x000fe400078e0002 */
[----:B0-----:R-:W-:Y:S02]  /*0ac0*/  IMAD R24, R19, R22, RZ ;  /* 0x0000001613187224 */ /* 0x001fe400078e02ff */
[----:B------:R-:W-:-:S02]  /*0ad0*/  IMAD R26, R22, UR5, RZ ;  /* 0x00000005161a7c24 */ /* 0x000fc4000f8e02ff */
[----:B------:R-:W-:-:S04]  /*0ae0*/  IMAD.WIDE.U32 R18, R0, R22, R34 ;  /* 0x0000001600127225 */ /* 0x000fc800078e0022 */
[----:B------:R-:W-:Y:S02]  /*0af0*/  IMAD R39, R0, R23, R24 ;  /* 0x0000001700277224 */ /* 0x000fe400078e0218 */
[----:B------:R-:W-:-:S03]  /*0b00*/  IMAD.WIDE.U32 R20, R22, UR4, R20 ;  /* 0x0000000416147c25 */ /* 0x000fc6000f8e0014 */
[----:B------:R-:W-:Y:S01]  /*0b10*/  IADD3 R39, R19, R39, RZ ;  /* 0x0000002713277210 */ /* 0x000fe20007ffe0ff */
[----:B------:R-:W-:Y:S02]  /*0b20*/  IMAD R41, R23, UR4, R26 ;  /* 0x0000000417297c24 */ /* 0x000fe4000f8e021a */
[----:B------:R-:W-:Y:S02]  /*0b30*/  IMAD.MOV.U32 R34, RZ, RZ, RZ ;  /* 0x000000ffff227224 */ /* 0x000fe400078e00ff */
[----:B------:R-:W-:-:S07]  /*0b40*/  IMAD.IADD R41, R21, 0x1, R41 ;  /* 0x0000000115297824 */ /* 0x000fce00078e0229 */
.L_x_230:
[----:B------:R-:W-:Y:S01]  /*0b50*/  ISETP.GT.AND P1, PT, R4, R3, PT ;  /* 0x000000030400720c */ /* 0x000fe20003f24270 */
[----:B------:R-:W-:-:S12]  /*0b60*/  BSSY B1, `(.L_x_225) ;  /* 0x000004d000017945 */ /* 0x000fd80003800000 */
[----:B0123--:R-:W-:Y:S05]  /*0b70*/  @!P1 BRA `(.L_x_226) ;  /* 0x00000004002c9947 */ /* 0x00ffea0003800000 */
        /* <DEDUP_REMOVED lines=10> */
[----:B------:R-:W-:Y:S01]  /*0c20*/  IMAD.WIDE.U32 R28, R36, R22, R38 ;  /* 0x00000016241c7225 */ /* 0x000fe200078e0026 */
[----:B------:R-:W-:-:S03]  /*0c30*/  MOV R38, R8 ;  /* 0x0000000800267202 */ /* 0x000fc60000000f00 */
[----:B------:R-:W-:-:S05]  /*0c40*/  IMAD R27, R36, R23, R27 ;  /* 0x00000017241b7224 */ /* 0x000fca00078e021b */
[----:B------:R-:W-:Y:S01]  /*0c50*/  IADD3 R29, R29, R27, RZ ;  /* 0x0000001b1d1d7210 */ /* 0x000fe20007ffe0ff */
[-C--:B-1----:R-:W-:Y:S02]  /*0c60*/  IMAD R26, R11, R30.reuse, RZ ;  /* 0x0000001e0b1a7224 */ /* 0x082fe400078e02ff */
[----:B------:R-:W-:-:S04]  /*0c70*/  IMAD.WIDE.U32 R42, R3, R30, R28 ;  /* 0x0000001e032a7225 */ /* 0x000fc800078e001c */
[----:B------:R-:W-:Y:S01]  /*0c80*/  IMAD R27, R3, R31, R26 ;  /* 0x0000001f031b7224 */ /* 0x000fe200078e021a */
[----:B0-----:R-:W-:-:S03]  /*0c90*/  LEA R26, P1, R42, R24, 0x2 ;  /* 0x000000182a1a7211 */ /* 0x001fc600078210ff */
[----:B------:R-:W-:-:S05]  /*0ca0*/  IMAD.IADD R27, R43, 0x1, R27 ;  /* 0x000000012b1b7824 */ /* 0x000fca00078e021b */
[----:B------:R-:W-:Y:S02]  /*0cb0*/  LEA.HI.X R27, R42, R25, R27, 0x2, P1 ;  /* 0x000000192a1b7211 */ /* 0x000fe400008f141b */
[----:B------:R-:W-:-:S03]  /*0cc0*/  ISETP.NE.AND P1, PT, R32, 0x1, PT ;  /* 0x000000012000780c */ /* 0x000fc60003f25270 */
[----:B------:R1:W-:Y:S10]  /*0cd0*/  STG.E desc[UR8][R26.64], R6 ;  /* 0x000000061a007986 */ /* 0x0003f4000c101908 */
        /* <DEDUP_REMOVED lines=15> */
[----:B------:R-:W-:-:S03]  /*0dd0*/  @P1 LEA.HI.X R25, R28, R25, R27, 0x2, P3 ;  /* 0x000000191c191211 */ /* 0x000fc600018f141b */
[----:B------:R2:W-:Y:S04]  /*0de0*/  STG.E desc[UR8][R30.64], R6 ;  /* 0x000000061e007986 */ /* 0x0005e8000c101908 */
[----:B------:R2:W-:Y:S02]  /*0df0*/  @P1 STG.E desc[UR8][R24.64], R6 ;  /* 0x0000000618001986 */ /* 0x0005e4000c101908 */
.L_x_228:
[----:B------:R-:W-:Y:S05]  /*0e00*/  BSYNC B2 ;  /* 0x0000000000027941 */ /* 0x000fea0003800000 */
.L_x_227:
[----:B------:R-:W-:Y:S05]  /*0e10*/  @!P0 BRA `(.L_x_226) ;  /* 0x0000000000848947 */ /* 0x000fea0003800000 */
[----:B-1----:R-:W-:Y:S01]  /*0e20*/  SHF.R.S32.HI R26, RZ, 0x1f, R38 ;  /* 0x0000001fff1a7819 */ /* 0x002fe20000011426 */
[-C--:B0-----:R-:W-:Y:S01]  /*0e30*/  IMAD R28, R37, R22.reuse, RZ ;  /* 0x00000016251c7224 */ /* 0x081fe200078e02ff */
[----:B------:R-:W-:Y:S01]  /*0e40*/  ULDC.64 UR10, c[0x0][0x298] ;  /* 0x0000a600000a7ab9 */ /* 0x000fe20000000a00 */
[----:B------:R-:W-:Y:S01]  /*0e50*/  IMAD.MOV.U32 R40, RZ, RZ, R20 ;  /* 0x000000ffff287224 */ /* 0x000fe200078e0014 */
[----:B------:R-:W-:Y:S01]  /*0e60*/  ULDC.64 UR12, c[0x0][0x258] ;  /* 0x00009600000c7ab9 */ /* 0x000fe20000000a00 */
[----:B------:R-:W-:Y:S02]  /*0e70*/  IMAD R27, R26, UR10, RZ ;  /* 0x0000000a1a1b7c24 */ /* 0x000fe4000f8e02ff */
[----:B--2---:R-:W-:-:S04]  /*0e80*/  IMAD.WIDE.U32 R24, R34, R22, R40 ;  /* 0x0000001622187225 */ /* 0x004fc800078e0028 */
        /* <DEDUP_REMOVED lines=9> */
.L_x_229:
[----:B---3--:R-:W-:Y:S01]  /*0f20*/  IADD3 R26, P1, R30, UR6, RZ ;  /* 0x000000061e1a7c10 */ /* 0x008fe2000ff3e0ff */
[----:B------:R-:W-:Y:S01]  /*0f30*/  IMAD.MOV.U32 R29, RZ, RZ, R31 ;  /* 0x000000ffff1d7224 */ /* 0x000fe200078e001f */
[----:B------:R-:W-:Y:S02]  /*0f40*/  MOV R28, R30 ;  /* 0x0000001e001c7202 */ /* 0x000fe40000000f00 */
[----:B------:R-:W-:Y:S02]  /*0f50*/  IADD3.X R27, R31, UR7, RZ, P1, !PT ;  /* 0x000000071f1b7c10 */ /* 0x000fe40008ffe4ff */
[----:B------:R-:W-:Y:S01]  /*0f60*/  IADD3 R24, P1, R26, UR6, RZ ;  /* 0x000000061a187c10 */ /* 0x000fe2000ff3e0ff */
[----:B------:R3:W-:Y:S01]  /*0f70*/  STG.E desc[UR8][R28.64], R6 ;  /* 0x000000061c007986 */ /* 0x0007e2000c101908 */
[----:B------:R-:W-:Y:S02]  /*0f80*/  IADD3 R38, R38, 0x4, RZ ;  /* 0x0000000426267810 */ /* 0x000fe40007ffe0ff */
[----:B------:R-:W-:Y:S01]  /*0f90*/  IADD3.X R25, R27, UR7, RZ, P1, !PT ;  /* 0x000000071b197c10 */ /* 0x000fe20008ffe4ff */
[----:B------:R3:W-:Y:S01]  /*0fa0*/  STG.E desc[UR8][R26.64], R6 ;  /* 0x000000061a007986 */ /* 0x0007e2000c101908 */
[----:B------:R-:W-:-:S03]  /*0fb0*/  IADD3 R22, P1, R24, UR6, RZ ;  /* 0x0000000618167c10 */ /* 0x000fc6000ff3e0ff */
[----:B------:R3:W-:Y:S01]  /*0fc0*/  STG.E desc[UR8][R24.64], R6 ;  /* 0x0000000618007986 */ /* 0x0007e2000c101908 */
[----:B------:R-:W-:Y:S02]  /*0fd0*/  IADD3.X R23, R25, UR7, RZ, P1, !PT ;  /* 0x0000000719177c10 */ /* 0x000fe40008ffe4ff */
[----:B------:R-:W-:Y:S02]  /*0fe0*/  ISETP.GE.AND P1, PT, R38, R4, PT ;  /* 0x000000042600720c */ /* 0x000fe40003f26270 */
[----:B------:R-:W-:Y:S01]  /*0ff0*/  IADD3 R30, P2, R22, UR6, RZ ;  /* 0x00000006161e7c10 */ /* 0x000fe2000ff5e0ff */
[----:B------:R3:W-:Y:S03]  /*1000*/  STG.E desc[UR8][R22.64], R6 ;  /* 0x0000000616007986 */ /* 0x0007e6000c101908 */
[----:B------:R-:W-:-:S07]  /*1010*/  IADD3.X R31, R23, UR7, RZ, P2, !PT ;  /* 0x00000007171f7c10 */ /* 0x000fce00097fe4ff */
[----:B------:R-:W-:Y:S05]  /*1020*/  @!P1 BRA `(.L_x_229) ;  /* 0xfffffffc00bc9947 */ /* 0x000fea000383ffff */
.L_x_226:
[----:B------:R-:W-:Y:S05]  /*1030*/  BSYNC B1 ;  /* 0x0000000000017941 */ /* 0x000fea0003800000 */
.L_x_225:
[----:B------:R-:W-:Y:S01]  /*1040*/  VIADD R36, R36, 0x1 ;  /* 0x0000000124247836 */ /* 0x000fe20000000000 */
[----:B------:R-:W-:-:S04]  /*1050*/  IADD3 R34, P2, R34, 0x1, RZ ;  /* 0x0000000122227810 */ /* 0x000fc80007f5e0ff */
[----:B------:R-:W-:Y:S02]  /*1060*/  ISETP.GE.AND P1, PT, R36, R7, PT ;  /* 0x000000072400720c */ /* 0x000fe40003f26270 */
[----:B------:R-:W-:-:S11]  /*1070*/  IADD3.X R37, RZ, R37, RZ, P2, !PT ;  /* 0x00000025ff257210 */ /* 0x000fd600017fe4ff */
[----:B------:R-:W-:Y:S05]  /*1080*/  @!P1 BRA `(.L_x_230) ;  /* 0xfffffff800b09947 */ /* 0x000fea000383ffff */
.L_x_224:
[----:B------:R-:W-:Y:S05]  /*1090*/  BSYNC B0 ;  /* 0x0000000000007941 */ /* 0x000fea0003800000 */
.L_x_223:
[----:B------:R-:W-:Y:S01]  /*10a0*/  VIADD R0, R0, 0x1 ;  /* 0x0000000100007836 */ /* 0x000fe20000000000 */
[----:B------:R-:W-:-:S04]  /*10b0*/  UIADD3 UR4, UP0, UR4, 0x1, URZ ;  /* 0x0000000104047890 */ /* 0x000fc8000ff1e03f */
[----:B------:R-:W-:Y:S01]  /*10c0*/  ISETP.GE.AND P1, PT, R0, R5, PT ;  /* 0x000000050000720c */ /* 0x000fe20003f26270 */
[----:B------:R-:W-:-:S12]  /*10d0*/  UIADD3.X UR5, URZ, UR5, URZ, UP0, !UPT ;  /* 0x000000053f057290 */ /* 0x000fd800087fe43f */
[----:B------:R-:W-:Y:S05]  /*10e0*/  @!P1 BRA `(.L_x_231) ;  /* 0xfffffff8004c9947 */ /* 0x000fea000383ffff */
[----:B------:R-:W-:Y:S05]  /*10f0*/  EXIT ;  /* 0x000000000000794d */ /* 0x000fea0003800000 */
        .weak           $__internal_4_$__cuda_sm20_div_s64
        .type           $__internal_4_$__cuda_sm20_div_s64,@function
        .size           $__internal_4_$__cuda_sm20_div_s64,(.L_x_834 - $__internal_4_$__cuda_sm20_div_s64)
$__internal_4_$__cuda_sm20_div_s64:
        /* <DEDUP_REMOVED lines=68> */
[----:B------:R-:W-:Y:S06]  /*1540*/  RET.REL.NODEC R2 `(_ZN2at6native49_GLOBAL__N__09e94e3a_16_AveragePool3d_cu_a8eae74c33avg_pool3d_cuda_update_grad_inputIffEEvNS_27GenericPackedTensorAccessorIKT_Lm4ENS_16DefaultPtrTraitsElEENS3_IS4_Lm4ES6_lEEiiiiiiiiibii) ;  /* 0xffffffe802ac7950 */ /* 0x000fec0003c3ffff */
.L_x_232:
        /* <DEDUP_REMOVED lines=11> */
.L_x_834:


//--------------------- .text._ZN2at6native49_GLOBAL__N__09e94e3a_16_AveragePool3d_cu_a8eae74c40avg_pool3d_cuda_update_grad_input_atomicIffEEvNS_27GenericPackedTensorAccessorIKT_Lm4ENS_16DefaultPtrTraitsElEENS3_IS4_Lm4ES6_lEEiiiiiiiiibiii --------------------------
	.section	.text._ZN2at6native49_GLOBAL__N__09e94e3a_16_AveragePool3d_cu_a8eae74c40avg_pool3d_cuda_update_grad_input_atomicIffEEvNS_27GenericPackedTensorAccessorIKT_Lm4ENS_16DefaultPtrTraitsElEENS3_IS4_Lm4ES6_lEEiiiiiiiiibiii,"ax",@progbits
	.align	128
.text._ZN2at6native49_GLOBAL__N__09e94e3a_16_AveragePool3d_cu_a8eae74c40avg_pool3d_cuda_update_grad_input_atomicIffEEvNS_27GenericPackedTensorAccessorIKT_Lm4ENS_16DefaultPtrTraitsElEENS3_IS4_Lm4ES6_lEEiiiiiiiiibiii:
        .type           _ZN2at6native49_GLOBAL__N__09e94e3a_16_AveragePool3d_cu_a8eae74c40avg_pool3d_cuda_update_grad_input_atomicIffEEvNS_27GenericPackedTensorAccessorIKT_Lm4ENS_16DefaultPtrTraitsElEENS3_IS4_Lm4ES6_lEEiiiiiiiiibiii,@function
        .size           _ZN2at6native49_GLOBAL__N__09e94e3a_16_AveragePool3d_cu_a8eae74c40avg_pool3d_cuda_update_grad_input_atomicIffEEvNS_27GenericPackedTensorAccessorIKT_Lm4ENS_16DefaultPtrTraitsElEENS3_IS4_Lm4ES6_lEEiiiiiiiiibiii,(.L_x_836 - _ZN2at6native49_GLOBAL__N__09e94e3a_16_AveragePool3d_cu_a8eae74c40avg_pool3d_cuda_update_grad_input_atomicIffEEvNS_27GenericPackedTensorAccessorIKT_Lm4ENS_16DefaultPtrTraitsElEENS3_IS4_Lm4ES6_lEEiiiiiiiiibiii)
        .other          _ZN2at6native49_GLOBAL__N__09e94e3a_16_AveragePool3d_cu_a8eae74c40avg_pool3d_cuda_update_grad_input_atomicIffEEvNS_27GenericPackedTensorAccessorIKT_Lm4ENS_16DefaultPtrTraitsElEENS3_IS4_Lm4ES6_lEEiiiiiiiiibiii,@"STO_CUDA_ENTRY STV_DEFAULT"
_ZN2at6native49_GLOBAL__N__09e94e3a_16_AveragePool3d_cu_a8eae74c40avg_pool3d_cuda_update_grad_input_atomicIffEEvNS_27GenericPackedTensorAccessorIKT_Lm4ENS_16DefaultPtrTraitsElEENS3_IS4_Lm4ES6_lEEiiiiiiiiibiii:
        /* <DEDUP_REMOVED lines=18> */
[----:B------:R-:W-:Y:S05]  /*0120*/  CALL.REL.NOINC `($__internal_5_$__cuda_sm20_div_s64) ;  /* 0x0000000800fc7944 */ /* 0x000fea0003c00000 */
[----:B------:R-:W0:Y:S01]  /*0130*/  LDC R0, c[0x0][0x220] ;  /* 0x00008800ff007b82 */ /* 0x000e220000000800 */
[----:B------:R-:W-:-:S04]  /*0140*/  IMAD.MOV R17, RZ, RZ, -R11 ;  /* 0x000000ffff117224 */ /* 0x000fc800078e0a0b */
[----:B0-----:R-:W-:Y:S01]  /*0150*/  IMAD R17, R17, R0, UR4 ;  /* 0x0000000411117e24 */ /* 0x001fe2000f8e0200 */
[----:B------:R-:W-:Y:S06]  /*0160*/  BRA `(.L_x_234) ;  /* 0x0000000000547947 */ /* 0x000fec0003800000 */
.L_x_233:
[----:B------:R-:W0:Y:S02]  /*0170*/  LDC R4, c[0x0][0x220] ;  /* 0x00008800ff047b82 */ /* 0x000e240000000800 */
[----:B0-----:R-:W0:Y:S01]  /*0180*/  I2F.U32.RP R0, R4 ;  /* 0x0000000400007306 */ /* 0x001e220000209000 */
[----:B------:R-:W-:-:S07]  /*0190*/  ISETP.NE.U32.AND P2, PT, R4, RZ, PT ;  /* 0x000000ff0400720c */ /* 0x000fce0003f45070 */
[----:B0-----:R-:W0:Y:S02]  /*01a0*/  MUFU.RCP R0, R0 ;  /* 0x0000000000007308 */ /* 0x001e240000001000 */
[----:B0-----:R-:W-:-:S06]  /*01b0*/  VIADD R2, R0, 0xffffffe ;  /* 0x0ffffffe00027836 */ /* 0x001fcc0000000000 */
[----:B------:R0:W1:Y:S02]  /*01c0*/  F2I.FTZ.U32.TRUNC.NTZ R3, R2 ;  /* 0x0000000200037305 */ /* 0x000064000021f000 */
[----:B0-----:R-:W-:Y:S01]  /*01d0*/  IMAD.MOV.U32 R2, RZ, RZ, RZ ;  /* 0x000000ffff027224 */ /* 0x001fe200078e00ff */
[----:B-1----:R-:W-:-:S05]  /*01e0*/  IADD3 R5, RZ, -R3, RZ ;  /* 0x80000003ff057210 */ /* 0x002fca0007ffe0ff */
[----:B------:R-:W-:-:S04]  /*01f0*/  IMAD R5, R5, R4, RZ ;  /* 0x0000000405057224 */ /* 0x000fc800078e02ff */
[----:B------:R-:W-:-:S06]  /*0200*/  IMAD.HI.U32 R3, R3, R5, R2 ;  /* 0x0000000503037227 */ /* 0x000fcc00078e0002 */
[----:B------:R-:W-:-:S04]  /*0210*/  IMAD.HI.U32 R11, R3, UR4, RZ ;  /* 0x00000004030b7c27 */ /* 0x000fc8000f8e00ff */
[----:B------:R-:W-:-:S04]  /*0220*/  IMAD.MOV R3, RZ, RZ, -R11 ;  /* 0x000000ffff037224 */ /* 0x000fc800078e0a0b */
[----:B------:R-:W-:-:S05]  /*0230*/  IMAD R3, R4, R3, UR4 ;  /* 0x0000000404037e24 */ /* 0x000fca000f8e0203 */
[----:B------:R-:W-:-:S13]  /*0240*/  ISETP.GE.U32.AND P0, PT, R3, R4, PT ;  /* 0x000000040300720c */ /* 0x000fda0003f06070 */
[----:B------:R-:W-:Y:S01]  /*0250*/  @P0 IADD3 R3, R3, -R4, RZ ;  /* 0x8000000403030210 */ /* 0x000fe20007ffe0ff */
[----:B------:R-:W-:-:S03]  /*0260*/  @P0 VIADD R11, R11, 0x1 ;  /* 0x000000010b0b0836 */ /* 0x000fc60000000000 */
[----:B------:R-:W-:-:S13]  /*0270*/  ISETP.GE.U32.AND P1, PT, R3, R4, PT ;  /* 0x000000040300720c */ /* 0x000fda0003f26070 */
[----:B------:R-:W-:Y:S01]  /*0280*/  @P1 VIADD R11, R11, 0x1 ;  /* 0x000000010b0b1836 */ /* 0x000fe20000000000 */
[----:B------:R-:W-:-:S04]  /*0290*/  @!P2 LOP3.LUT R11, RZ, R4, RZ, 0x33, !PT ;  /* 0x00000004ff0ba212 */ /* 0x000fc800078e33ff */
[----:B------:R-:W-:-:S05]  /*02a0*/  IADD3 R17, -R11, RZ, RZ ;  /* 0x000000ff0b117210 */ /* 0x000fca0007ffe1ff */
[----:B------:R-:W-:-:S07]  /*02b0*/  IMAD R17, R4, R17, UR4 ;  /* 0x0000000404117e24 */ /* 0x000fce000f8e0211 */
.L_x_234:
        /* <DEDUP_REMOVED lines=14> */
[----:B------:R-:W-:Y:S01]  /*03a0*/  ULDC UR5, c[0x0][0x270] ;  /* 0x00009c0000057ab9 */ /* 0x000fe20000000800 */
[----:B------:R-:W-:Y:S01]  /*03b0*/  ULDC.64 UR10, c[0x0][0x2a8] ;  /* 0x0000aa00000a7ab9 */ /* 0x000fe20000000a00 */
[----:B------:R-:W-:Y:S01]  /*03c0*/  ULDC.64 UR8, c[0x0][0x2a0] ;  /* 0x0000a80000087ab9 */ /* 0x000fe20000000a00 */
[----:B------:R-:W-:Y:S01]  /*03d0*/  ULDC UR7, c[0x0][0x2cc] ;  /* 0x0000b30000077ab9 */ /* 0x000fe20000000800 */
[----:B------:R-:W1:Y:S01]  /*03e0*/  LDC R10, c[0x0][0x278] ;  /* 0x00009e00ff0a7b82 */ /* 0x000e620000000800 */
[----:B------:R-:W-:Y:S02]  /*03f0*/  IADD3 R18, R12, -UR6, RZ ;  /* 0x800000060c127c10 */ /* 0x000fe4000fffe0ff */
[----:B------:R-:W-:Y:S01]  /*0400*/  ISETP.NE.AND P0, PT, RZ, UR7, PT ;  /* 0x00000007ff007c0c */ /* 0x000fe2000bf05270 */
        /* <DEDUP_REMOVED lines=8> */
[C---:B------:R-:W-:Y:S01]  /*0490*/  IMAD.IADD R3, R7.reuse, 0x1, -R4 ;  /* 0x0000000107037824 */ /* 0x040fe200078e0a04 */
[C---:B------:R-:W-:Y:S02]  /*04a0*/  VIADDMNMX R9, R18.reuse, UR10, R15, PT ;  /* 0x0000000a12097c46 */ /* 0x040fe4000b80010f */
[----:B------:R-:W-:Y:S01]  /*04b0*/  VIMNMX R7, R7, UR5, PT ;  /* 0x0000000507077c48 */ /* 0x000fe2000bfe0100 */
[C---:B------:R-:W-:Y:S01]  /*04c0*/  IMAD.IADD R2, R5.reuse, 0x1, -R0 ;  /* 0x0000000105027824 */ /* 0x040fe200078e0a00 */
[----:B------:R-:W-:Y:S02]  /*04d0*/  IADD3 R20, -R18, R9, RZ ;  /* 0x0000000912147210 */ /* 0x000fe40007ffe1ff */
[----:B------:R-:W-:Y:S02]  /*04e0*/  VIMNMX R5, R5, UR4, PT ;  /* 0x0000000405057c48 */ /* 0x000fe4000bfe0100 */
[----:B------:R-:W-:Y:S01]  /*04f0*/  VIMNMX R0, RZ, R0, !PT ;  /* 0x00000000ff007248 */ /* 0x000fe20007fe0100 */
[----:B------:R-:W-:-:S04]  /*0500*/  IMAD R3, R3, R20, RZ ;  /* 0x0000001403037224 */ /* 0x000fc800078e02ff */
[----:B------:R-:W-:Y:S01]  /*0510*/  IMAD R20, R2, R3, RZ ;  /* 0x0000000302147224 */ /* 0x000fe200078e02ff */
[----:B------:R-:W-:Y:S02]  /*0520*/  VIMNMX R2, RZ, R4, !PT ;  /* 0x00000004ff027248 */ /* 0x000fe40007fe0100 */
        /* <DEDUP_REMOVED lines=8> */
[----:B------:R-:W-:Y:S02]  /*05b0*/  @!P0 IMAD.IADD R18, R4, 0x1, -R3 ;  /* 0x0000000104128824 */ /* 0x000fe400078e0a03 */
[----:B------:R-:W-:Y:S02]  /*05c0*/  @!P0 IMAD.IADD R9, R5, 0x1, -R0 ;  /* 0x0000000105098824 */ /* 0x000fe400078e0a00 */
[----:B------:R-:W-:-:S04]  /*05d0*/  @!P0 IMAD R18, R18, R19, RZ ;  /* 0x0000001312128224 */ /* 0x000fc800078e02ff */
[----:B------:R-:W-:-:S07]  /*05e0*/  @!P0 IMAD R6, R9, R18, RZ ;  /* 0x0000001209068224 */ /* 0x000fce00078e02ff */
.L_x_235:
[----:B------:R-:W-:Y:S02]  /*05f0*/  ULDC.64 UR4, c[0x0][0x248] ;  /* 0x0000920000047ab9 */ /* 0x000fe40000000a00 */
[----:B------:R-:W-:Y:S02]  /*0600*/  IMAD R19, R8, UR4, RZ ;  /* 0x0000000408137c24 */ /* 0x000fe4000f8e02ff */
[----:B------:R-:W-:-:S04]  /*0610*/  IMAD.WIDE.U32 R8, R14, UR4, RZ ;  /* 0x000000040e087c25 */ /* 0x000fc8000f8e00ff */
[----:B------:R-:W-:Y:S01]  /*0620*/  IMAD R19, R14, UR5, R19 ;  /* 0x000000050e137c24 */ /* 0x000fe2000f8e0213 */
[----:B------:R-:W-:Y:S01]  /*0630*/  ULDC.64 UR4, c[0x0][0x250] ;  /* 0x0000940000047ab9 */ /* 0x000fe20000000a00 */
[----:B------:R-:W-:Y:S01]  /*0640*/  SHF.R.S32.HI R14, RZ, 0x1f, R17 ;  /* 0x0000001fff0e7819 */ /* 0x000fe20000011411 */
[----:B------:R-:W-:Y:S02]  /*0650*/  IMAD R16, R16, UR4, RZ ;  /* 0x0000000410107c24 */ /* 0x000fe4000f8e02ff */
[----:B------:R-:W-:Y:S02]  /*0660*/  IADD3 R9, R9, R19, RZ ;  /* 0x0000001309097210 */ /* 0x000fe40007ffe0ff */
[C---:B------:R-:W-:Y:S01]  /*0670*/  IMAD R19, R13.reuse, UR5, R16 ;  /* 0x000000050d137c24 */ /* 0x040fe2000f8e0210 */
[----:B------:R-:W-:Y:S01]  /*0680*/  SHF.R.S32.HI R16, RZ, 0x1f, R11 ;  /* 0x0000001fff107819 */ /* 0x000fe2000001140b */
[----:B------:R-:W-:Y:S01]  /*0690*/  IMAD.WIDE.U32 R8, R13, UR4, R8 ;  /* 0x000000040d087c25 */ /* 0x000fe2000f8e0008 */
[----:B------:R-:W-:-:S03]  /*06a0*/  ULDC.64 UR4, c[0x0][0x240] ;  /* 0x0000900000047ab9 */ /* 0x000fc60000000a00 */
        /* <DEDUP_REMOVED lines=9> */
[----:B------:R-:W-:-:S04]  /*0740*/  ULDC.64 UR4, c[0x0][0x210] ;  /* 0x0000840000047ab9 */ /* 0x000fc80000000a00 */
[----:B------:R-:W-:Y:S02]  /*0750*/  IADD3 R9, R9, R13, RZ ;  /* 0x0000000d09097210 */ /* 0x000fe40007ffe0ff */
[----:B------:R-:W-:-:S04]  /*0760*/  LEA R16, P0, R8, UR4, 0x2 ;  /* 0x0000000408107c11 */ /* 0x000fc8000f8010ff */
[----:B------:R-:W-:Y:S01]  /*0770*/  LEA.HI.X R17, R8, UR5, R9, 0x2, P0 ;  /* 0x0000000508117c11 */ /* 0x000fe200080f1409 */
[----:B------:R-:W-:-:S04]  /*0780*/  ULDC.64 UR4, c[0x0][0x208] ;  /* 0x0000820000047ab9 */ /* 0x000fc80000000a00 */
[----:B------:R0:W5:Y:S01]  /*0790*/  LDG.E R16, desc[UR4][R16.64] ;  /* 0x0000000410107981 */ /* 0x000162000c1e1900 */
[----:B------:R-:W-:Y:S02]  /*07a0*/  ISETP.GT.AND P0, PT, R5, R0, PT ;  /* 0x000000000500720c */ /* 0x000fe40003f04270 */
[----:B------:R-:W-:-:S11]  /*07b0*/  I2FP.F32.S32 R8, R6 ;  /* 0x0000000600087245 */ /* 0x000fd60000201400 */
[----:B0-----:R-:W-:Y:S05]  /*07c0*/  @!P0 EXIT ;  /* 0x000000000000894d */ /* 0x001fea0003800000 */
[----:B------:R-:W-:Y:S01]  /*07d0*/  LOP3.LUT R12, RZ, R12, RZ, 0x33, !PT ;  /* 0x0000000cff0c7212 */ /* 0x000fe200078e33ff */
[----:B------:R0:W1:Y:S01]  /*07e0*/  MUFU.RCP R13, R8 ;  /* 0x00000008000d7308 */ /* 0x0000620000001000 */
[----:B------:R-:W-:Y:S02]  /*07f0*/  LOP3.LUT R15, RZ, R15, RZ, 0x33, !PT ;  /* 0x0000000fff0f7212 */ /* 0x000fe400078e33ff */
[----:B------:R-:W-:Y:S01]  /*0800*/  LOP3.LUT R9, RZ, R10, RZ, 0x33, !PT ;  /* 0x0000000aff097212 */ /* 0x000fe200078e33ff */
[----:B------:R-:W-:Y:S01]  /*0810*/  VIADD R12, R12, UR6 ;  /* 0x000000060c0c7c36 */ /* 0x000fe20008000000 */
[----:B------:R-:W-:Y:S02]  /*0820*/  ULDC UR6, c[0x0][0x280] ;  /* 0x0000a00000067ab9 */ /* 0x000fe40000000800 */
[----:B------:R-:W-:Y:S02]  /*0830*/  IMAD R11, R11, UR6, RZ ;  /* 0x000000060b0b7c24 */ /* 0x000fe4000f8e02ff */
[----:B------:R-:W-:-:S02]  /*0840*/  VIADDMNMX R12, R12, -UR10, R15, !PT ;  /* 0x8000000a0c0c7c46 */ /* 0x000fc4000f80010f */
[----:B0-----:R-:W-:Y:S02]  /*0850*/  IADD3 R8, R3, 0x1, RZ ;  /* 0x0000000103087810 */ /* 0x001fe40007ffe0ff */
[----:B------:R-:W-:Y:S02]  /*0860*/  VIMNMX R12, R12, R9, !PT ;  /* 0x000000090c0c7248 */ /* 0x000fe40007fe0100 */
[----:B------:R-:W-:Y:S02]  /*0870*/  LOP3.LUT R9, RZ, R3, RZ, 0x33, !PT ;  /* 0x00000003ff097212 */ /* 0x000fe400078e33ff */
[----:B------:R-:W-:Y:S01]  /*0880*/  IADD3 R10, -R12, -0x2, -R3 ;  /* 0xfffffffe0c0a7810 */ /* 0x000fe20007ffe903 */
[----:B-1---5:R-:W-:Y:S02]  /*0890*/  FMUL.FTZ R6, R16, R13 ;  /* 0x0000000d10067220 */ /* 0x022fe40000410000 */
[----:B------:R-:W-:Y:S01]  /*08a0*/  IMAD.IADD R22, R9, 0x1, -R12 ;  /* 0x0000000109167824 */ /* 0x000fe200078e0a0c */
[----:B------:R-:W-:Y:S01]  /*08b0*/  ISETP.GE.U32.AND P0, PT, R10, 0x3, PT ;  /* 0x000000030a00780c */ /* 0x000fe20003f06070 */
[----:B------:R-:W-:-:S02]  /*08c0*/  VIADD R9, R3, 0x2 ;  /* 0x0000000203097836 */ /* 0x000fc40000000000 */
[----:B------:R-:W-:Y:S01]  /*08d0*/  VIADD R10, R3, 0x3 ;  /* 0x00000003030a7836 */ /* 0x000fe20000000000 */
[----:B------:R-:W-:-:S09]  /*08e0*/  LOP3.LUT R22, R22, 0x3, RZ, 0xc0, !PT ;  /* 0x0000000316167812 */ /* 0x000fd200078ec0ff */
.L_x_244:
[----:B------:R-:W-:Y:S01]  /*08f0*/  ISETP.GT.AND P1, PT, R7, R2, PT ;  /* 0x000000020700720c */ /* 0x000fe20003f24270 */
[----:B------:R-:W-:-:S12]  /*0900*/  BSSY B0, `(.L_x_236) ;  /* 0x000003d000007945 */ /* 0x000fd80003800000 */
[----:B012-4-:R-:W-:Y:S05]  /*0910*/  @!P1 BRA `(.L_x_237) ;  /* 0x0000000000ec9947 */ /* 0x017fea0003800000 */
[----:B------:R-:W-:Y:S01]  /*0920*/  ULDC UR6, c[0x0][0x288] ;  /* 0x0000a20000067ab9 */ /* 0x000fe20000000800 */
[----:B------:R-:W-:Y:S01]  /*0930*/  MOV R24, R2 ;  /* 0x0000000200187202 */ /* 0x000fe20000000f00 */
[----:B------:R-:W-:-:S07]  /*0940*/  IMAD R23, R0, UR6, R11 ;  /* 0x0000000600177c24 */ /* 0x000fce000f8e020b */
.L_x_243:
[----:B------:R-:W-:Y:S01]  /*0950*/  ISETP.GT.AND P1, PT, R4, R3, PT ;  /* 0x000000030400720c */ /* 0x000fe20003f24270 */
[----:B------:R-:W-:-:S12]  /*0960*/  BSSY B1, `(.L_x_238) ;  /* 0x0000033000017945 */ /* 0x000fd80003800000 */
[----:B012-4-:R-:W-:Y:S05]  /*0970*/  @!P1 BRA `(.L_x_239) ;  /* 0x0000000000c49947 */ /* 0x017fea0003800000 */
[----:B------:R-:W-:Y:S01]  /*0980*/  ISETP.NE.AND P1, PT, R22, RZ, PT ;  /* 0x000000ff1600720c */ /* 0x000fe20003f25270 */
[----:B------:R-:W-:Y:S01]  /*0990*/  ULDC UR6, c[0x0][0x290] ;  /* 0x0000a40000067ab9 */ /* 0x000fe20000000800 */
[----:B------:R-:W-:Y:S01]  /*09a0*/  BSSY B2, `(.L_x_240) ;  /* 0x000001c000027945 */ /* 0x000fe20003800000 */
[----:B------:R-:W-:Y:S02]  /*09b0*/  IMAD R26, R24, UR6, R23 ;  /* 0x00000006181a7c24 */ /* 0x000fe4000f8e0217 */
[----:B------:R-:W-:-:S08]  /*09c0*/  IMAD.MOV.U32 R16, RZ, RZ, R3 ;  /* 0x000000ffff107224 */ /* 0x000fd000078e0003 */
[----:B------:R-:W-:Y:S05]  /*09d0*/  @!P1 BRA `(.L_x_241) ;  /* 0x0000000000609947 */ /* 0x000fea0003800000 */
[----:B------:R-:W0:Y:S08]  /*09e0*/  LDC R17, c[0x0][0x298] ;  /* 0x0000a600ff117b82 */ /* 0x000e300000000800 */
[----:B------:R-:W1:Y:S01]  /*09f0*/  LDC.64 R12, c[0x0][0x258] ;  /* 0x00009600ff0c7b82 */ /* 0x000e620000000a00 */
[----:B0-----:R-:W-:-:S05]  /*0a00*/  IMAD R16, R3, R17, R26 ;  /* 0x0000001103107224 */ /* 0x001fca00078e021a */
[----:B------:R-:W-:-:S04]  /*0a10*/  SHF.R.S64 R15, RZ, 0x1e, R16 ;  /* 0x0000001eff0f7819 */ /* 0x000fc80000001010 */
[----:B-1----:R-:W-:-:S04]  /*0a20*/  IADD3 R14, P1, R15, R12, RZ ;  /* 0x0000000c0f0e7210 */ /* 0x002fc80007f3e0ff */
[----:B------:R-:W-:Y:S02]  /*0a30*/  LEA.HI.X.SX32 R15, R16, R13, 0x2, P1 ;  /* 0x0000000d100f7211 */ /* 0x000fe400008f16ff */
[----:B------:R-:W-:-:S03]  /*0a40*/  ISETP.NE.AND P1, PT, R22, 0x1, PT ;  /* 0x000000011600780c */ /* 0x000fc60003f25270 */
[----:B------:R0:W-:Y:S01]  /*0a50*/  REDG.E.ADD.F32.FTZ.RN.STRONG.GPU desc[UR4][R14.64], R6 ;  /* 0x000000060e0079a6 */ /* 0x0001e2000c10f384 */
[----:B------:R-:W-:-:S09]  /*0a60*/  IMAD.MOV.U32 R16, RZ, RZ, R8 ;  /* 0x000000ffff107224 */ /* 0x000fd200078e0008 */
[----:B------:R-:W-:Y:S05]  /*0a70*/  @!P1 BRA `(.L_x_241) ;  /* 0x0000000000389947 */ /* 0x000fea0003800000 */
[----:B------:R-:W-:-:S05]  /*0a80*/  IMAD R16, R8, R17, R26 ;  /* 0x0000001108107224 */ /* 0x000fca00078e021a */
[----:B0-----:R-:W-:-:S04]  /*0a90*/  SHF.R.S64 R15, RZ, 0x1e, R16 ;  /* 0x0000001eff0f7819 */ /* 0x001fc80000001010 */
[----:B------:R-:W-:-:S04]  /*0aa0*/  IADD3 R14, P1, R15, R12, RZ ;  /* 0x0000000c0f0e7210 */ /* 0x000fc80007f3e0ff */
[----:B------:R-:W-:Y:S02]  /*0ab0*/  LEA.HI.X.SX32 R15, R16, R13, 0x2, P1 ;  /* 0x0000000d100f7211 */ /* 0x000fe400008f16ff */
[----:B------:R-:W-:-:S03]  /*0ac0*/  ISETP.NE.AND P1, PT, R22, 0x2, PT ;  /* 0x000000021600780c */ /* 0x000fc60003f25270 */
[----:B------:R1:W-:Y:S01]  /*0ad0*/  REDG.E.ADD.F32.FTZ.RN.STRONG.GPU desc[UR4][R14.64], R6 ;  /* 0x000000060e0079a6 */ /* 0x0003e2000c10f384 */
[----:B------:R-:W-:-:S09]  /*0ae0*/  MOV R16, R9 ;  /* 0x0000000900107202 */ /* 0x000fd20000000f00 */
[----:B------:R-:W-:Y:S05]  /*0af0*/  @!P1 BRA `(.L_x_241) ;  /* 0x0000000000189947 */ /* 0x000fea0003800000 */
[----:B-1----:R-:W-:-:S05]  /*0b00*/  IMAD R14, R9, R17, R26 ;  /* 0x00000011090e7224 */ /* 0x002fca00078e021a */
[----:B------:R-:W-:-:S04]  /*0b10*/  SHF.R.S64 R15, RZ, 0x1e, R14 ;  /* 0x0000001eff0f7819 */ /* 0x000fc8000000100e */
[----:B------:R-:W-:-:S04]  /*0b20*/  IADD3 R12, P1, R15, R12, RZ ;  /* 0x0000000c0f0c7210 */ /* 0x000fc80007f3e0ff */
[----:B------:R-:W-:-:S05]  /*0b30*/  LEA.HI.X.SX32 R13, R14, R13, 0x2, P1 ;  /* 0x0000000d0e0d7211 */ /* 0x000fca00008f16ff */
[----:B------:R2:W-:Y:S01]  /*0b40*/  REDG.E.ADD.F32.FTZ.RN.STRONG.GPU desc[UR4][R12.64], R6 ;  /* 0x000000060c0079a6 */ /* 0x0005e2000c10f384 */
[----:B------:R-:W-:-:S07]  /*0b50*/  IMAD.MOV.U32 R16, RZ, RZ, R10 ;  /* 0x000000ffff107224 */ /* 0x000fce00078e000a */
.L_x_241:
[----:B------:R-:W-:Y:S05]  /*0b60*/  BSYNC B2 ;  /* 0x0000000000027941 */ /* 0x000fea0003800000 */
.L_x_240:
[----:B------:R-:W-:Y:S05]  /*0b70*/  @!P0 BRA `(.L_x_239) ;  /* 0x0000000000448947 */ /* 0x000fea0003800000 */
[----:B------:R-:W3:Y:S01]  /*0b80*/  LDC R25, c[0x0][0x298] ;  /* 0x0000a600ff197b82 */ /* 0x000ee20000000800 */
[----:B------:R-:W-:-:S07]  /*0b90*/  IMAD.MOV.U32 R27, RZ, RZ, R16 ;  /* 0x000000ffff1b7224 */ /* 0x000fce00078e0010 */
[----:B--2---:R-:W2:Y:S02]  /*0ba0*/  LDC.64 R12, c[0x0][0x258] ;  /* 0x00009600ff0c7b82 */ /* 0x004ea40000000a00 */
.L_x_242:
[----:B01-34-:R-:W-:-:S05]  /*0bb0*/  IMAD R14, R27, R25, R26 ;  /* 0x000000191b0e7224 */ /* 0x01bfca00078e021a */
[----:B------:R-:W-:-:S04]  /*0bc0*/  SHF.R.S64 R19, RZ, 0x1e, R14 ;  /* 0x0000001eff137819 */ /* 0x000fc8000000100e */
[----:B--2---:R-:W-:-:S04]  /*0bd0*/  IADD3 R18, P1, R19, R12, RZ ;  /* 0x0000000c13127210 */ /* 0x004fc80007f3e0ff */
[----:B------:R-:W-:Y:S02]  /*0be0*/  LEA.HI.X.SX32 R19, R14, R13, 0x2, P1 ;  /* 0x0000000d0e137211 */ /* 0x000fe400008f16ff */
[----:B------:R-:W-:Y:S01]  /*0bf0*/  IADD3 R27, R27, 0x4, RZ ;  /* 0x000000041b1b7810 */ /* 0x000fe20007ffe0ff */
[----:B------:R-:W-:-:S03]  /*0c00*/  IMAD.WIDE R16, R25, 0x4, R18 ;  /* 0x0000000419107825 */ /* 0x000fc600078e0212 */
[----:B------:R-:W-:Y:S01]  /*0c10*/  ISETP.GE.AND P1, PT, R27, R4, PT ;  /* 0x000000041b00720c */ /* 0x000fe20003f26270 */
[----:B------:R4:W-:Y:S01]  /*0c20*/  REDG.E.ADD.F32.FTZ.RN.STRONG.GPU desc[UR4][R18.64], R6 ;  /* 0x00000006120079a6 */ /* 0x0009e2000c10f384 */
[----:B------:R-:W-:-:S03]  /*0c30*/  IMAD.WIDE R14, R25, 0x4, R16 ;  /* 0x00000004190e7825 */ /* 0x000fc600078e0210 */
[----:B------:R4:W-:Y:S04]  /*0c40*/  REDG.E.ADD.F32.FTZ.RN.STRONG.GPU desc[UR4][R16.64], R6 ;  /* 0x00000006100079a6 */ /* 0x0009e8000c10f384 */
[----:B------:R4:W-:Y:S01]  /*0c50*/  REDG.E.ADD.F32.FTZ.RN.STRONG.GPU desc[UR4][R14.64], R6 ;  /* 0x000000060e0079a6 */ /* 0x0009e2000c10f384 */
[----:B------:R-:W-:-:S05]  /*0c60*/  IMAD.WIDE R20, R25, 0x4, R14 ;  /* 0x0000000419147825 */ /* 0x000fca00078e020e */
[----:B------:R4:W-:Y:S01]  /*0c70*/  REDG.E.ADD.F32.FTZ.RN.STRONG.GPU desc[UR4][R20.64], R6 ;  /* 0x00000006140079a6 */ /* 0x0009e2000c10f384 */
[----:B------:R-:W-:Y:S05]  /*0c80*/  @!P1 BRA `(.L_x_242) ;  /* 0xfffffffc00c89947 */ /* 0x000fea000383ffff */
.L_x_239:
[----:B------:R-:W-:Y:S05]  /*0c90*/  BSYNC B1 ;  /* 0x0000000000017941 */ /* 0x000fea0003800000 */
.L_x_238:
[----:B------:R-:W-:-:S05]  /*0ca0*/  VIADD R24, R24, 0x1 ;  /* 0x0000000118187836 */ /* 0x000fca0000000000 */
[----:B------:R-:W-:-:S13]  /*0cb0*/  ISETP.GE.AND P1, PT, R24, R7, PT ;  /* 0x000000071800720c */ /* 0x000fda0003f26270 */
[----:B------:R-:W-:Y:S05]  /*0cc0*/  @!P1 BRA `(.L_x_243) ;  /* 0xfffffffc00209947 */ /* 0x000fea000383ffff */
.L_x_237:
[----:B------:R-:W-:Y:S05]  /*0cd0*/  BSYNC B0 ;  /* 0x0000000000007941 */ /* 0x000fea0003800000 */
.L_x_236:
[----:B------:R-:W-:-:S05]  /*0ce0*/  VIADD R0, R0, 0x1 ;  /* 0x0000000100007836 */ /* 0x000fca0000000000 */
[----:B------:R-:W-:-:S13]  /*0cf0*/  ISETP.GE.AND P1, PT, R0, R5, PT ;  /* 0x000000050000720c */ /* 0x000fda0003f26270 */
[----:B------:R-:W-:Y:S05]  /*0d00*/  @!P1 BRA `(.L_x_244) ;  /* 0xfffffff800f89947 */ /* 0x000fea000383ffff */
[----:B------:R-:W-:Y:S05]  /*0d10*/  EXIT ;  /* 0x000000000000794d */ /* 0x000fea0003800000 */
        .weak           $__internal_5_$__cuda_sm20_div_s64
        .type           $__internal_5_$__cuda_sm20_div_s64,@function
        .size           $__internal_5_$__cuda_sm20_div_s64,(.L_x_836 - $__internal_5_$__cuda_sm20_div_s64)
$__internal_5_$__cuda_sm20_div_s64:
        /* <DEDUP_REMOVED lines=11> */
[----:B------:R-:W-:Y:S01]  /*0dd0*/  IMAD R11, R8, R5, R11 ;  /* 0x00000005080b7224 */ /* 0x000fe200078e020b */
[----:B------:R-:W-:-:S03]  /*0de0*/  IADD3 R15, P0, RZ, -R10, RZ ;  /* 0x8000000aff0f7210 */ /* 0x000fc60007f1e0ff */
[----:B------:R-:W-:Y:S02]  /*0df0*/  IMAD R11, R9, R4, R11 ;  /* 0x00000004090b7224 */ /* 0x000fe400078e020b */
[----:B------:R-:W-:-:S04]  /*0e00*/  IMAD.HI.U32 R10, R8, R15, RZ ;  /* 0x0000000f080a7227 */ /* 0x000fc800078e00ff */
[----:B------:R-:W-:Y:S01]  /*0e10*/  IMAD.X R17, RZ, RZ, ~R11, P0 ;  /* 0x000000ffff117224 */ /* 0x000fe200000e0e0b */
[----:B------:R-:W-:-:S03]  /*0e20*/  MOV R11, R8 ;  /* 0x00000008000b7202 */ /* 0x000fc60000000f00 */
[-C--:B------:R-:W-:Y:S02]  /*0e30*/  IMAD R19, R9, R17.reuse, RZ ;  /* 0x0000001109137224 */ /* 0x080fe400078e02ff */
[----:B------:R-:W-:-:S04]  /*0e40*/  IMAD.WIDE.U32 R10, P0, R8, R17, R10 ;  /* 0x00000011080a7225 */ /* 0x000fc8000780000a */
[----:B------:R-:W-:-:S04]  /*0e50*/  IMAD.HI.U32 R7, R9, R17, RZ ;  /* 0x0000001109077227 */ /* 0x000fc800078e00ff */
[----:B------:R-:W-:-:S04]  /*0e60*/  IMAD.HI.U32 R10, P2, R9, R15, R10 ;  /* 0x0000000f090a7227 */ /* 0x000fc8000784000a */
[----:B------:R-:W-:Y:S01]  /*0e70*/  IMAD.X R7, R7, 0x1, R9, P0 ;  /* 0x0000000107077824 */ /* 0x000fe200000e0609 */
[----:B------:R-:W-:-:S04]  /*0e80*/  IADD3 R11, P3, R19, R10, RZ ;  /* 0x0000000a130b7210 */ /* 0x000fc80007f7e0ff */
[----:B------:R-:W-:Y:S01]  /*0e90*/  IADD3.X R7, RZ, RZ, R7, P3, P2 ;  /* 0x000000ffff077210 */ /* 0x000fe20001fe4407 */
[----:B------:R-:W-:-:S04]  /*0ea0*/  IMAD.WIDE.U32 R8, R11, R4, RZ ;  /* 0x000000040b087225 */ /* 0x000fc800078e00ff */
        /* <DEDUP_REMOVED lines=10> */
[----:B------:R-:W-:-:S04]  /*0f50*/  IADD3 R11, P3, R12, R11, RZ ;  /* 0x0000000b0c0b7210 */ /* 0x000fc80007f7e0ff */
[----:B------:R-:W-:Y:S01]  /*0f60*/  IADD3.X R7, R10, R7, RZ, P0, !PT ;  /* 0x000000070a077210 */ /* 0x000fe200007fe4ff */
[----:B------:R-:W-:-:S03]  /*0f70*/  IMAD.HI.U32 R8, R11, UR4, RZ ;  /* 0x000000040b087c27 */ /* 0x000fc6000f8e00ff */
[----:B------:R-:W-:Y:S01]  /*0f80*/  IADD3.X R7, RZ, RZ, R7, P3, P2 ;  /* 0x000000ffff077210 */ /* 0x000fe20001fe4407 */
[----:B------:R-:W-:-:S04]  /*0f90*/  IMAD.WIDE.U32 R8, RZ, R11, R8 ;  /* 0x0000000bff087225 */ /* 0x000fc800078e0008 */
[----:B------:R-:W-:-:S05]  /*0fa0*/  IMAD.HI.U32 R7, P0, R7, UR4, R8 ;  /* 0x0000000407077c27 */ /* 0x000fca000f800008 */
[----:B------:R-:W-:Y:S01]  /*0fb0*/  IADD3 R11, P2, RZ, R7, RZ ;  /* 0x00000007ff0b7210 */ /* 0x000fe20007f5e0ff */
[----:B------:R-:W-:-:S04]  /*0fc0*/  IMAD.X R7, RZ, RZ, RZ, P0 ;  /* 0x000000ffff077224 */ /* 0x000fc800000e06ff */
[----:B------:R-:W-:Y:S01]  /*0fd0*/  IMAD.WIDE.U32 R8, R11, R4, RZ ;  /* 0x000000040b087225 */ /* 0x000fe200078e00ff */
[----:B------:R-:W-:-:S03]  /*0fe0*/  IADD3.X R7, RZ, R7, RZ, P2, !PT ;  /* 0x00000007ff077210 */ /* 0x000fc600017fe4ff */
[C---:B------:R-:W-:Y:S01]  /*0ff0*/  IMAD R9, R11.reuse, R5, R9 ;  /* 0x000000050b097224 */ /* 0x040fe200078e0209 */
[----:B------:R-:W-:Y:S02]  /*1000*/  IADD3 R15, P2, -R8, UR4, RZ ;  /* 0x00000004080f7c10 */ /* 0x000fe4000ff5e1ff */
[----:B------:R-:W-:Y:S01]  /*1010*/  IADD3 R8, R11, 0x1, RZ ;  /* 0x000000010b087810 */ /* 0x000fe20007ffe0ff */
[-C--:B------:R-:W-:Y:S01]  /*1020*/  IMAD R7, R7, R4.reuse, R9 ;  /* 0x0000000407077224 */ /* 0x080fe200078e0209 */
[----:B------:R-:W-:-:S03]  /*1030*/  ISETP.GE.U32.AND P0, PT, R15, R4, PT ;  /* 0x000000040f00720c */ /* 0x000fc60003f06070 */
        /* <DEDUP_REMOVED lines=15> */
[----:B------:R-:W-:Y:S02]  /*1130*/  SEL R11, R2, R11, !P1 ;  /* 0x0000000b020b7207 */ /* 0x000fe40004800000 */
[----:B------:R-:W-:Y:S02]  /*1140*/  MOV R2, R0 ;  /* 0x0000000000027202 */ /* 0x000fe40000000f00 */
[----:B------:R-:W-:Y:S02]  /*1150*/  SEL R11, R11, 0xffffffff, P0 ;  /* 0xffffffff0b0b7807 */ /* 0x000fe40000000000 */
[----:B------:R-:W-:Y:S05]  /*1160*/  RET.REL.NODEC R2 `(_ZN2at6native49_GLOBAL__N__09e94e3a_16_AveragePool3d_cu_a8eae74c40avg_pool3d_cuda_update_grad_input_atomicIffEEvNS_27GenericPackedTensorAccessorIKT_Lm4ENS_16DefaultPtrTraitsElEENS3_IS4_Lm4ES6_lEEiiiiiiiiibiii) ;  /* 0xffffffec02a47950 */ /* 0x000fea0003c3ffff */
.L_x_245:
        /* <DEDUP_REMOVED lines=9> */
.L_x_836:


//--------------------- .text._ZN2at6native49_GLOBAL__N__09e94e3a_16_AveragePool3d_cu_a8eae74c33avg_pool3d_cuda_update_grad_inputIddEEvNS_27GenericPackedTensorAccessorIKT_Lm4ENS_16DefaultPtrTraitsElEENS3_IS4_Lm4ES6_lEEiiiiiiiiibii --------------------------
	.section	.text._ZN2at6native49_GLOBAL__N__09e94e3a_16_AveragePool3d_cu_a8eae74c33avg_pool3d_cuda_update_grad_inputIddEEvNS_27GenericPackedTensorAccessorIKT_Lm4ENS_16DefaultPtrTraitsElEENS3_IS4_Lm4ES6_lEEiiiiiiiiibii,"ax",@progbits
	.align	128
.text._ZN2at6native49_GLOBAL__N__09e94e3a_16_AveragePool3d_cu_a8eae74c33avg_pool3d_cuda_update_grad_inputIddEEvNS_27GenericPackedTensorAccessorIKT_Lm4ENS_16DefaultPtrTraitsElEENS3_IS4_Lm4ES6_lEEiiiiiiiiibii:
        .type           _ZN2at6native49_GLOBAL__N__09e94e3a_16_AveragePool3d_cu_a8eae74c33avg_pool3d_cuda_update_grad_inputIddEEvNS_27GenericPackedTensorAccessorIKT_Lm4ENS_16DefaultPtrTraitsElEENS3_IS4_Lm4ES6_lEEiiiiiiiiibii,@function
        .size           _ZN2at6native49_GLOBAL__N__09e94e3a_16_AveragePool3d_cu_a8eae74c33avg_pool3d_cuda_update_grad_inputIddEEvNS_27GenericPackedTensorAccessorIKT_Lm4ENS_16DefaultPtrTraitsElEENS3_IS4_Lm4ES6_lEEiiiiiiiiibii,(.L_x_838 - _ZN2at6native49_GLOBAL__N__09e94e3a_16_AveragePool3d_cu_a8eae74c33avg_pool3d_cuda_update_grad_inputIddEEvNS_27GenericPackedTensorAccessorIKT_Lm4ENS_16DefaultPtrTraitsElEENS3_IS4_Lm4ES6_lEEiiiiiiiiibii)
        .other          _ZN2at6native49_GLOBAL__N__09e94e3a_16_AveragePool3d_cu_a8eae74c33avg_pool3d_cuda_update_grad_inputIddEEvNS_27GenericPackedTensorAccessorIKT_Lm4ENS_16DefaultPtrTraitsElEENS3_IS4_Lm4ES6_lEEiiiiiiiiibii,@"STO_CUDA_ENTRY STV_DEFAULT"
_ZN2at6native49_GLOBAL__N__09e94e3a_16_AveragePool3d_cu_a8eae74c33avg_pool3d_cuda_update_grad_inputIddEEvNS_27GenericPackedTensorAccessorIKT_Lm4ENS_16DefaultPtrTraitsElEENS3_IS4_Lm4ES6_lEEiiiiiiiiibii:
        /* <DEDUP_REMOVED lines=18> */
[----:B------:R-:W-:Y:S05]  /*0120*/  CALL.REL.NOINC `($__internal_7_$__cuda_sm20_div_s64) ;  /* 0x0000001400b87944 */ /* 0x000fea0003c00000 */
[----:B------:R-:W0:Y:S01]  /*0130*/  LDC R0, c[0x0][0x220] ;  /* 0x00008800ff007b82 */ /* 0x000e220000000800 */
[----:B------:R-:W-:-:S04]  /*0140*/  IMAD.MOV R3, RZ, RZ, -R14 ;  /* 0x000000ffff037224 */ /* 0x000fc800078e0a0e */
[----:B0-----:R-:W-:Y:S01]  /*0150*/  IMAD R3, R3, R0, UR4 ;  /* 0x0000000403037e24 */ /* 0x001fe2000f8e0200 */
[----:B------:R-:W-:Y:S06]  /*0160*/  BRA `(.L_x_247) ;  /* 0x0000000000547947 */ /* 0x000fec0003800000 */
.L_x_246:
[----:B------:R-:W0:Y:S02]  /*0170*/  LDC R6, c[0x0][0x220] ;  /* 0x00008800ff067b82 */ /* 0x000e240000000800 */
[----:B0-----:R-:W0:Y:S01]  /*0180*/  I2F.U32.RP R0, R6 ;  /* 0x0000000600007306 */ /* 0x001e220000209000 */
[----:B------:R-:W-:-:S07]  /*0190*/  ISETP.NE.U32.AND P2, PT, R6, RZ, PT ;  /* 0x000000ff0600720c */ /* 0x000fce0003f45070 */
[----:B0-----:R-:W0:Y:S02]  /*01a0*/  MUFU.RCP R0, R0 ;  /* 0x0000000000007308 */ /* 0x001e240000001000 */
[----:B0-----:R-:W-:-:S06]  /*01b0*/  VIADD R4, R0, 0xffffffe ;  /* 0x0ffffffe00047836 */ /* 0x001fcc0000000000 */
[----:B------:R0:W1:Y:S02]  /*01c0*/  F2I.FTZ.U32.TRUNC.NTZ R5, R4 ;  /* 0x0000000400057305 */ /* 0x000064000021f000 */
[----:B0-----:R-:W-:Y:S01]  /*01d0*/  HFMA2.MMA R4, -RZ, RZ, 0, 0 ;  /* 0x00000000ff047435 */ /* 0x001fe200000001ff */
[----:B-1----:R-:W-:-:S04]  /*01e0*/  IMAD.MOV R3, RZ, RZ, -R5 ;  /* 0x000000ffff037224 */ /* 0x002fc800078e0a05 */
[----:B------:R-:W-:-:S05]  /*01f0*/  IMAD R3, R3, R6, RZ ;  /* 0x0000000603037224 */ /* 0x000fca00078e02ff */
        /* <DEDUP_REMOVED lines=12> */
.L_x_247:
        /* <DEDUP_REMOVED lines=16> */
[----:B------:R-:W-:Y:S02]  /*03c0*/  ULDC.64 UR6, c[0x0][0x2a0] ;  /* 0x0000a80000067ab9 */ /* 0x000fe40000000a00 */
[----:B------:R-:W1:Y:S01]  /*03d0*/  LDC R22, c[0x0][0x278] ;  /* 0x00009e00ff167b82 */ /* 0x000e620000000800 */
[----:B0-----:R-:W-:Y:S01]  /*03e0*/  IMAD R5, R12, UR4, -R21 ;  /* 0x000000040c057c24 */ /* 0x001fe2000f8e0a15 */
[----:B------:R-:W-:Y:S01]  /*03f0*/  ULDC UR4, c[0x0][0x2c0] ;  /* 0x0000b00000047ab9 */ /* 0x000fe20000000800 */
[----:B------:R-:W-:Y:S01]  /*0400*/  VIADD R0, R21, UR8 ;  /* 0x0000000815007c36 */ /* 0x000fe20008000000 */
[----:B------:R-:W-:Y:S01]  /*0410*/  IADD3 R6, R8, -UR4, RZ ;  /* 0x8000000408067c10 */ /* 0x000fe2000fffe0ff */
[----:B------:R-:W-:-:S02]  /*0420*/  IMAD R4, R3, UR11, -R20 ;  /* 0x0000000b03047c24 */ /* 0x000fc4000f8e0a14 */
[----:B------:R-:W-:Y:S01]  /*0430*/  VIADD R7, R20, UR5 ;  /* 0x0000000514077c36 */ /* 0x000fe20008000000 */
[----:B------:R-:W-:Y:S01]  /*0440*/  VIADDMNMX R16, R5, UR7, R0, PT ;  /* 0x0000000705107c46 */ /* 0x000fe2000b800100 */
[----:B-1----:R-:W-:Y:S01]  /*0450*/  VIADD R15, R22, UR4 ;  /* 0x00000004160f7c36 */ /* 0x002fe20008000000 */
[----:B------:R-:W-:Y:S02]  /*0460*/  ULDC UR4, c[0x0][0x2cc] ;  /* 0x0000b30000047ab9 */ /* 0x000fe40000000800 */
[----:B------:R-:W-:Y:S01]  /*0470*/  ISETP.NE.AND P0, PT, RZ, UR4, PT ;  /* 0x00000004ff007c0c */ /* 0x000fe2000bf05270 */
[----:B------:R-:W-:Y:S01]  /*0480*/  IMAD.IADD R0, R16, 0x1, -R5 ;  /* 0x0000000110007824 */ /* 0x000fe200078e0a05 */
[----:B------:R-:W-:Y:S02]  /*0490*/  VIADDMNMX R11, R6, UR10, R15, PT ;  /* 0x0000000a060b7c46 */ /* 0x000fe4000b80010f */
[C---:B------:R-:W-:Y:S02]  /*04a0*/  VIADDMNMX R9, R4.reuse, UR6, R7, PT ;  /* 0x0000000604097c46 */ /* 0x040fe4000b800107 */
[----:B------:R-:W-:Y:S01]  /*04b0*/  VIMNMX R5, RZ, R5, !PT ;  /* 0x00000005ff057248 */ /* 0x000fe20007fe0100 */
[----:B------:R-:W-:Y:S01]  /*04c0*/  IMAD.IADD R13, R11, 0x1, -R6 ;  /* 0x000000010b0d7824 */ /* 0x000fe200078e0a06 */
[----:B------:R-:W-:-:S02]  /*04d0*/  IADD3 R7, -R4, R9, RZ ;  /* 0x0000000904077210 */ /* 0x000fc40007ffe1ff */
[----:B------:R-:W-:Y:S01]  /*04e0*/  VIMNMX R9, R9, UR5, PT ;  /* 0x0000000509097c48 */ /* 0x000fe2000bfe0100 */
[----:B------:R-:W-:Y:S01]  /*04f0*/  IMAD R18, R0, R13, RZ ;  /* 0x0000000d00127224 */ /* 0x000fe200078e02ff */
[----:B------:R-:W-:Y:S02]  /*0500*/  VIMNMX R0, R11, R22, PT ;  /* 0x000000160b007248 */ /* 0x000fe40003fe0100 */
[----:B------:R-:W-:Y:S01]  /*0510*/  VIMNMX R4, RZ, R4, !PT ;  /* 0x00000004ff047248 */ /* 0x000fe20007fe0100 */
[----:B------:R-:W-:Y:S01]  /*0520*/  IMAD R18, R7, R18, RZ ;  /* 0x0000001207127224 */ /* 0x000fe200078e02ff */
[----:B------:R-:W-:Y:S02]  /*0530*/  VIMNMX R7, RZ, R6, !PT ;  /* 0x00000006ff077248 */ /* 0x000fe40007fe0100 */
[----:B------:R-:W-:Y:S01]  /*0540*/  VIMNMX R6, R16, UR8, PT ;  /* 0x0000000810067c48 */ /* 0x000fe2000bfe0100 */
[----:B------:R-:W-:Y:S06]  /*0550*/  @P0 BRA `(.L_x_248) ;  /* 0x0000000000240947 */ /* 0x000fec0003800000 */
[----:B------:R-:W-:Y:S01]  /*0560*/  ULDC.U8 UR4, c[0x0][0x2c4] ;  /* 0x0000b10000047ab9 */ /* 0x000fe20000000000 */
[----:B------:R-:W-:Y:S01]  /*0570*/  IMAD.MOV.U32 R10, RZ, RZ, R18 ;  /* 0x000000ffff0a7224 */ /* 0x000fe200078e0012 */
[----:B------:R-:W-:-:S06]  /*0580*/  UPRMT UR4, UR4, 0x8880, URZ ;  /* 0x0000888004047896 */ /* 0x000fcc000800003f */
[----:B------:R-:W-:-:S13]  /*0590*/  ISETP.NE.AND P0, PT, RZ, UR4, PT ;  /* 0x00000004ff007c0c */ /* 0x000fda000bf05270 */
[----:B------:R-:W-:Y:S01]  /*05a0*/  @!P0 IMAD.IADD R13, R0, 0x1, -R7 ;  /* 0x00000001000d8824 */ /* 0x000fe200078e0a07 */
[----:B------:R-:W-:Y:S01]  /*05b0*/  @!P0 IADD3 R11, R9, -R4, RZ ;  /* 0x80000004090b8210 */ /* 0x000fe20007ffe0ff */
[----:B------:R-:W-:-:S04]  /*05c0*/  @!P0 IMAD.IADD R16, R6, 0x1, -R5 ;  /* 0x0000000106108824 */ /* 0x000fc800078e0a05 */
[----:B------:R-:W-:-:S04]  /*05d0*/  @!P0 IMAD R16, R13, R16, RZ ;  /* 0x000000100d108224 */ /* 0x000fc800078e02ff */
[----:B------:R-:W-:-:S07]  /*05e0*/  @!P0 IMAD R10, R11, R16, RZ ;  /* 0x000000100b0a8224 */ /* 0x000fce00078e02ff */
.L_x_248:
[----:B------:R-:W-:Y:S01]  /*05f0*/  ULDC.64 UR4, c[0x0][0x248] ;  /* 0x0000920000047ab9 */ /* 0x000fe20000000a00 */
[----:B------:R-:W-:Y:S01]  /*0600*/  SHF.R.S32.HI R18, RZ, 0x1f, R14 ;  /* 0x0000001fff127819 */ /* 0x000fe2000001140e */
[----:B------:R-:W-:Y:S01]  /*0610*/  IMAD R11, R17, UR4, RZ ;  /* 0x00000004110b7c24 */ /* 0x000fe2000f8e02ff */
[----:B------:R-:W-:Y:S01]  /*0620*/  ULDC.64 UR8, c[0x0][0x208] ;  /* 0x0000820000087ab9 */ /* 0x000fe20000000a00 */
[----:B------:R-:W-:-:S04]  /*0630*/  IMAD.WIDE.U32 R16, R12, UR4, RZ ;  /* 0x000000040c107c25 */ /* 0x000fc8000f8e00ff */
[----:B------:R-:W-:Y:S01]  /*0640*/  IMAD R11, R12, UR5, R11 ;  /* 0x000000050c0b7c24 */ /* 0x000fe2000f8e020b */
[----:B------:R-:W-:Y:S02]  /*0650*/  ULDC.64 UR4, c[0x0][0x250] ;  /* 0x0000940000047ab9 */ /* 0x000fe40000000a00 */
[----:B------:R-:W-:Y:S02]  /*0660*/  IMAD R19, R19, UR4, RZ ;  /* 0x0000000413137c24 */ /* 0x000fe4000f8e02ff */
[----:B------:R-:W-:Y:S01]  /*0670*/  IMAD.IADD R17, R17, 0x1, R11 ;  /* 0x0000000111117824 */ /* 0x000fe200078e020b */
[----:B------:R-:W-:Y:S01]  /*0680*/  SHF.R.S32.HI R11, RZ, 0x1f, R3 ;  /* 0x0000001fff0b7819 */ /* 0x000fe20000011403 */
        /* <DEDUP_REMOVED lines=15> */
[----:B------:R-:W-:-:S06]  /*0780*/  LEA.HI.X R13, R2, UR5, R3, 0x3, P0 ;  /* 0x00000005020d7c11 */ /* 0x000fcc00080f1c03 */
[----:B------:R-:W2:Y:S01]  /*0790*/  LDG.E.64 R12, desc[UR8][R12.64] ;  /* 0x000000080c0c7981 */ /* 0x000ea2000c1e1b00 */
[----:B------:R-:W0:Y:S01]  /*07a0*/  I2F.F64 R10, R10 ;  /* 0x0000000a000a7312 */ /* 0x000e220000201c00 */
[----:B------:R-:W-:Y:S01]  /*07b0*/  IMAD.MOV.U32 R2, RZ, RZ, 0x1 ;  /* 0x00000001ff027424 */ /* 0x000fe200078e00ff */
[----:B------:R-:W-:Y:S06]  /*07c0*/  BSSY B0, `(.L_x_249) ;  /* 0x0000010000007945 */ /* 0x000fec0003800000 */
[----:B0-----:R-:W0:Y:S02]  /*07d0*/  MUFU.RCP64H R3, R11 ;  /* 0x0000000b00037308 */ /* 0x001e240000001800 */
[----:B0-----:R-:W-:-:S08]  /*07e0*/  DFMA R16, -R10, R2, 1 ;  /* 0x3ff000000a10742b */ /* 0x001fd00000000102 */
[----:B------:R-:W-:-:S08]  /*07f0*/  DFMA R16, R16, R16, R16 ;  /* 0x000000101010722b */ /* 0x000fd00000000010 */
[----:B------:R-:W-:-:S08]  /*0800*/  DFMA R16, R2, R16, R2 ;  /* 0x000000100210722b */ /* 0x000fd00000000002 */
[----:B------:R-:W-:-:S08]  /*0810*/  DFMA R2, -R10, R16, 1 ;  /* 0x3ff000000a02742b */ /* 0x000fd00000000110 */
[----:B------:R-:W-:-:S08]  /*0820*/  DFMA R2, R16, R2, R16 ;  /* 0x000000021002722b */ /* 0x000fd00000000010 */
[----:B--2---:R-:W-:Y:S01]  /*0830*/  DMUL R16, R12, R2 ;  /* 0x000000020c107228 */ /* 0x004fe20000000000 */
[----:B------:R-:W-:-:S07]  /*0840*/  FSETP.GEU.AND P1, PT, |R13|, 6.5827683646048100446e-37, PT ;  /* 0x036000000d00780b */ /* 0x000fce0003f2e200 */
[----:B------:R-:W-:-:S08]  /*0850*/  DFMA R20, -R10, R16, R12 ;  /* 0x000000100a14722b */ /* 0x000fd0000000010c */
[----:B------:R-:W-:-:S10]  /*0860*/  DFMA R2, R2, R20, R16 ;  /* 0x000000140202722b */ /* 0x000fd40000000010 */
[----:B------:R-:W-:-:S05]  /*0870*/  FFMA R16, RZ, R11, R3 ;  /* 0x0000000bff107223 */ /* 0x000fca0000000003 */
[----:B------:R-:W-:-:S13]  /*0880*/  FSETP.GT.AND P0, PT, |R16|, 1.469367938527859385e-39, PT ;  /* 0x001000001000780b */ /* 0x000fda0003f04200 */
[----:B------:R-:W-:Y:S05]  /*0890*/  @P0 BRA P1, `(.L_x_250) ;  /* 0x0000000000080947 */ /* 0x000fea0000800000 */
[----:B------:R-:W-:-:S07]  /*08a0*/  MOV R20, 0x8c0 ;  /* 0x000008c000147802 */ /* 0x000fce0000000f00 */
[----:B------:R-:W-:Y:S05]  /*08b0*/  CALL.REL.NOINC `($__internal_6_$__cuda_sm20_div_rn_f64_full) ;  /* 0x0000000800647944 */ /* 0x000fea0003c00000 */
.L_x_250:
[----:B------:R-:W-:Y:S05]  /*08c0*/  BSYNC B0 ;  /* 0x0000000000007941 */ /* 0x000fea0003800000 */
.L_x_249:
[----:B------:R-:W-:-:S13]  /*08d0*/  ISETP.GT.AND P0, PT, R9, R4, PT ;  /* 0x000000040900720c */ /* 0x000fda0003f04270 */
[----:B------:R-:W-:Y:S05]  /*08e0*/  @!P0 EXIT ;  /* 0x000000000000894d */ /* 0x000fea0003800000 */
[----:B------:R-:W-:Y:S01]  /*08f0*/  ULDC.64 UR4, c[0x0][0x290] ;  /* 0x0000a40000047ab9 */ /* 0x000fe20000000a00 */
[----:B------:R-:W-:Y:S01]  /*0900*/  LOP3.LUT R8, RZ, R8, RZ, 0x33, !PT ;  /* 0x00000008ff087212 */ /* 0x000fe200078e33ff */
[C---:B------:R-:W-:Y:S01]  /*0910*/  IMAD.WIDE.U32 R10, R5.reuse, UR4, RZ ;  /* 0x00000004050a7c25 */ /* 0x040fe2000f8e00ff */
[----:B------:R-:W-:Y:S01]  /*0920*/  ULDC UR4, c[0x0][0x2c0] ;  /* 0x0000b00000047ab9 */ /* 0x000fe20000000800 */
[----:B------:R-:W-:Y:S01]  /*0930*/  LOP3.LUT R15, RZ, R15, RZ, 0x33, !PT ;  /* 0x0000000fff0f7212 */ /* 0x000fe200078e33ff */
[----:B------:R-:W-:Y:S01]  /*0940*/  ULDC.64 UR10, c[0x0][0x280] ;  /* 0x0000a000000a7ab9 */ /* 0x000fe20000000a00 */
[----:B------:R-:W-:Y:S01]  /*0950*/  VIADD R8, R8, UR4 ;  /* 0x0000000408087c36 */ /* 0x000fe20008000000 */
[----:B------:R-:W-:Y:S01]  /*0960*/  ULDC UR4, c[0x0][0x2a8] ;  /* 0x0000aa0000047ab9 */ /* 0x000fe20000000800 */
[----:B------:R-:W-:Y:S01]  /*0970*/  IMAD R13, R18, UR10, RZ ;  /* 0x0000000a120d7c24 */ /* 0x000fe2000f8e02ff */
[----:B------:R-:W-:Y:S01]  /*0980*/  ULDC.64 UR6, c[0x0][0x298] ;  /* 0x0000a60000067ab9 */ /* 0x000fe20000000a00 */
[----:B------:R-:W-:Y:S01]  /*0990*/  IMAD R11, R5, UR5, R11 ;  /* 0x00000005050b7c24 */ /* 0x000fe2000f8e020b */
[----:B------:R-:W-:Y:S01]  /*09a0*/  VIADDMNMX R8, R8, -UR4, R15, !PT ;  /* 0x8000000408087c46 */ /* 0x000fe2000f80010f */
[----:B------:R-:W-:Y:S01]  /*09b0*/  ULDC UR4, c[0x0][0x278] ;  /* 0x00009e0000047ab9 */ /* 0x000fe20000000800 */
[C---:B------:R-:W-:Y:S01]  /*09c0*/  IMAD R39, R14.reuse, UR11, R13 ;  /* 0x0000000b0e277c24 */ /* 0x040fe2000f8e020d */
[----:B------:R-:W-:Y:S01]  /*09d0*/  ULOP3.LUT UR4, URZ, UR4, URZ, 0x33, !UPT ;  /* 0x000000043f047292 */ /* 0x000fe2000f8e333f */
[----:B------:R-:W-:Y:S01]  /*09e0*/  LOP3.LUT R13, RZ, R7, RZ, 0x33, !PT ;  /* 0x00000007ff0d7212 */ /* 0x000fe200078e33ff */
[----:B------:R-:W-:Y:S01]  /*09f0*/  IMAD.WIDE.U32 R10, R14, UR10, R10 ;  /* 0x0000000a0e0a7c25 */ /* 0x000fe2000f8e000a */
[----:B------:R-:W-:-:S02]  /*0a00*/  USHF.L.U64.HI UR7, UR6, 0x3, UR7 ;  /* 0x0000000306077899 */ /* 0x000fc40008010207 */
[----:B------:R-:W-:Y:S01]  /*0a10*/  USHF.L.U32 UR6, UR6, 0x3, URZ ;  /* 0x0000000306067899 */ /* 0x000fe2000800063f */
[----:B------:R-:W-:Y:S01]  /*0a20*/  VIMNMX R8, R8, UR4, !PT ;  /* 0x0000000408087c48 */ /* 0x000fe2000ffe0100 */
[----:B------:R-:W-:Y:S01]  /*0a30*/  IMAD.IADD R11, R39, 0x1, R11 ;  /* 0x00000001270b7824 */ /* 0x000fe200078e020b */
[----:B------:R-:W-:Y:S01]  /*0a40*/  ULDC.64 UR4, c[0x0][0x288] ;  /* 0x0000a20000047ab9 */ /* 0x000fe20000000a00 */
[----:B------:R-:W-:Y:S01]  /*0a50*/  IMAD.WIDE.U32 R14, R14, UR10, RZ ;  /* 0x0000000a0e0e7c25 */ /* 0x000fe2000f8e00ff */
[C---:B------:R-:W-:Y:S02]  /*0a60*/  IADD3 R34, -R8.reuse, R13, RZ ;  /* 0x0000000d08227210 */ /* 0x040fe40007ffe1ff */
[----:B------:R-:W-:Y:S01]  /*0a70*/  IADD3 R8, -R8, -0x2, -R7 ;  /* 0xfffffffe08087810 */ /* 0x000fe20007ffe907 */
[----:B------:R-:W-:Y:S01]  /*0a80*/  IMAD.WIDE.U32 R16, R4, UR4, R10 ;  /* 0x0000000404107c25 */ /* 0x000fe2000f8e000a */
[----:B------:R-:W-:Y:S01]  /*0a90*/  SHF.R.S32.HI R13, RZ, 0x1f, R7 ;  /* 0x0000001fff0d7819 */ /* 0x000fe20000011407 */
[----:B------:R-:W-:Y:S01]  /*0aa0*/  UMOV UR4, URZ ;  /* 0x0000003f00047c82 */ /* 0x000fe20008000000 */
[----:B------:R-:W-:Y:S01]  /*0ab0*/  ISETP.GE.U32.AND P0, PT, R8, 0x3, PT ;  /* 0x000000030800780c */ /* 0x000fe20003f06070 */
[----:B------:R-:W-:Y:S01]  /*0ac0*/  VIADD R8, R7, 0x1 ;  /* 0x0000000107087836 */ /* 0x000fe20000000000 */
[----:B------:R-:W-:Y:S01]  /*0ad0*/  IADD3 R39, R15, R39, RZ ;  /* 0x000000270f277210 */ /* 0x000fe20007ffe0ff */
[C---:B------:R-:W-:Y:S01]  /*0ae0*/  VIADD R10, R7.reuse, 0x2 ;  /* 0x00000002070a7836 */ /* 0x040fe20000000000 */
[----:B------:R-:W-:Y:S01]  /*0af0*/  LOP3.LUT R34, R34, 0x3, RZ, 0xc0, !PT ;  /* 0x0000000322227812 */ /* 0x000fe200078ec0ff */
[----:B------:R-:W-:Y:S01]  /*0b00*/  VIADD R12, R7, 0x3 ;  /* 0x00000003070c7836 */ /* 0x000fe20000000000 */
[----:B------:R-:W-:Y:S01]  /*0b10*/  SHF.R.S32.HI R35, RZ, 0x1f, R8 ;  /* 0x0000001fff237819 */ /* 0x000fe20000011408 */
[----:B------:R-:W-:Y:S01]  /*0b20*/  IMAD R11, R4, UR5, R17 ;  /* 0x00000005040b7c24 */ /* 0x000fe2000f8e0211 */
[----:B------:R-:W-:Y:S01]  /*0b30*/  SHF.R.S32.HI R37, RZ, 0x1f, R10 ;  /* 0x0000001fff257819 */ /* 0x000fe2000001140a */
[----:B------:R-:W-:-:S06]  /*0b40*/  UMOV UR5, URZ ;  /* 0x0000003f00057c82 */ /* 0x000fcc0008000000 */
.L_x_259:
[----:B------:R-:W-:Y:S01]  /*0b50*/  ISETP.GT.AND P1, PT, R6, R5, PT ;  /* 0x000000050600720c */ /* 0x000fe20003f24270 */
[----:B------:R-:W-:-:S12]  /*0b60*/  BSSY B0, `(.L_x_251) ;  /* 0x0000068000007945 */ /* 0x000fd80003800000 */
[----:B0123--:R-:W-:Y:S05]  /*0b70*/  @!P1 BRA `(.L_x_252) ;  /* 0x0000000400989947 */ /* 0x00ffea0003800000 */
[----:B------:R-:W0:Y:S01]  /*0b80*/  LDC.64 R22, c[0x0][0x288] ;  /* 0x0000a200ff167b82 */ /* 0x000e220000000a00 */
[----:B------:R-:W-:Y:S01]  /*0b90*/  SHF.R.S32.HI R19, RZ, 0x1f, R4 ;  /* 0x0000001fff137819 */ /* 0x000fe20000011404 */
[----:B------:R-:W-:Y:S01]  /*0ba0*/  IMAD.MOV.U32 R20, RZ, RZ, R16 ;  /* 0x000000ffff147224 */ /* 0x000fe200078e0010 */
[----:B------:R-:W-:Y:S01]  /*0bb0*/  HFMA2.MMA R36, -RZ, RZ, 0, 0 ;  /* 0x00000000ff247435 */ /* 0x000fe200000001ff */
[----:B------:R-:W-:Y:S02]  /*0bc0*/  IMAD.MOV.U32 R21, RZ, RZ, R11 ;  /* 0x000000ffff157224 */ /* 0x000fe400078e000b */
[----:B------:R-:W-:Y:S02]  /*0bd0*/  IMAD.MOV.U32 R38, RZ, RZ, R14 ;  /* 0x000000ffff267224 */ /* 0x000fe400078e000e */
[----:B------:R-:W-:Y:S02]  /*0be0*/  IMAD.MOV.U32 R41, RZ, RZ, RZ ;  /* 0x000000ffff297224 */ /* 0x000fe400078e00ff */
[----:B------:R-:W-:-:S02]  /*0bf0*/  IMAD.MOV.U32 R43, RZ, RZ, R5 ;  /* 0x000000ffff2b7224 */ /* 0x000fc400078e0005 */
[----:B0-----:R-:W-:Y:S02]  /*0c00*/  IMAD R24, R19, R22, RZ ;  /* 0x0000001613187224 */ /* 0x001fe400078e02ff */
[----:B------:R-:W-:Y:S02]  /*0c10*/  IMAD R26, R22, UR5, RZ ;  /* 0x00000005161a7c24 */ /* 0x000fe4000f8e02ff */
[----:B------:R-:W-:Y:S02]  /*0c20*/  IMAD R45, R4, R23, R24 ;  /* 0x00000017042d7224 */ /* 0x000fe400078e0218 */
[----:B------:R-:W-:-:S04]  /*0c30*/  IMAD.WIDE.U32 R20, R22, UR4, R20 ;  /* 0x0000000416147c25 */ /* 0x000fc8000f8e0014 */
[----:B------:R-:W-:Y:S02]  /*0c40*/  IMAD R23, R23, UR4, R26 ;  /* 0x0000000417177c24 */ /* 0x000fe4000f8e021a */
[----:B------:R-:W-:-:S03]  /*0c50*/  IMAD.WIDE.U32 R18, R4, R22, R38 ;  /* 0x0000001604127225 */ /* 0x000fc600078e0026 */
[----:B------:R-:W-:Y:S01]  /*0c60*/  IADD3 R38, R21, R23, RZ ;  /* 0x0000001715267210 */ /* 0x000fe20007ffe0ff */
[----:B------:R-:W-:-:S07]  /*0c70*/  IMAD.IADD R45, R19, 0x1, R45 ;  /* 0x00000001132d7824 */ /* 0x000fce00078e022d */
.L_x_258:
[----:B------:R-:W-:Y:S01]  /*0c80*/  ISETP.GT.AND P1, PT, R0, R7, PT ;  /* 0x000000070000720c */ /* 0x000fe20003f24270 */
[----:B------:R-:W-:-:S12]  /*0c90*/  BSSY B1, `(.L_x_253) ;  /* 0x000004f000017945 */ /* 0x000fd80003800000 */
[----:B0123--:R-:W-:Y:S05]  /*0ca0*/  @!P1 BRA `(.L_x_254) ;  /* 0x0000000400349947 */ /* 0x00ffea0003800000 */
[----:B------:R-:W0:Y:S01]  /*0cb0*/  LDC.64 R22, c[0x0][0x290] ;  /* 0x0000a400ff167b82 */ /* 0x000e220000000a00 */
[----:B------:R-:W-:Y:S01]  /*0cc0*/  ISETP.NE.AND P1, PT, R34, RZ, PT ;  /* 0x000000ff2200720c */ /* 0x000fe20003f25270 */
[----:B------:R-:W-:Y:S01]  /*0cd0*/  BSSY B2, `(.L_x_255) ;  /* 0x0000026000027945 */ /* 0x000fe20003800000 */
[----:B------:R-:W-:-:S11]  /*0ce0*/  IMAD.MOV.U32 R30, RZ, RZ, R7 ;  /* 0x000000ffff1e7224 */ /* 0x000fd600078e0007 */
[----:B------:R-:W-:Y:S05]  /*0cf0*/  @!P1 BRA `(.L_x_256) ;  /* 0x00000000008c9947 */ /* 0x000fea0003800000 */
[----:B------:R-:W1:Y:S01]  /*0d00*/  LDC.64 R24, c[0x0][0x298] ;  /* 0x0000a600ff187b82 */ /* 0x000e620000000a00 */
[----:B------:R-:W-:Y:S01]  /*0d10*/  SHF.R.S32.HI R29, RZ, 0x1f, R43 ;  /* 0x0000001fff1d7819 */ /* 0x000fe2000001142b */
[----:B------:R-:W-:-:S04]  /*0d20*/  IMAD.MOV.U32 R44, RZ, RZ, R18 ;  /* 0x000000ffff2c7224 */ /* 0x000fc800078e0012 */
[-C--:B0-----:R-:W-:Y:S02]  /*0d30*/  IMAD R30, R29, R22.reuse, RZ ;  /* 0x000000161d1e7224 */ /* 0x081fe400078e02ff */
[----:B------:R-:W0:Y:S01]  /*0d40*/  LDC.64 R26, c[0x0][0x258] ;  /* 0x00009600ff1a7b82 */ /* 0x000e220000000a00 */
[----:B------:R-:W-:-:S04]  /*0d50*/  IMAD.WIDE.U32 R28, R43, R22, R44 ;  /* 0x000000162b1c7225 */ /* 0x000fc800078e002c */
[----:B------:R-:W-:-:S04]  /*0d60*/  IMAD R31, R43, R23, R30 ;  /* 0x000000172b1f7224 */ /* 0x000fc800078e021e */
[----:B------:R-:W-:Y:S02]  /*0d70*/  IMAD.IADD R29, R29, 0x1, R31 ;  /* 0x000000011d1d7824 */ /* 0x000fe400078e021f */
[----:B-1----:R-:W-:-:S04]  /*0d80*/  IMAD R30, R13, R24, RZ ;  /* 0x000000180d1e7224 */ /* 0x002fc800078e02ff */
[C---:B------:R-:W-:Y:S02]  /*0d90*/  IMAD R33, R7.reuse, R25, R30 ;  /* 0x0000001907217224 */ /* 0x040fe400078e021e */
[----:B------:R-:W-:-:S05]  /*0da0*/  IMAD.WIDE.U32 R30, R7, R24, R28 ;  /* 0x00000018071e7225 */ /* 0x000fca00078e001c */
[----:B------:R-:W-:Y:S02]  /*0db0*/  IADD3 R31, R31, R33, RZ ;  /* 0x000000211f1f7210 */ /* 0x000fe40007ffe0ff */
[----:B0-----:R-:W-:-:S04]  /*0dc0*/  LEA R32, P1, R30, R26, 0x3 ;  /* 0x0000001a1e207211 */ /* 0x001fc800078218ff */
[----:B------:R-:W-:Y:S01]  /*0dd0*/  LEA.HI.X R33, R30, R27, R31, 0x3, P1 ;  /* 0x0000001b1e217211 */ /* 0x000fe200008f1c1f */
[----:B------:R-:W-:Y:S01]  /*0de0*/  IMAD.MOV.U32 R30, RZ, RZ, R8 ;  /* 0x000000ffff1e7224 */ /* 0x000fe200078e0008 */
[----:B------:R-:W-:-:S03]  /*0df0*/  ISETP.NE.AND P1, PT, R34, 0x1, PT ;  /* 0x000000012200780c */ /* 0x000fc60003f25270 */
[----:B------:R1:W-:Y:S10]  /*0e00*/  STG.E.64 desc[UR8][R32.64], R2 ;  /* 0x0000000220007986 */ /* 0x0003f4000c101b08 */
[----:B------:R-:W-:Y:S05]  /*0e10*/  @!P1 BRA `(.L_x_256) ;  /* 0x0000000000449947 */ /* 0x000fea0003800000 */
[----:B------:R-:W-:Y:S01]  /*0e20*/  ISETP.NE.AND P1, PT, R34, 0x2, PT ;  /* 0x000000022200780c */ /* 0x000fe20003f25270 */
[----:B------:R-:W-:-:S04]  /*0e30*/  IMAD R30, R35, R24, RZ ;  /* 0x00000018231e7224 */ /* 0x000fc800078e02ff */
[C---:B-1----:R-:W-:Y:S02]  /*0e40*/  IMAD R33, R8.reuse, R25, R30 ;  /* 0x0000001908217224 */ /* 0x042fe400078e021e */
[----:B------:R-:W-:-:S06]  /*0e50*/  IMAD.WIDE.U32 R30, R8, R24, R28 ;  /* 0x00000018081e7225 */ /* 0x000fcc00078e001c */
[-C--:B------:R-:W-:Y:S02]  /*0e60*/  @P1 IMAD R32, R37, R24.reuse, RZ ;  /* 0x0000001825201224 */ /* 0x080fe400078e02ff */
[----:B------:R-:W-:Y:S01]  /*0e70*/  @P1 IMAD.WIDE.U32 R28, R10, R24, R28 ;  /* 0x000000180a1c1225 */ /* 0x000fe200078e001c */
[----:B------:R-:W-:-:S03]  /*0e80*/  LEA R24, P2, R30, R26, 0x3 ;  /* 0x0000001a1e187211 */ /* 0x000fc600078418ff */
[----:B------:R-:W-:Y:S02]  /*0e90*/  @P1 IMAD R32, R10, R25, R32 ;  /* 0x000000190a201224 */ /* 0x000fe400078e0220 */
[----:B------:R-:W-:Y:S02]  /*0ea0*/  IMAD.IADD R25, R31, 0x1, R33 ;  /* 0x000000011f197824 */ /* 0x000fe400078e0221 */
[----:B------:R-:W-:-:S03]  /*0eb0*/  @P1 IMAD.IADD R29, R29, 0x1, R32 ;  /* 0x000000011d1d1824 */ /* 0x000fc600078e0220 */
[-C--:B------:R-:W-:Y:S02]  /*0ec0*/  LEA.HI.X R25, R30, R27.reuse, R25, 0x3, P2 ;  /* 0x0000001b1e197211 */ /* 0x080fe400010f1c19 */
[C---:B------:R-:W-:Y:S02]  /*0ed0*/  @P1 LEA R26, P2, R28.reuse, R26, 0x3 ;  /* 0x0000001a1c1a1211 */ /* 0x040fe400078418ff */
[----:B------:R-:W-:Y:S01]  /*0ee0*/  MOV R30, R10 ;  /* 0x0000000a001e7202 */ /* 0x000fe20000000f00 */
[----:B------:R2:W-:Y:S01]  /*0ef0*/  STG.E.64 desc[UR8][R24.64], R2 ;  /* 0x0000000218007986 */ /* 0x0005e2000c101b08 */
[----:B------:R-:W-:Y:S01]  /*0f00*/  @P1 LEA.HI.X R27, R28, R27, R29, 0x3, P2 ;  /* 0x0000001b1c1b1211 */ /* 0x000fe200010f1c1d */
[----:B------:R-:W-:-:S04]  /*0f10*/  @P1 IMAD.MOV.U32 R30, RZ, RZ, R12 ;  /* 0x000000ffff1e1224 */ /* 0x000fc800078e000c */
[----:B------:R2:W-:Y:S04]  /*0f20*/  @P1 STG.E.64 desc[UR8][R26.64], R2 ;  /* 0x000000021a001986 */ /* 0x0005e8000c101b08 */
.L_x_256:
[----:B------:R-:W-:Y:S05]  /*0f30*/  BSYNC B2 ;  /* 0x0000000000027941 */ /* 0x000fea0003800000 */
.L_x_255:
[----:B------:R-:W-:Y:S05]  /*0f40*/  @!P0 BRA `(.L_x_254) ;  /* 0x00000000008c8947 */ /* 0x000fea0003800000 */
[----:B--2---:R-:W-:Y:S01]  /*0f50*/  SHF.R.S32.HI R26, RZ, 0x1f, R30 ;  /* 0x0000001fff1a7819 */ /* 0x004fe2000001141e */
[-C--:B0-----:R-:W-:Y:S01]  /*0f60*/  IMAD R28, R41, R22.reuse, RZ ;  /* 0x00000016291c7224 */ /* 0x081fe200078e02ff */
[----:B------:R-:W-:Y:S01]  /*0f70*/  ULDC.64 UR10, c[0x0][0x298] ;  /* 0x0000a600000a7ab9 */ /* 0x000fe20000000a00 */
[----:B------:R-:W-:Y:S01]  /*0f80*/  IMAD.MOV.U32 R24, RZ, RZ, R20 ;  /* 0x000000ffff187224 */ /* 0x000fe200078e0014 */
[----:B------:R-:W-:Y:S01]  /*0f90*/  ULDC.64 UR12, c[0x0][0x258] ;  /* 0x00009600000c7ab9 */ /* 0x000fe20000000a00 */
[----:B------:R-:W-:Y:S02]  /*0fa0*/  IMAD.MOV.U32 R25, RZ, RZ, R38 ;  /* 0x000000ffff197224 */ /* 0x000fe400078e0026 */
[----:B------:R-:W-:Y:S02]  /*0fb0*/  IMAD R27, R26, UR10, RZ ;  /* 0x0000000a1a1b7c24 */ /* 0x000fe4000f8e02ff */
[----:B------:R-:W-:-:S04]  /*0fc0*/  IMAD.WIDE.U32 R24, R36, R22, R24 ;  /* 0x0000001624187225 */ /* 0x000fc800078e0018 */
[----:B------:R-:W-:Y:S01]  /*0fd0*/  IMAD R29, R36, R23, R28 ;  /* 0x00000017241d7224 */ /* 0x000fe200078e021c */
[----:B------:R-:W-:Y:S01]  /*0fe0*/  LEA R31, P1, R24, UR12, 0x3 ;  /* 0x0000000c181f7c11 */ /* 0x000fe2000f8218ff */
[----:B------:R-:W-:-:S03]  /*0ff0*/  IMAD.WIDE.U32 R22, R30, UR10, RZ ;  /* 0x0000000a1e167c25 */ /* 0x000fc6000f8e00ff */
[----:B------:R-:W-:Y:S01]  /*1000*/  IADD3 R25, R25, R29, RZ ;  /* 0x0000001d19197210 */ /* 0x000fe20007ffe0ff */
[----:B------:R-:W-:Y:S01]  /*1010*/  IMAD R27, R30, UR11, R27 ;  /* 0x0000000b1e1b7c24 */ /* 0x000fe2000f8e021b */
[----:B------:R-:W-:Y:S01]  /*1020*/  LEA R31, P2, R22, R31, 0x3 ;  /* 0x0000001f161f7211 */ /* 0x000fe200078418ff */
[----:B-1----:R-:W-:Y:S01]  /*1030*/  IMAD.MOV.U32 R33, RZ, RZ, R30 ;  /* 0x000000ffff217224 */ /* 0x002fe200078e001e */
[----:B------:R-:W-:Y:S01]  /*1040*/  LEA.HI.X R25, R24, UR13, R25, 0x3, P1 ;  /* 0x0000000d18197c11 */ /* 0x000fe200088f1c19 */
[----:B------:R-:W-:-:S05]  /*1050*/  IMAD.IADD R23, R23, 0x1, R27 ;  /* 0x0000000117177824 */ /* 0x000fca00078e021b */
[----:B------:R-:W-:-:S07]  /*1060*/  LEA.HI.X R30, R22, R25, R23, 0x3, P2 ;  /* 0x00000019161e7211 */ /* 0x000fce00010f1c17 */
.L_x_257:
[----:B---3--:R-:W-:Y:S01]  /*1070*/  IADD3 R26, P1, R31, UR6, RZ ;  /* 0x000000061f1a7c10 */ /* 0x008fe2000ff3e0ff */
[----:B------:R-:W-:Y:S01]  /*1080*/  IMAD.MOV.U32 R28, RZ, RZ, R31 ;  /* 0x000000ffff1c7224 */ /* 0x000fe200078e001f */
[----:B------:R-:W-:Y:S01]  /*1090*/  MOV R29, R30 ;  /* 0x0000001e001d7202 */ /* 0x000fe20000000f00 */
[----:B------:R-:W-:Y:S01]  /*10a0*/  VIADD R33, R33, 0x4 ;  /* 0x0000000421217836 */ /* 0x000fe20000000000 */
[----:B------:R-:W-:Y:S02]  /*10b0*/  IADD3.X R27, R30, UR7, RZ, P1, !PT ;  /* 0x000000071e1b7c10 */ /* 0x000fe40008ffe4ff */
[----:B------:R-:W-:Y:S01]  /*10c0*/  IADD3 R24, P1, R26, UR6, RZ ;  /* 0x000000061a187c10 */ /* 0x000fe2000ff3e0ff */
[----:B------:R3:W-:Y:S03]  /*10d0*/  STG.E.64 desc[UR8][R28.64], R2 ;  /* 0x000000021c007986 */ /* 0x0007e6000c101b08 */
[----:B------:R-:W-:Y:S01]  /*10e0*/  IADD3.X R25, R27, UR7, RZ, P1, !PT ;  /* 0x000000071b197c10 */ /* 0x000fe20008ffe4ff */
[----:B------:R3:W-:Y:S01]  /*10f0*/  STG.E.64 desc[UR8][R26.64], R2 ;  /* 0x000000021a007986 */ /* 0x0007e2000c101b08 */
[----:B------:R-:W-:-:S03]  /*1100*/  IADD3 R22, P1, R24, UR6, RZ ;  /* 0x0000000618167c10 */ /* 0x000fc6000ff3e0ff */
[----:B------:R3:W-:Y:S01]  /*1110*/  STG.E.64 desc[UR8][R24.64], R2 ;  /* 0x0000000218007986 */ /* 0x0007e2000c101b08 */
[----:B------:R-:W-:Y:S02]  /*1120*/  IADD3.X R23, R25, UR7, RZ, P1, !PT ;  /* 0x0000000719177c10 */ /* 0x000fe40008ffe4ff */
[----:B------:R-:W-:Y:S02]  /*1130*/  ISETP.GE.AND P1, PT, R33, R0, PT ;  /* 0x000000002100720c */ /* 0x000fe40003f26270 */
[----:B------:R-:W-:Y:S01]  /*1140*/  IADD3 R31, P2, R22, UR6, RZ ;  /* 0x00000006161f7c10 */ /* 0x000fe2000ff5e0ff */
[----:B------:R3:W-:Y:S03]  /*1150*/  STG.E.64 desc[UR8][R22.64], R2 ;  /* 0x0000000216007986 */ /* 0x0007e6000c101b08 */
[----:B------:R-:W-:-:S07]  /*1160*/  IADD3.X R30, R23, UR7, RZ, P2, !PT ;  /* 0x00000007171e7c10 */ /* 0x000fce00097fe4ff */
[----:B------:R-:W-:Y:S05]  /*1170*/  @!P1 BRA `(.L_x_257) ;  /* 0xfffffffc00bc9947 */ /* 0x000fea000383ffff */
.L_x_254:
[----:B------:R-:W-:Y:S05]  /*1180*/  BSYNC B1 ;  /* 0x0000000000017941 */ /* 0x000fea0003800000 */
.L_x_253:
[----:B------:R-:W-:Y:S01]  /*1190*/  VIADD R43, R43, 0x1 ;  /* 0x000000012b2b7836 */ /* 0x000fe20000000000 */
[----:B------:R-:W-:-:S04]  /*11a0*/  IADD3 R36, P2, R36, 0x1, RZ ;  /* 0x0000000124247810 */ /* 0x000fc80007f5e0ff */
[----:B------:R-:W-:Y:S01]  /*11b0*/  ISETP.GE.AND P1, PT, R43, R6, PT ;  /* 0x000000062b00720c */ /* 0x000fe20003f26270 */
[----:B------:R-:W-:-:S12]  /*11c0*/  IMAD.X R41, RZ, RZ, R41, P2 ;  /* 0x000000ffff297224 */ /* 0x000fd800010e0629 */
[----:B------:R-:W-:Y:S05]  /*11d0*/  @!P1 BRA `(.L_x_258) ;  /* 0xfffffff800a89947 */ /* 0x000fea000383ffff */
.L_x_252:
[----:B------:R-:W-:Y:S05]  /*11e0*/  BSYNC B0 ;  /* 0x0000000000007941 */ /* 0x000fea0003800000 */
.L_x_251:
[----:B------:R-:W-:Y:S01]  /*11f0*/  IADD3 R4, R4, 0x1, RZ ;  /* 0x0000000104047810 */ /* 0x000fe20007ffe0ff */
[----:B------:R-:W-:-:S03]  /*1200*/  UIADD3 UR4, UP0, UR4, 0x1, URZ ;  /* 0x0000000104047890 */ /* 0x000fc6000ff1e03f */
[----:B------:R-:W-:Y:S01]  /*1210*/  ISETP.GE.AND P1, PT, R4, R9, PT ;  /* 0x000000090400720c */ /* 0x000fe20003f26270 */
[----:B------:R-:W-:-:S12]  /*1220*/  UIADD3.X UR5, URZ, UR5, URZ, UP0, !UPT ;  /* 0x000000053f057290 */ /* 0x000fd800087fe43f */
[----:B------:R-:W-:Y:S05]  /*1230*/  @!P1 BRA `(.L_x_259) ;  /* 0xfffffff800449947 */ /* 0x000fea000383ffff */
[----:B------:R-:W-:Y:S05]  /*1240*/  EXIT ;  /* 0x000000000000794d */ /* 0x000fea0003800000 */
        .weak           $__internal_6_$__cuda_sm20_div_rn_f64_full
        .type           $__internal_6_$__cuda_sm20_div_rn_f64_full,@function
        .size           $__internal_6_$__cuda_sm20_div_rn_f64_full,($__internal_7_$__cuda_sm20_div_s64 - $__internal_6_$__cuda_sm20_div_rn_f64_full)
$__internal_6_$__cuda_sm20_div_rn_f64_full:
[C---:B------:R-:W-:Y:S01]  /*1250*/  FSETP.GEU.AND P0, PT, |R11|.reuse, 1.469367938527859385e-39, PT ;  /* 0x001000000b00780b */ /* 0x040fe20003f0e200 */
[----:B------:R-:W-:Y:S01]  /*1260*/  IMAD.MOV.U32 R22, RZ, RZ, 0x1 ;  /* 0x00000001ff167424 */ /* 0x000fe200078e00ff */
[----:B------:R-:W-:Y:S01]  /*1270*/  LOP3.LUT R2, R11, 0x800fffff, RZ, 0xc0, !PT ;  /* 0x800fffff0b027812 */ /* 0x000fe200078ec0ff */
[----:B------:R-:W-:Y:S01]  /*1280*/  IMAD.MOV.U32 R21, RZ, RZ, 0x1ca00000 ;  /* 0x1ca00000ff157424 */ /* 0x000fe200078e00ff */
[C---:B------:R-:W-:Y:S01]  /*1290*/  FSETP.GEU.AND P2, PT, |R13|.reuse, 1.469367938527859385e-39, PT ;  /* 0x001000000d00780b */ /* 0x040fe20003f4e200 */
[----:B------:R-:W-:Y:S01]  /*12a0*/  BSSY B1, `(.L_x_260) ;  /* 0x0000052000017945 */ /* 0x000fe20003800000 */
[----:B------:R-:W-:Y:S01]  /*12b0*/  LOP3.LUT R3, R2, 0x3ff00000, RZ, 0xfc, !PT ;  /* 0x3ff0000002037812 */ /* 0x000fe200078efcff */
[----:B------:R-:W-:Y:S01]  /*12c0*/  IMAD.MOV.U32 R2, RZ, RZ, R10 ;  /* 0x000000ffff027224 */ /* 0x000fe200078e000a */
[----:B------:R-:W-:Y:S02]  /*12d0*/  LOP3.LUT R19, R13, 0x7ff00000, RZ, 0xc0, !PT ;  /* 0x7ff000000d137812 */ /* 0x000fe400078ec0ff */
[----:B------:R-:W-:-:S03]  /*12e0*/  LOP3.LUT R28, R11, 0x7ff00000, RZ, 0xc0, !PT ;  /* 0x7ff000000b1c7812 */ /* 0x000fc600078ec0ff */
[----:B------:R-:W-:Y:S01]  /*12f0*/  @!P0 DMUL R2, R10, 8.98846567431157953865e+307 ;  /* 0x7fe000000a028828 */ /* 0x000fe20000000000 */
[----:B------:R-:W-:Y:S01]  /*1300*/  ISETP.GE.U32.AND P1, PT, R19, R28, PT ;  /* 0x0000001c1300720c */ /* 0x000fe20003f26070 */
[----:B------:R-:W-:Y:S02]  /*1310*/  IMAD.MOV.U32 R29, RZ, RZ, R19 ;  /* 0x000000ffff1d7224 */ /* 0x000fe400078e0013 */
[----:B------:R-:W-:Y:S02]  /*1320*/  @!P2 LOP3.LUT R24, R11, 0x7ff00000, RZ, 0xc0, !PT ;  /* 0x7ff000000b18a812 */ /* 0x000fe400078ec0ff */
[----:B------:R-:W0:Y:S02]  /*1330*/  MUFU.RCP64H R23, R3 ;  /* 0x0000000300177308 */ /* 0x000e240000001800 */
[----:B------:R-:W-:Y:S01]  /*1340*/  @!P2 ISETP.GE.U32.AND P3, PT, R19, R24, PT ;  /* 0x000000181300a20c */ /* 0x000fe20003f66070 */
[----:B------:R-:W-:Y:S01]  /*1350*/  @!P2 IMAD.MOV.U32 R24, RZ, RZ, RZ ;  /* 0x000000ffff18a224 */ /* 0x000fe200078e00ff */
[----:B------:R-:W-:-:S02]  /*1360*/  @!P0 LOP3.LUT R28, R3, 0x7ff00000, RZ, 0xc0, !PT ;  /* 0x7ff00000031c8812 */ /* 0x000fc400078ec0ff */
[----:B------:R-:W-:Y:S02]  /*1370*/  @!P2 SEL R25, R21, 0x63400000, !P3 ;  /* 0x634000001519a807 */ /* 0x000fe40005800000 */
[----:B------:R-:W-:Y:S02]  /*1380*/  IADD3 R31, R28, -0x1, RZ ;  /* 0xffffffff1c1f7810 */ /* 0x000fe40007ffe0ff */
[----:B------:R-:W-:-:S04]  /*1390*/  @!P2 LOP3.LUT R25, R25, 0x80000000, R13, 0xf8, !PT ;  /* 0x800000001919a812 */ /* 0x000fc800078ef80d */
[----:B------:R-:W-:Y:S01]  /*13a0*/  @!P2 LOP3.LUT R25, R25, 0x100000, RZ, 0xfc, !PT ;  /* 0x001000001919a812 */ /* 0x000fe200078efcff */
[----:B0-----:R-:W-:-:S08]  /*13b0*/  DFMA R16, R22, -R2, 1 ;  /* 0x3ff000001610742b */ /* 0x001fd00000000802 */
[----:B------:R-:W-:-:S08]  /*13c0*/  DFMA R16, R16, R16, R16 ;  /* 0x000000101010722b */ /* 0x000fd00000000010 */
[----:B------:R-:W-:Y:S01]  /*13d0*/  DFMA R22, R22, R16, R22 ;  /* 0x000000101616722b */ /* 0x000fe20000000016 */
[----:B------:R-:W-:Y:S02]  /*13e0*/  SEL R17, R21, 0x63400000, !P1 ;  /* 0x6340000015117807 */ /* 0x000fe40004800000 */
[----:B------:R-:W-:Y:S02]  /*13f0*/  MOV R16, R12 ;  /* 0x0000000c00107202 */ /* 0x000fe40000000f00 */
[----:B------:R-:W-:-:S03]  /*1400*/  LOP3.LUT R17, R17, 0x800fffff, R13, 0xf8, !PT ;  /* 0x800fffff11117812 */ /* 0x000fc600078ef80d */
[----:B------:R-:W-:-:S03]  /*1410*/  DFMA R26, R22, -R2, 1 ;  /* 0x3ff00000161a742b */ /* 0x000fc60000000802 */
[----:B------:R-:W-:-:S05]  /*1420*/  @!P2 DFMA R16, R16, 2, -R24 ;  /* 0x400000001010a82b */ /* 0x000fca0000000818 */
[----:B------:R-:W-:-:S05]  /*1430*/  DFMA R22, R22, R26, R22 ;  /* 0x0000001a1616722b */ /* 0x000fca0000000016 */
[----:B------:R-:W-:-:S03]  /*1440*/  @!P2 LOP3.LUT R29, R17, 0x7ff00000, RZ, 0xc0, !PT ;  /* 0x7ff00000111da812 */ /* 0x000fc600078ec0ff */
[----:B------:R-:W-:Y:S02]  /*1450*/  DMUL R24, R22, R16 ;  /* 0x0000001016187228 */ /* 0x000fe40000000000 */
[----:B------:R-:W-:-:S05]  /*1460*/  VIADD R30, R29, 0xffffffff ;  /* 0xffffffff1d1e7836 */ /* 0x000fca0000000000 */
[----:B------:R-:W-:Y:S01]  /*1470*/  ISETP.GT.U32.AND P0, PT, R30, 0x7feffffe, PT ;  /* 0x7feffffe1e00780c */ /* 0x000fe20003f04070 */
[----:B------:R-:W-:-:S03]  /*1480*/  DFMA R26, R24, -R2, R16 ;  /* 0x80000002181a722b */ /* 0x000fc60000000010 */
[----:B------:R-:W-:-:S05]  /*1490*/  ISETP.GT.U32.OR P0, PT, R31, 0x7feffffe, P0 ;  /* 0x7feffffe1f00780c */ /* 0x000fca0000704470 */
[----:B------:R-:W-:-:S08]  /*14a0*/  DFMA R22, R22, R26, R24 ;  /* 0x0000001a1616722b */ /* 0x000fd00000000018 */
[----:B------:R-:W-:Y:S05]  /*14b0*/  @P0 BRA `(.L_x_261) ;  /* 0x00000000006c0947 */ /* 0x000fea0003800000 */
[----:B------:R-:W-:-:S04]  /*14c0*/  LOP3.LUT R24, R11, 0x7ff00000, RZ, 0xc0, !PT ;  /* 0x7ff000000b187812 */ /* 0x000fc800078ec0ff */
[CC--:B------:R-:W-:Y:S02]  /*14d0*/  VIADDMNMX R12, R19.reuse, -R24.reuse, 0xb9600000, !PT ;  /* 0xb9600000130c7446 */ /* 0x0c0fe40007800918 */
[----:B------:R-:W-:Y:S02]  /*14e0*/  ISETP.GE.U32.AND P0, PT, R19, R24, PT ;  /* 0x000000181300720c */ /* 0x000fe40003f06070 */
[----:B------:R-:W-:Y:S02]  /*14f0*/  VIMNMX R12, R12, 0x46a00000, PT ;  /* 0x46a000000c0c7848 */ /* 0x000fe40003fe0100 */
[----:B------:R-:W-:-:S05]  /*1500*/  SEL R19, R21, 0x63400000, !P0 ;  /* 0x6340000015137807 */ /* 0x000fca0004000000 */
[----:B------:R-:W-:Y:S02]  /*1510*/  IMAD.IADD R19, R12, 0x1, -R19 ;  /* 0x000000010c137824 */ /* 0x000fe400078e0a13 */
[----:B------:R-:W-:Y:S02]  /*1520*/  IMAD.MOV.U32 R12, RZ, RZ, RZ ;  /* 0x000000ffff0c7224 */ /* 0x000fe400078e00ff */
[----:B------:R-:W-:-:S06]  /*1530*/  VIADD R13, R19, 0x7fe00000 ;  /* 0x7fe00000130d7836 */ /* 0x000fcc0000000000 */
[----:B------:R-:W-:-:S10]  /*1540*/  DMUL R24, R22, R12 ;  /* 0x0000000c16187228 */ /* 0x000fd40000000000 */
[----:B------:R-:W-:-:S13]  /*1550*/  FSETP.GTU.AND P0, PT, |R25|, 1.469367938527859385e-39, PT ;  /* 0x001000001900780b */ /* 0x000fda0003f0c200 */
[----:B------:R-:W-:Y:S05]  /*1560*/  @P0 BRA `(.L_x_262) ;  /* 0x0000000000940947 */ /* 0x000fea0003800000 */
[----:B------:R-:W-:Y:S01]  /*1570*/  DFMA R2, R22, -R2, R16 ;  /* 0x800000021602722b */ /* 0x000fe20000000010 */
[----:B------:R-:W-:-:S09]  /*1580*/  MOV R12, RZ ;  /* 0x000000ff000c7202 */ /* 0x000fd20000000f00 */
[C---:B------:R-:W-:Y:S02]  /*1590*/  FSETP.NEU.AND P0, PT, R3.reuse, RZ, PT ;  /* 0x000000ff0300720b */ /* 0x040fe40003f0d000 */
[----:B------:R-:W-:-:S04]  /*15a0*/  LOP3.LUT R11, R3, 0x80000000, R11, 0x48, !PT ;  /* 0x80000000030b7812 */ /* 0x000fc800078e480b */
[----:B------:R-:W-:-:S07]  /*15b0*/  LOP3.LUT R13, R11, R13, RZ, 0xfc, !PT ;  /* 0x0000000d0b0d7212 */ /* 0x000fce00078efcff */
[----:B------:R-:W-:Y:S05]  /*15c0*/  @!P0 BRA `(.L_x_262) ;  /* 0x00000000007c8947 */ /* 0x000fea0003800000 */
[----:B------:R-:W-:Y:S01]  /*15d0*/  IMAD.MOV R3, RZ, RZ, -R19 ;  /* 0x000000ffff037224 */ /* 0x000fe200078e0a13 */
[----:B------:R-:W-:Y:S01]  /*15e0*/  DMUL.RP R12, R22, R12 ;  /* 0x0000000c160c7228 */ /* 0x000fe20000008000 */
[----:B------:R-:W-:-:S06]  /*15f0*/  IMAD.MOV.U32 R2, RZ, RZ, RZ ;  /* 0x000000ffff027224 */ /* 0x000fcc00078e00ff */
[----:B------:R-:W-:-:S03]  /*1600*/  DFMA R2, R24, -R2, R22 ;  /* 0x800000021802722b */ /* 0x000fc60000000016 */
[----:B------:R-:W-:-:S03]  /*1610*/  LOP3.LUT R11, R13, R11, RZ, 0x3c, !PT ;  /* 0x0000000b0d0b7212 */ /* 0x000fc600078e3cff */
[----:B------:R-:W-:-:S04]  /*1620*/  IADD3 R2, -R19, -0x43300000, RZ ;  /* 0xbcd0000013027810 */ /* 0x000fc80007ffe1ff */
[----:B------:R-:W-:-:S04]  /*1630*/  FSETP.NEU.AND P0, PT, |R3|, R2, PT ;  /* 0x000000020300720b */ /* 0x000fc80003f0d200 */
[----:B------:R-:W-:Y:S02]  /*1640*/  FSEL R24, R12, R24, !P0 ;  /* 0x000000180c187208 */ /* 0x000fe40004000000 */
[----:B------:R-:W-:Y:S01]  /*1650*/  FSEL R25, R11, R25, !P0 ;  /* 0x000000190b197208 */ /* 0x000fe20004000000 */
[----:B------:R-:W-:Y:S06]  /*1660*/  BRA `(.L_x_262) ;  /* 0x0000000000547947 */ /* 0x000fec0003800000 */
.L_x_261:
[----:B------:R-:W-:-:S14]  /*1670*/  DSETP.NAN.AND P0, PT, R12, R12, PT ;  /* 0x0000000c0c00722a */ /* 0x000fdc0003f08000 */
[----:B------:R-:W-:Y:S05]  /*1680*/  @P0 BRA `(.L_x_263) ;  /* 0x0000000000440947 */ /* 0x000fea0003800000 */
[----:B------:R-:W-:-:S14]  /*1690*/  DSETP.NAN.AND P0, PT, R10, R10, PT ;  /* 0x0000000a0a00722a */ /* 0x000fdc0003f08000 */
[----:B------:R-:W-:Y:S05]  /*16a0*/  @P0 BRA `(.L_x_264) ;  /* 0x0000000000300947 */ /* 0x000fea0003800000 */
[----:B------:R-:W-:Y:S01]  /*16b0*/  ISETP.NE.AND P0, PT, R29, R28, PT ;  /* 0x0000001c1d00720c */ /* 0x000fe20003f05270 */
[----:B------:R-:W-:Y:S01]  /*16c0*/  IMAD.MOV.U32 R24, RZ, RZ, 0x0 ;  /* 0x00000000ff187424 */ /* 0x000fe200078e00ff */
[----:B------:R-:W-:-:S11]  /*16d0*/  MOV R25, 0xfff80000 ;  /* 0xfff8000000197802 */ /* 0x000fd60000000f00 */
[----:B------:R-:W-:Y:S05]  /*16e0*/  @!P0 BRA `(.L_x_262) ;  /* 0x0000000000348947 */ /* 0x000fea0003800000 */
[----:B------:R-:W-:Y:S02]  /*16f0*/  ISETP.NE.AND P0, PT, R29, 0x7ff00000, PT ;  /* 0x7ff000001d00780c */ /* 0x000fe40003f05270 */
[----:B------:R-:W-:Y:S02]  /*1700*/  LOP3.LUT R25, R13, 0x80000000, R11, 0x48, !PT ;  /* 0x800000000d197812 */ /* 0x000fe400078e480b */
[----:B------:R-:W-:-:S13]  /*1710*/  ISETP.EQ.OR P0, PT, R28, RZ, !P0 ;  /* 0x000000ff1c00720c */ /* 0x000fda0004702670 */
[----:B------:R-:W-:Y:S01]  /*1720*/  @P0 LOP3.LUT R2, R25, 0x7ff00000, RZ, 0xfc, !PT ;  /* 0x7ff0000019020812 */ /* 0x000fe200078efcff */
[----:B------:R-:W-:Y:S02]  /*1730*/  @!P0 IMAD.MOV.U32 R24, RZ, RZ, RZ ;  /* 0x000000ffff188224 */ /* 0x000fe400078e00ff */
[----:B------:R-:W-:Y:S02]  /*1740*/  @P0 IMAD.MOV.U32 R24, RZ, RZ, RZ ;  /* 0x000000ffff180224 */ /* 0x000fe400078e00ff */
[----:B------:R-:W-:Y:S01]  /*1750*/  @P0 IMAD.MOV.U32 R25, RZ, RZ, R2 ;  /* 0x000000ffff190224 */ /* 0x000fe200078e0002 */
[----:B------:R-:W-:Y:S06]  /*1760*/  BRA `(.L_x_262) ;  /* 0x0000000000147947 */ /* 0x000fec0003800000 */
.L_x_264:
[----:B------:R-:W-:Y:S02]  /*1770*/  LOP3.LUT R25, R11, 0x80000, RZ, 0xfc, !PT ;  /* 0x000800000b197812 */ /* 0x000fe400078efcff */
[----:B------:R-:W-:Y:S01]  /*1780*/  MOV R24, R10 ;  /* 0x0000000a00187202 */ /* 0x000fe20000000f00 */
[----:B------:R-:W-:Y:S06]  /*1790*/  BRA `(.L_x_262) ;  /* 0x0000000000087947 */ /* 0x000fec0003800000 */
.L_x_263:
[----:B------:R-:W-:Y:S01]  /*17a0*/  LOP3.LUT R25, R13, 0x80000, RZ, 0xfc, !PT ;  /* 0x000800000d197812 */ /* 0x000fe200078efcff */
[----:B------:R-:W-:-:S07]  /*17b0*/  IMAD.MOV.U32 R24, RZ, RZ, R12 ;  /* 0x000000ffff187224 */ /* 0x000fce00078e000c */
.L_x_262:
[----:B------:R-:W-:Y:S05]  /*17c0*/  BSYNC B1 ;  /* 0x0000000000017941 */ /* 0x000fea0003800000 */
.L_x_260:
[----:B------:R-:W-:Y:S01]  /*17d0*/  MOV R21, 0x0 ;  /* 0x0000000000157802 */ /* 0x000fe20000000f00 */
[----:B------:R-:W-:Y:S02]  /*17e0*/  IMAD.MOV.U32 R2, RZ, RZ, R24 ;  /* 0x000000ffff027224 */ /* 0x000fe400078e0018 */
[----:B------:R-:W-:Y:S01]  /*17f0*/  IMAD.MOV.U32 R3, RZ, RZ, R25 ;  /* 0x000000ffff037224 */ /* 0x000fe200078e0019 */
[----:B------:R-:W-:Y:S06]  /*1800*/  RET.REL.NODEC R20 `(_ZN2at6native49_GLOBAL__N__09e94e3a_16_AveragePool3d_cu_a8eae74c33avg_pool3d_cuda_update_grad_inputIddEEvNS_27GenericPackedTensorAccessorIKT_Lm4ENS_16DefaultPtrTraitsElEENS3_IS4_Lm4ES6_lEEiiiiiiiiibii) ;  /* 0xffffffe414fc7950 */ /* 0x000fec0003c3ffff */
        .weak           $__internal_7_$__cuda_sm20_div_s64
        .type           $__internal_7_$__cuda_sm20_div_s64,@function
        .size           $__internal_7_$__cuda_sm20_div_s64,(.L_x_838 - $__internal_7_$__cuda_sm20_div_s64)
$__internal_7_$__cuda_sm20_div_s64:
        /* <DEDUP_REMOVED lines=12> */
[----:B------:R-:W-:Y:S02]  /*18d0*/  IADD3 R13, P0, RZ, -R14, RZ ;  /* 0x8000000eff0d7210 */ /* 0x000fe40007f1e0ff */
[----:B------:R-:W-:Y:S01]  /*18e0*/  MOV R15, R8 ;  /* 0x00000008000f7202 */ /* 0x000fe20000000f00 */
        /* <DEDUP_REMOVED lines=15> */
[----:B------:R-:W-:Y:S01]  /*19e0*/  IMAD.X R8, RZ, RZ, ~R9, P0 ;  /* 0x000000ffff087224 */ /* 0x000fe200000e0e09 */
[----:B------:R-:W-:-:S03]  /*19f0*/  HFMA2.MMA R9, -RZ, RZ, 0, 0 ;  /* 0x00000000ff097435 */ /* 0x000fc600000001ff */
        /* <DEDUP_REMOVED lines=21> */
[CC--:B------:R-:W-:Y:S02]  /*1b50*/  ISETP.GE.U32.AND.EX P0, PT, R15.reuse, R7.reuse, PT, P0 ;  /* 0x000000070f00720c */ /* 0x0c0fe40003f06100 */
[----:B------:R-:W-:Y:S02]  /*1b60*/  IADD3.X R9, R15, ~R7, RZ, P2, !PT ;  /* 0x800000070f097210 */ /* 0x000fe400017fe4ff */
[----:B------:R-:W-:Y:S02]  /*1b70*/  SEL R3, R3, R13, P0 ;  /* 0x0000000d03037207 */ /* 0x000fe40000000000 */
[----:B------:R-:W-:Y:S02]  /*1b80*/  SEL R11, R8, R11, P0 ;  /* 0x0000000b080b7207 */ /* 0x000fe40000000000 */
[----:B------:R-:W-:Y:S02]  /*1b90*/  SEL R9, R9, R15, P0 ;  /* 0x0000000f09097207 */ /* 0x000fe40000000000 */
[----:B------:R-:W-:Y:S01]  /*1ba0*/  ISETP.GE.U32.AND P0, PT, R3, R6, PT ;  /* 0x000000060300720c */ /* 0x000fe20003f06070 */
[----:B------:R-:W-:-:S03]  /*1bb0*/  VIADD R14, R11, 0x1 ;  /* 0x000000010b0e7836 */ /* 0x000fc60000000000 */
[----:B------:R-:W-:-:S04]  /*1bc0*/  ISETP.GE.U32.AND.EX P0, PT, R9, R7, PT, P0 ;  /* 0x000000070900720c */ /* 0x000fc80003f06100 */
[----:B------:R-:W-:Y:S02]  /*1bd0*/  SEL R14, R14, R11, P0 ;  /* 0x0000000b0e0e7207 */ /* 0x000fe40000000000 */
[----:B------:R-:W-:Y:S02]  /*1be0*/  ISETP.NE.U32.AND P0, PT, R4, RZ, PT ;  /* 0x000000ff0400720c */ /* 0x000fe40003f05070 */
[----:B------:R-:W-:Y:S01]  /*1bf0*/  MOV R4, R0 ;  /* 0x0000000000047202 */ /* 0x000fe20000000f00 */
[----:B------:R-:W-:Y:S01]  /*1c00*/  IMAD.MOV R3, RZ, RZ, -R14 ;  /* 0x000000ffff037224 */ /* 0x000fe200078e0a0e */
[----:B------:R-:W-:Y:S01]  /*1c10*/  ISETP.NE.AND.EX P0, PT, R5, RZ, PT, P0 ;  /* 0x000000ff0500720c */ /* 0x000fe20003f05300 */
[----:B------:R-:W-:-:S03]  /*1c20*/  IMAD.MOV.U32 R5, RZ, RZ, 0x0 ;  /* 0x00000000ff057424 */ /* 0x000fc600078e00ff */
[----:B------:R-:W-:-:S04]  /*1c30*/  SEL R14, R3, R14, !P1 ;  /* 0x0000000e030e7207 */ /* 0x000fc80004800000 */
[----:B------:R-:W-:Y:S01]  /*1c40*/  SEL R14, R14, 0xffffffff, P0 ;  /* 0xffffffff0e0e7807 */ /* 0x000fe20000000000 */
[----:B------:R-:W-:Y:S06]  /*1c50*/  RET.REL.NODEC R4 `(_ZN2at6native49_GLOBAL__N__09e94e3a_16_AveragePool3d_cu_a8eae74c33avg_pool3d_cuda_update_grad_inputIddEEvNS_27GenericPackedTensorAccessorIKT_Lm4ENS_16DefaultPtrTraitsElEENS3_IS4_Lm4ES6_lEEiiiiiiiiibii) ;  /* 0xffffffe004e87950 */ /* 0x000fec0003c3ffff */
.L_x_265:
        /* <DEDUP_REMOVED lines=10> */
.L_x_838:


//--------------------- .text._ZN2at6native49_GLOBAL__N__09e94e3a_16_AveragePool3d_cu_a8eae74c40avg_pool3d_cuda_update_grad_input_atomicIddEEvNS_27GenericPackedTensorAccessorIKT_Lm4ENS_16DefaultPtrTraitsElEENS3_IS4_Lm4ES6_lEEiiiiiiiiibiii --------------------------
	.section	.text._ZN2at6native49_GLOBAL__N__09e94e3a_16_AveragePool3d_cu_a8eae74c40avg_pool3d_cuda_update_grad_input_atomicIddEEvNS_27GenericPackedTensorAccessorIKT_Lm4ENS_16DefaultPtrTraitsElEENS3_IS4_Lm4ES6_lEEiiiiiiiiibiii,"ax",@progbits
	.align	128
.text._ZN2at6native49_GLOBAL__N__09e94e3a_16_AveragePool3d_cu_a8eae74c40avg_pool3d_cuda_update_grad_input_atomicIddEEvNS_27GenericPackedTensorAccessorIKT_Lm4ENS_16DefaultPtrTraitsElEENS3_IS4_Lm4ES6_lEEiiiiiiiiibiii:
        .type           _ZN2at6native49_GLOBAL__N__09e94e3a_16_AveragePool3d_cu_a8eae74c40avg_pool3d_cuda_update_grad_input_atomicIddEEvNS_27GenericPackedTensorAccessorIKT_Lm4ENS_16DefaultPtrTraitsElEENS3_IS4_Lm4ES6_lEEiiiiiiiiibiii,@function
        .size           _ZN2at6native49_GLOBAL__N__09e94e3a_16_AveragePool3d_cu_a8eae74c40avg_pool3d_cuda_update_grad_input_atomicIddEEvNS_27GenericPackedTensorAccessorIKT_Lm4ENS_16DefaultPtrTraitsElEENS3_IS4_Lm4ES6_lEEiiiiiiiiibiii,(.L_x_841 - _ZN2at6native49_GLOBAL__N__09e94e3a_16_AveragePool3d_cu_a8eae74c40avg_pool3d_cuda_update_grad_input_atomicIddEEvNS_27GenericPackedTensorAccessorIKT_Lm4ENS_16DefaultPtrTraitsElEENS3_IS4_Lm4ES6_lEEiiiiiiiiibiii)
        .other          _ZN2at6native49_GLOBAL__N__09e94e3a_16_AveragePool3d_cu_a8eae74c40avg_pool3d_cuda_update_grad_input_atomicIddEEvNS_27GenericPackedTensorAccessorIKT_Lm4ENS_16DefaultPtrTraitsElEENS3_IS4_Lm4ES6_lEEiiiiiiiiibiii,@"STO_CUDA_ENTRY STV_DEFAULT"
_ZN2at6native49_GLOBAL__N__09e94e3a_16_AveragePool3d_cu_a8eae74c40avg_pool3d_cuda_update_grad_input_atomicIddEEvNS_27GenericPackedTensorAccessorIKT_Lm4ENS_16DefaultPtrTraitsElEENS3_IS4_Lm4ES6_lEEiiiiiiiiibiii:
        /* <DEDUP_REMOVED lines=18> */
[----:B------:R-:W-:Y:S05]  /*0120*/  CALL.REL.NOINC `($__internal_9_$__cuda_sm20_div_s64) ;  /* 0x0000001000c07944 */ /* 0x000fea0003c00000 */
[----:B------:R-:W0:Y:S01]  /*0130*/  LDC R4, c[0x0][0x220] ;  /* 0x00008800ff047b82 */ /* 0x000e220000000800 */
[----:B------:R-:W-:-:S04]  /*0140*/  IMAD.MOV R11, RZ, RZ, -R2 ;  /* 0x000000ffff0b7224 */ /* 0x000fc800078e0a02 */
[----:B0-----:R-:W-:Y:S01]  /*0150*/  IMAD R11, R11, R4, UR4 ;  /* 0x000000040b0b7e24 */ /* 0x001fe2000f8e0204 */
[----:B------:R-:W-:Y:S06]  /*0160*/  BRA `(.L_x_267) ;  /* 0x0000000000547947 */ /* 0x000fec0003800000 */
.L_x_266:
        /* <DEDUP_REMOVED lines=14> */
[----:B------:R-:W-:Y:S01]  /*0250*/  @P0 IMAD.IADD R3, R3, 0x1, -R6 ;  /* 0x0000000103030824 */ /* 0x000fe200078e0a06 */
[----:B------:R-:W-:-:S04]  /*0260*/  @P0 IADD3 R2, R2, 0x1, RZ ;  /* 0x0000000102020810 */ /* 0x000fc80007ffe0ff */
[----:B------:R-:W-:-:S13]  /*0270*/  ISETP.GE.U32.AND P1, PT, R3, R6, PT ;  /* 0x000000060300720c */ /* 0x000fda0003f26070 */
[----:B------:R-:W-:Y:S01]  /*0280*/  @P1 VIADD R2, R2, 0x1 ;  /* 0x0000000102021836 */ /* 0x000fe20000000000 */
[----:B------:R-:W-:-:S05]  /*0290*/  @!P2 LOP3.LUT R2, RZ, R6, RZ, 0x33, !PT ;  /* 0x00000006ff02a212 */ /* 0x000fca00078e33ff */
[----:B------:R-:W-:-:S04]  /*02a0*/  IMAD.MOV R11, RZ, RZ, -R2 ;  /* 0x000000ffff0b7224 */ /* 0x000fc800078e0a02 */
[----:B------:R-:W-:-:S07]  /*02b0*/  IMAD R11, R6, R11, UR4 ;  /* 0x00000004060b7e24 */ /* 0x000fce000f8e020b */
.L_x_267:
        /* <DEDUP_REMOVED lines=16> */
[----:B------:R-:W-:Y:S02]  /*03c0*/  ULDC.64 UR6, c[0x0][0x2a0] ;  /* 0x0000a80000067ab9 */ /* 0x000fe40000000a00 */
[----:B------:R-:W1:Y:S01]  /*03d0*/  LDC R17, c[0x0][0x278] ;  /* 0x00009e00ff117b82 */ /* 0x000e620000000800 */
[----:B0-----:R-:W-:Y:S01]  /*03e0*/  IMAD R9, R10, UR4, -R7 ;  /* 0x000000040a097c24 */ /* 0x001fe2000f8e0a07 */
[----:B------:R-:W-:Y:S01]  /*03f0*/  ULDC UR4, c[0x0][0x2c0] ;  /* 0x0000b00000047ab9 */ /* 0x000fe20000000800 */
[----:B------:R-:W-:-:S02]  /*0400*/  VIADD R14, R7, UR8 ;  /* 0x00000008070e7c36 */ /* 0x000fc40008000000 */
[----:B------:R-:W-:Y:S02]  /*0410*/  VIADD R13, R3, -UR4 ;  /* 0x80000004030d7c36 */ /* 0x000fe40008000000 */
[----:B------:R-:W-:Y:S01]  /*0420*/  IMAD R7, R11, UR11, -R6 ;  /* 0x0000000b0b077c24 */ /* 0x000fe2000f8e0a06 */
[----:B------:R-:W-:Y:S01]  /*0430*/  VIADDMNMX R24, R9, UR7, R14, PT ;  /* 0x0000000709187c46 */ /* 0x000fe2000b80010e */
[----:B-1----:R-:W-:Y:S01]  /*0440*/  VIADD R4, R17, UR4 ;  /* 0x0000000411047c36 */ /* 0x002fe20008000000 */
[----:B------:R-:W-:Y:S01]  /*0450*/  ULDC UR4, c[0x0][0x2cc] ;  /* 0x0000b30000047ab9 */ /* 0x000fe20000000800 */
[----:B------:R-:W-:Y:S01]  /*0460*/  VIADD R6, R6, UR5 ;  /* 0x0000000506067c36 */ /* 0x000fe20008000000 */
[----:B------:R-:W-:Y:S02]  /*0470*/  ISETP.NE.AND P0, PT, RZ, UR4, PT ;  /* 0x00000004ff007c0c */ /* 0x000fe4000bf05270 */
[----:B------:R-:W-:Y:S02]  /*0480*/  VIADDMNMX R16, R13, UR10, R4, PT ;  /* 0x0000000a0d107c46 */ /* 0x000fe4000b800104 */
[----:B------:R-:W-:-:S02]  /*0490*/  VIADDMNMX R14, R7, UR6, R6, PT ;  /* 0x00000006070e7c46 */ /* 0x000fc4000b800106 */
[----:B------:R-:W-:Y:S01]  /*04a0*/  IADD3 R5, -R9, R24, RZ ;  /* 0x0000001809057210 */ /* 0x000fe20007ffe1ff */
[----:B------:R-:W-:Y:S01]  /*04b0*/  IMAD.IADD R18, R16, 0x1, -R13 ;  /* 0x0000000110127824 */ /* 0x000fe200078e0a0d */
[C---:B------:R-:W-:Y:S01]  /*04c0*/  VIMNMX R23, R14.reuse, UR5, PT ;  /* 0x000000050e177c48 */ /* 0x040fe2000bfe0100 */
[----:B------:R-:W-:Y:S01]  /*04d0*/  IMAD.IADD R6, R14, 0x1, -R7 ;  /* 0x000000010e067824 */ /* 0x000fe200078e0a07 */
[----:B------:R-:W-:Y:S01]  /*04e0*/  VIMNMX R24, R24, UR8, PT ;  /* 0x0000000818187c48 */ /* 0x000fe2000bfe0100 */
[----:B------:R-:W-:Y:S01]  /*04f0*/  IMAD R15, R5, R18, RZ ;  /* 0x00000012050f7224 */ /* 0x000fe200078e02ff */
[----:B------:R-:W-:Y:S02]  /*0500*/  VIMNMX R5, R16, R17, PT ;  /* 0x0000001110057248 */ /* 0x000fe40003fe0100 */
[----:B------:R-:W-:Y:S01]  /*0510*/  VIMNMX R22, RZ, R13, !PT ;  /* 0x0000000dff167248 */ /* 0x000fe20007fe0100 */
[----:B------:R-:W-:Y:S01]  /*0520*/  IMAD R15, R6, R15, RZ ;  /* 0x0000000f060f7224 */ /* 0x000fe200078e02ff */
[----:B------:R-:W-:-:S02]  /*0530*/  VIMNMX R6, RZ, R7, !PT ;  /* 0x00000007ff067248 */ /* 0x000fc40007fe0100 */
[----:B------:R-:W-:Y:S01]  /*0540*/  VIMNMX R7, RZ, R9, !PT ;  /* 0x00000009ff077248 */ /* 0x000fe20007fe0100 */
        /* <DEDUP_REMOVED lines=10> */
.L_x_268:
        /* <DEDUP_REMOVED lines=8> */
[----:B------:R-:W-:Y:S02]  /*0670*/  IADD3 R9, R9, R13, RZ ;  /* 0x0000000d09097210 */ /* 0x000fe40007ffe0ff */
        /* <DEDUP_REMOVED lines=35> */
[----:B------:R-:W-:Y:S05]  /*08b0*/  CALL.REL.NOINC `($__internal_8_$__cuda_sm20_div_rn_f64_full) ;  /* 0x0000000400687944 */ /* 0x000fea0003c00000 */
[----:B------:R-:W-:Y:S02]  /*08c0*/  IMAD.MOV.U32 R8, RZ, RZ, R16 ;  /* 0x000000ffff087224 */ /* 0x000fe400078e0010 */
[----:B------:R-:W-:-:S07]  /*08d0*/  IMAD.MOV.U32 R9, RZ, RZ, R17 ;  /* 0x000000ffff097224 */ /* 0x000fce00078e0011 */
.L_x_270:
[----:B------:R-:W-:Y:S05]  /*08e0*/  BSYNC B0 ;  /* 0x0000000000007941 */ /* 0x000fea0003800000 */
.L_x_269:
[----:B------:R-:W-:-:S13]  /*08f0*/  ISETP.GT.AND P0, PT, R23, R6, PT ;  /* 0x000000061700720c */ /* 0x000fda0003f04270 */
[----:B------:R-:W-:Y:S05]  /*0900*/  @!P0 EXIT ;  /* 0x000000000000894d */ /* 0x000fea0003800000 */
[----:B------:R-:W-:Y:S01]  /*0910*/  LOP3.LUT R3, RZ, R3, RZ, 0x33, !PT ;  /* 0x00000003ff037212 */ /* 0x000fe200078e33ff */
[----:B------:R-:W-:Y:S01]  /*0920*/  ULDC UR5, c[0x0][0x2c0] ;  /* 0x0000b00000057ab9 */ /* 0x000fe20000000800 */
[----:B------:R-:W-:Y:S01]  /*0930*/  LOP3.LUT R4, RZ, R4, RZ, 0x33, !PT ;  /* 0x00000004ff047212 */ /* 0x000fe200078e33ff */
[----:B------:R-:W-:Y:S01]  /*0940*/  ULDC UR4, c[0x0][0x278] ;  /* 0x00009e0000047ab9 */ /* 0x000fe20000000800 */
[----:B------:R-:W-:Y:S01]  /*0950*/  IADD3 R3, R3, UR5, RZ ;  /* 0x0000000503037c10 */ /* 0x000fe2000fffe0ff */
[----:B------:R-:W-:Y:S01]  /*0960*/  ULDC UR8, c[0x0][0x2a8] ;  /* 0x0000aa0000087ab9 */ /* 0x000fe20000000800 */
[----:B------:R-:W-:Y:S01]  /*0970*/  ULOP3.LUT UR4, URZ, UR4, URZ, 0x33, !UPT ;  /* 0x000000043f047292 */ /* 0x000fe2000f8e333f */
[----:B------:R-:W-:Y:S02]  /*0980*/  LOP3.LUT R0, RZ, R22, RZ, 0x33, !PT ;  /* 0x00000016ff007212 */ /* 0x000fe400078e33ff */
[----:B------:R-:W-:-:S04]  /*0990*/  VIADDMNMX R3, R3, -UR8, R4, !PT ;  /* 0x8000000803037c46 */ /* 0x000fc8000f800104 */
[----:B------:R-:W-:Y:S01]  /*09a0*/  VIMNMX R3, R3, UR4, !PT ;  /* 0x0000000403037c48 */ /* 0x000fe2000ffe0100 */
[----:B------:R-:W-:Y:S02]  /*09b0*/  ULDC UR4, c[0x0][0x280] ;  /* 0x0000a00000047ab9 */ /* 0x000fe40000000800 */
[----:B------:R-:W-:Y:S01]  /*09c0*/  IMAD R19, R2, UR4, RZ ;  /* 0x0000000402137c24 */ /* 0x000fe2000f8e02ff */
[----:B------:R-:W-:Y:S01]  /*09d0*/  IADD3 R4, -R3, -0x2, -R22 ;  /* 0xfffffffe03047810 */ /* 0x000fe20007ffe916 */
[----:B------:R-:W-:Y:S02]  /*09e0*/  IMAD.IADD R10, R0, 0x1, -R3 ;  /* 0x00000001000a7824 */ /* 0x000fe400078e0a03 */
[----:B------:R-:W-:Y:S01]  /*09f0*/  VIADD R0, R22, 0x1 ;  /* 0x0000000116007836 */ /* 0x000fe20000000000 */
[----:B------:R-:W-:Y:S01]  /*0a00*/  ISETP.GE.U32.AND P0, PT, R4, 0x3, PT ;  /* 0x000000030400780c */ /* 0x000fe20003f06070 */
[----:B------:R-:W-:Y:S01]  /*0a10*/  VIADD R3, R22, 0x2 ;  /* 0x0000000216037836 */ /* 0x000fe20000000000 */
[----:B------:R-:W-:Y:S01]  /*0a20*/  LOP3.LUT R2, R10, 0x3, RZ, 0xc0, !PT ;  /* 0x000000030a027812 */ /* 0x000fe200078ec0ff */
[----:B------:R-:W-:-:S10]  /*0a30*/  VIADD R4, R22, 0x3 ;  /* 0x0000000316047836 */ /* 0x000fd40000000000 */
.L_x_279:
[----:B------:R-:W-:Y:S01]  /*0a40*/  ISETP.GT.AND P1, PT, R24, R7, PT ;  /* 0x000000071800720c */ /* 0x000fe20003f24270 */
[----:B------:R-:W-:-:S12]  /*0a50*/  BSSY B0, `(.L_x_271) ;  /* 0x000003c000007945 */ /* 0x000fd80003800000 */
[----:B012-4-:R-:W-:Y:S05]  /*0a60*/  @!P1 BRA `(.L_x_272) ;  /* 0x0000000000e89947 */ /* 0x017fea0003800000 */
[----:B------:R-:W-:Y:S01]  /*0a70*/  ULDC UR4, c[0x0][0x288] ;  /* 0x0000a20000047ab9 */ /* 0x000fe20000000800 */
[----:B------:R-:W-:Y:S02]  /*0a80*/  IMAD.MOV.U32 R25, RZ, RZ, R7 ;  /* 0x000000ffff197224 */ /* 0x000fe400078e0007 */
[----:B------:R-:W-:-:S07]  /*0a90*/  IMAD R18, R6, UR4, R19 ;  /* 0x0000000406127c24 */ /* 0x000fce000f8e0213 */
.L_x_278:
        /* <DEDUP_REMOVED lines=16> */
[----:B------:R0:W-:Y:S01]  /*0ba0*/  REDG.E.ADD.F64.RN.STRONG.GPU desc[UR6][R12.64], R8 ;  /* 0x000000080c0079a6 */ /* 0x0001e2000c10ff86 */
[----:B------:R-:W-:-:S09]  /*0bb0*/  MOV R26, R0 ;  /* 0x00000000001a7202 */ /* 0x000fd20000000f00 */
[----:B------:R-:W-:Y:S05]  /*0bc0*/  @!P1 BRA `(.L_x_276) ;  /* 0x0000000000389947 */ /* 0x000fea0003800000 */
[----:B------:R-:W-:-:S05]  /*0bd0*/  IMAD R14, R0, R16, R27 ;  /* 0x00000010000e7224 */ /* 0x000fca00078e021b */
[----:B0-----:R-:W-:-:S04]  /*0be0*/  SHF.R.S64 R13, RZ, 0x1d, R14 ;  /* 0x0000001dff0d7819 */ /* 0x001fc8000000100e */
[----:B------:R-:W-:-:S04]  /*0bf0*/  IADD3 R12, P1, R13, R10, RZ ;  /* 0x0000000a0d0c7210 */ /* 0x000fc80007f3e0ff */
[----:B------:R-:W-:Y:S02]  /*0c00*/  LEA.HI.X.SX32 R13, R14, R11, 0x3, P1 ;  /* 0x0000000b0e0d7211 */ /* 0x000fe400008f1eff */
[----:B------:R-:W-:-:S03]  /*0c10*/  ISETP.NE.AND P1, PT, R2, 0x2, PT ;  /* 0x000000020200780c */ /* 0x000fc60003f25270 */
[----:B------:R1:W-:Y:S01]  /*0c20*/  REDG.E.ADD.F64.RN.STRONG.GPU desc[UR6][R12.64], R8 ;  /* 0x000000080c0079a6 */ /* 0x0003e2000c10ff86 */
[----:B------:R-:W-:-:S09]  /*0c30*/  IMAD.MOV.U32 R26, RZ, RZ, R3 ;  /* 0x000000ffff1a7224 */ /* 0x000fd200078e0003 */
[----:B------:R-:W-:Y:S05]  /*0c40*/  @!P1 BRA `(.L_x_276) ;  /* 0x0000000000189947 */ /* 0x000fea0003800000 */
[----:B-1----:R-:W-:-:S05]  /*0c50*/  IMAD R12, R3, R16, R27 ;  /* 0x00000010030c7224 */ /* 0x002fca00078e021b */
[----:B------:R-:W-:-:S04]  /*0c60*/  SHF.R.S64 R13, RZ, 0x1d, R12 ;  /* 0x0000001dff0d7819 */ /* 0x000fc8000000100c */
[----:B------:R-:W-:-:S04]  /*0c70*/  IADD3 R10, P1, R13, R10, RZ ;  /* 0x0000000a0d0a7210 */ /* 0x000fc80007f3e0ff */
[----:B------:R-:W-:-:S05]  /*0c80*/  LEA.HI.X.SX32 R11, R12, R11, 0x3, P1 ;  /* 0x0000000b0c0b7211 */ /* 0x000fca00008f1eff */
[----:B------:R2:W-:Y:S01]  /*0c90*/  REDG.E.ADD.F64.RN.STRONG.GPU desc[UR6][R10.64], R8 ;  /* 0x000000080a0079a6 */ /* 0x0005e2000c10ff86 */
[----:B------:R-:W-:-:S07]  /*0ca0*/  IMAD.MOV.U32 R26, RZ, RZ, R4 ;  /* 0x000000ffff1a7224 */ /* 0x000fce00078e0004 */
.L_x_276:
[----:B------:R-:W-:Y:S05]  /*0cb0*/  BSYNC B2 ;  /* 0x0000000000027941 */ /* 0x000fea0003800000 */
.L_x_275:
[----:B------:R-:W-:Y:S05]  /*0cc0*/  @!P0 BRA `(.L_x_274) ;  /* 0x0000000000408947 */ /* 0x000fea0003800000 */
[----:B------:R-:W3:Y:S08]  /*0cd0*/  LDC R29, c[0x0][0x298] ;  /* 0x0000a600ff1d7b82 */ /* 0x000ef00000000800 */
[----:B--2---:R-:W2:Y:S02]  /*0ce0*/  LDC.64 R10, c[0x0][0x258] ;  /* 0x00009600ff0a7b82 */ /* 0x004ea40000000a00 */
.L_x_277:
[----:B---34-:R-:W-:-:S05]  /*0cf0*/  IMAD R14, R26, R29, R27 ;  /* 0x0000001d1a0e7224 */ /* 0x018fca00078e021b */
[----:B01----:R-:W-:-:S04]  /*0d00*/  SHF.R.S64 R13, RZ, 0x1d, R14 ;  /* 0x0000001dff0d7819 */ /* 0x003fc8000000100e */
[----:B--2---:R-:W-:-:S04]  /*0d10*/  IADD3 R12, P1, R13, R10, RZ ;  /* 0x0000000a0d0c7210 */ /* 0x004fc80007f3e0ff */
[----:B------:R-:W-:Y:S01]  /*0d20*/  LEA.HI.X.SX32 R13, R14, R11, 0x3, P1 ;  /* 0x0000000b0e0d7211 */ /* 0x000fe200008f1eff */
[----:B------:R-:W-:Y:S02]  /*0d30*/  VIADD R26, R26, 0x4 ;  /* 0x000000041a1a7836 */ /* 0x000fe40000000000 */
[----:B------:R-:W-:-:S03]  /*0d40*/  IMAD.WIDE R14, R29, 0x8, R12 ;  /* 0x000000081d0e7825 */ /* 0x000fc600078e020c */
[----:B------:R-:W-:Y:S01]  /*0d50*/  ISETP.GE.AND P1, PT, R26, R5, PT ;  /* 0x000000051a00720c */ /* 0x000fe20003f26270 */
[----:B------:R4:W-:Y:S01]  /*0d60*/  REDG.E.ADD.F64.RN.STRONG.GPU desc[UR6][R12.64], R8 ;  /* 0x000000080c0079a6 */ /* 0x0009e2000c10ff86 */
[----:B------:R-:W-:-:S03]  /*0d70*/  IMAD.WIDE R16, R29, 0x8, R14 ;  /* 0x000000081d107825 */ /* 0x000fc600078e020e */
[----:B------:R4:W-:Y:S04]  /*0d80*/  REDG.E.ADD.F64.RN.STRONG.GPU desc[UR6][R14.64], R8 ;  /* 0x000000080e0079a6 */ /* 0x0009e8000c10ff86 */
[----:B------:R4:W-:Y:S01]  /*0d90*/  REDG.E.ADD.F64.RN.STRONG.GPU desc[UR6][R16.64], R8 ;  /* 0x00000008100079a6 */ /* 0x0009e2000c10ff86 */
[----:B------:R-:W-:-:S05]  /*0da0*/  IMAD.WIDE R20, R29, 0x8, R16 ;  /* 0x000000081d147825 */ /* 0x000fca00078e0210 */
[----:B------:R4:W-:Y:S01]  /*0db0*/  REDG.E.ADD.F64.RN.STRONG.GPU desc[UR6][R20.64], R8 ;  /* 0x00000008140079a6 */ /* 0x0009e2000c10ff86 */
[----:B------:R-:W-:Y:S05]  /*0dc0*/  @!P1 BRA `(.L_x_277) ;  /* 0xfffffffc00c89947 */ /* 0x000fea000383ffff */
.L_x_274:
[----:B------:R-:W-:Y:S05]  /*0dd0*/  BSYNC B1 ;  /* 0x0000000000017941 */ /* 0x000fea0003800000 */
.L_x_273:
[----:B------:R-:W-:-:S05]  /*0de0*/  VIADD R25, R25, 0x1 ;  /* 0x0000000119197836 */ /* 0x000fca0000000000 */
[----:B------:R-:W-:-:S13]  /*0df0*/  ISETP.GE.AND P1, PT, R25, R24, PT ;  /* 0x000000181900720c */ /* 0x000fda0003f26270 */
[----:B------:R-:W-:Y:S05]  /*0e00*/  @!P1 BRA `(.L_x_278) ;  /* 0xfffffffc00249947 */ /* 0x000fea000383ffff */
.L_x_272:
[----:B------:R-:W-:Y:S05]  /*0e10*/  BSYNC B0 ;  /* 0x0000000000007941 */ /* 0x000fea0003800000 */
.L_x_271:
[----:B------:R-:W-:-:S05]  /*0e20*/  VIADD R6, R6, 0x1 ;  /* 0x0000000106067836 */ /* 0x000fca0000000000 */
[----:B------:R-:W-:-:S13]  /*0e30*/  ISETP.GE.AND P1, PT, R6, R23, PT ;  /* 0x000000170600720c */ /* 0x000fda0003f26270 */
[----:B------:R-:W-:Y:S05]  /*0e40*/  @!P1 BRA `(.L_x_279) ;  /* 0xfffffff800fc9947 */ /* 0x000fea000383ffff */
[----:B------:R-:W-:Y:S05]  /*0e50*/  EXIT ;  /* 0x000000000000794d */ /* 0x000fea0003800000 */
        .weak           $__internal_8_$__cuda_sm20_div_rn_f64_full
        .type           $__internal_8_$__cuda_sm20_div_rn_f64_full,@function
        .size           $__internal_8_$__cuda_sm20_div_rn_f64_full,($__internal_9_$__cuda_sm20_div_s64 - $__internal_8_$__cuda_sm20_div_rn_f64_full)
$__internal_8_$__cuda_sm20_div_rn_f64_full:
[C---:B------:R-:W-:Y:S01]  /*0e60*/  FSETP.GEU.AND P0, PT, |R29|.reuse, 1.469367938527859385e-39, PT ;  /* 0x001000001d00780b */ /* 0x040fe20003f0e200 */
[--C-:B------:R-:W-:Y:S01]  /*0e70*/  IMAD.MOV.U32 R10, RZ, RZ, R28.reuse ;  /* 0x000000ffff0a7224 */ /* 0x100fe200078e001c */
[----:B------:R-:W-:Y:S01]  /*0e80*/  LOP3.LUT R8, R29, 0x800fffff, RZ, 0xc0, !PT ;  /* 0x800fffff1d087812 */ /* 0x000fe200078ec0ff */
[----:B------:R-:W-:Y:S01]  /*0e90*/  IMAD.MOV.U32 R14, RZ, RZ, 0x1 ;  /* 0x00000001ff0e7424 */ /* 0x000fe200078e00ff */
[----:B------:R-:W-:Y:S01]  /*0ea0*/  MOV R11, R29 ;  /* 0x0000001d000b7202 */ /* 0x000fe20000000f00 */
[----:B------:R-:W-:Y:S01]  /*0eb0*/  IMAD.MOV.U32 R26, RZ, RZ, 0x1ca00000 ;  /* 0x1ca00000ff1a7424 */ /* 0x000fe200078e00ff */
[----:B------:R-:W-:Y:S01]  /*0ec0*/  LOP3.LUT R9, R8, 0x3ff00000, RZ, 0xfc, !PT ;  /* 0x3ff0000008097812 */ /* 0x000fe200078efcff */
[----:B------:R-:W-:Y:S01]  /*0ed0*/  IMAD.MOV.U32 R8, RZ, RZ, R28 ;  /* 0x000000ffff087224 */ /* 0x000fe200078e001c */
[C---:B------:R-:W-:Y:S01]  /*0ee0*/  FSETP.GEU.AND P2, PT, |R13|.reuse, 1.469367938527859385e-39, PT ;  /* 0x001000000d00780b */ /* 0x040fe20003f4e200 */
[----:B------:R-:W-:Y:S01]  /*0ef0*/  BSSY B1, `(.L_x_280) ;  /* 0x0000050000017945 */ /* 0x000fe20003800000 */
[----:B------:R-:W-:-:S02]  /*0f00*/  LOP3.LUT R25, R13, 0x7ff00000, RZ, 0xc0, !PT ;  /* 0x7ff000000d197812 */ /* 0x000fc400078ec0ff */
[----:B------:R-:W-:Y:S01]  /*0f10*/  LOP3.LUT R28, R29, 0x7ff00000, RZ, 0xc0, !PT ;  /* 0x7ff000001d1c7812 */ /* 0x000fe200078ec0ff */
[----:B------:R-:W-:-:S03]  /*0f20*/  @!P0 DMUL R8, R10, 8.98846567431157953865e+307 ;  /* 0x7fe000000a088828 */ /* 0x000fc60000000000 */
[----:B------:R-:W-:-:S03]  /*0f30*/  ISETP.GE.U32.AND P1, PT, R25, R28, PT ;  /* 0x0000001c1900720c */ /* 0x000fc60003f26070 */
[----:B------:R-:W0:Y:S02]  /*0f40*/  MUFU.RCP64H R15, R9 ;  /* 0x00000009000f7308 */ /* 0x000e240000001800 */
[----:B------:R-:W-:Y:S02]  /*0f50*/  @!P2 LOP3.LUT R16, R11, 0x7ff00000, RZ, 0xc0, !PT ;  /* 0x7ff000000b10a812 */ /* 0x000fe400078ec0ff */
[----:B------:R-:W-:Y:S02]  /*0f60*/  @!P0 LOP3.LUT R28, R9, 0x7ff00000, RZ, 0xc0, !PT ;  /* 0x7ff00000091c8812 */ /* 0x000fe400078ec0ff */
[----:B------:R-:W-:-:S04]  /*0f70*/  @!P2 ISETP.GE.U32.AND P3, PT, R25, R16, PT ;  /* 0x000000101900a20c */ /* 0x000fc80003f66070 */
[----:B------:R-:W-:-:S04]  /*0f80*/  @!P2 SEL R17, R26, 0x63400000, !P3 ;  /* 0x634000001a11a807 */ /* 0x000fc80005800000 */
[----:B------:R-:W-:Y:S01]  /*0f90*/  @!P2 LOP3.LUT R20, R17, 0x80000000, R13, 0xf8, !PT ;  /* 0x800000001114a812 */ /* 0x000fe200078ef80d */
[----:B0-----:R-:W-:-:S03]  /*0fa0*/  DFMA R18, R14, -R8, 1 ;  /* 0x3ff000000e12742b */ /* 0x001fc60000000808 */
[----:B------:R-:W-:Y:S01]  /*0fb0*/  @!P2 LOP3.LUT R21, R20, 0x100000, RZ, 0xfc, !PT ;  /* 0x001000001415a812 */ /* 0x000fe200078efcff */
[----:B------:R-:W-:-:S04]  /*0fc0*/  @!P2 IMAD.MOV.U32 R20, RZ, RZ, RZ ;  /* 0x000000ffff14a224 */ /* 0x000fc800078e00ff */
[----:B------:R-:W-:-:S08]  /*0fd0*/  DFMA R18, R18, R18, R18 ;  /* 0x000000121212722b */ /* 0x000fd00000000012 */
[----:B------:R-:W-:Y:S01]  /*0fe0*/  DFMA R18, R14, R18, R14 ;  /* 0x000000120e12722b */ /* 0x000fe2000000000e */
[----:B------:R-:W-:Y:S01]  /*0ff0*/  SEL R15, R26, 0x63400000, !P1 ;  /* 0x634000001a0f7807 */ /* 0x000fe20004800000 */
[----:B------:R-:W-:-:S03]  /*1000*/  IMAD.MOV.U32 R14, RZ, RZ, R12 ;  /* 0x000000ffff0e7224 */ /* 0x000fc600078e000c */
[----:B------:R-:W-:-:S03]  /*1010*/  LOP3.LUT R15, R15, 0x800fffff, R13, 0xf8, !PT ;  /* 0x800fffff0f0f7812 */ /* 0x000fc600078ef80d */
[----:B------:R-:W-:-:S03]  /*1020*/  DFMA R16, R18, -R8, 1 ;  /* 0x3ff000001210742b */ /* 0x000fc60000000808 */
[----:B------:R-:W-:-:S05]  /*1030*/  @!P2 DFMA R14, R14, 2, -R20 ;  /* 0x400000000e0ea82b */ /* 0x000fca0000000814 */
[----:B------:R-:W-:-:S08]  /*1040*/  DFMA R16, R18, R16, R18 ;  /* 0x000000101210722b */ /* 0x000fd00000000012 */
[----:B------:R-:W-:-:S08]  /*1050*/  DMUL R18, R16, R14 ;  /* 0x0000000e10127228 */ /* 0x000fd00000000000 */
[----:B------:R-:W-:-:S08]  /*1060*/  DFMA R20, R18, -R8, R14 ;  /* 0x800000081214722b */ /* 0x000fd0000000000e */
[----:B------:R-:W-:Y:S01]  /*1070*/  DFMA R20, R16, R20, R18 ;  /* 0x000000141014722b */ /* 0x000fe20000000012 */
[----:B------:R-:W-:Y:S01]  /*1080*/  IMAD.MOV.U32 R19, RZ, RZ, R25 ;  /* 0x000000ffff137224 */ /* 0x000fe200078e0019 */
[----:B------:R-:W-:-:S04]  /*1090*/  @!P2 LOP3.LUT R19, R15, 0x7ff00000, RZ, 0xc0, !PT ;  /* 0x7ff000000f13a812 */ /* 0x000fc800078ec0ff */
[----:B------:R-:W-:-:S04]  /*10a0*/  IADD3 R16, R19, -0x1, RZ ;  /* 0xffffffff13107810 */ /* 0x000fc80007ffe0ff */
[----:B------:R-:W-:Y:S01]  /*10b0*/  ISETP.GT.U32.AND P0, PT, R16, 0x7feffffe, PT ;  /* 0x7feffffe1000780c */ /* 0x000fe20003f04070 */
[----:B------:R-:W-:-:S05]  /*10c0*/  VIADD R16, R28, 0xffffffff ;  /* 0xffffffff1c107836 */ /* 0x000fca0000000000 */
[----:B------:R-:W-:-:S13]  /*10d0*/  ISETP.GT.U32.OR P0, PT, R16, 0x7feffffe, P0 ;  /* 0x7feffffe1000780c */ /* 0x000fda0000704470 */
        /* <DEDUP_REMOVED lines=13> */
[----:B------:R-:W-:-:S09]  /*11b0*/  IMAD.MOV.U32 R12, RZ, RZ, RZ ;  /* 0x000000ffff0c7224 */ /* 0x000fd200078e00ff */
[C---:B------:R-:W-:Y:S02]  /*11c0*/  FSETP.NEU.AND P0, PT, R9.reuse, RZ, PT ;  /* 0x000000ff0900720b */ /* 0x040fe40003f0d000 */
[----:B------:R-:W-:-:S04]  /*11d0*/  LOP3.LUT R11, R9, 0x80000000, R11, 0x48, !PT ;  /* 0x80000000090b7812 */ /* 0x000fc800078e480b */
[----:B------:R-:W-:-:S07]  /*11e0*/  LOP3.LUT R13, R11, R13, RZ, 0xfc, !PT ;  /* 0x0000000d0b0d7212 */ /* 0x000fce00078efcff */
[----:B------:R-:W-:Y:S05]  /*11f0*/  @!P0 BRA `(.L_x_282) ;  /* 0x00000000007c8947 */ /* 0x000fea0003800000 */
[----:B------:R-:W-:Y:S01]  /*1200*/  IMAD.MOV R9, RZ, RZ, -R18 ;  /* 0x000000ffff097224 */ /* 0x000fe200078e0a12 */
[----:B------:R-:W-:Y:S01]  /*1210*/  MOV R8, RZ ;  /* 0x000000ff00087202 */ /* 0x000fe20000000f00 */
[----:B------:R-:W-:-:S05]  /*1220*/  DMUL.RP R12, R20, R12 ;  /* 0x0000000c140c7228 */ /* 0x000fca0000008000 */
[----:B------:R-:W-:-:S05]  /*1230*/  DFMA R8, R16, -R8, R20 ;  /* 0x800000081008722b */ /* 0x000fca0000000014 */
[----:B------:R-:W-:Y:S02]  /*1240*/  LOP3.LUT R11, R13, R11, RZ, 0x3c, !PT ;  /* 0x0000000b0d0b7212 */ /* 0x000fe400078e3cff */
[----:B------:R-:W-:-:S04]  /*1250*/  IADD3 R8, -R18, -0x43300000, RZ ;  /* 0xbcd0000012087810 */ /* 0x000fc80007ffe1ff */
[----:B------:R-:W-:-:S04]  /*1260*/  FSETP.NEU.AND P0, PT, |R9|, R8, PT ;  /* 0x000000080900720b */ /* 0x000fc80003f0d200 */
[----:B------:R-:W-:Y:S02]  /*1270*/  FSEL R16, R12, R16, !P0 ;  /* 0x000000100c107208 */ /* 0x000fe40004000000 */
[----:B------:R-:W-:Y:S01]  /*1280*/  FSEL R17, R11, R17, !P0 ;  /* 0x000000110b117208 */ /* 0x000fe20004000000 */
[----:B------:R-:W-:Y:S06]  /*1290*/  BRA `(.L_x_282) ;  /* 0x0000000000547947 */ /* 0x000fec0003800000 */
.L_x_281:
[----:B------:R-:W-:-:S14]  /*12a0*/  DSETP.NAN.AND P0, PT, R12, R12, PT ;  /* 0x0000000c0c00722a */ /* 0x000fdc0003f08000 */
[----:B------:R-:W-:Y:S05]  /*12b0*/  @P0 BRA `(.L_x_283) ;  /* 0x0000000000440947 */ /* 0x000fea0003800000 */
[----:B------:R-:W-:-:S14]  /*12c0*/  DSETP.NAN.AND P0, PT, R10, R10, PT ;  /* 0x0000000a0a00722a */ /* 0x000fdc0003f08000 */
[----:B------:R-:W-:Y:S05]  /*12d0*/  @P0 BRA `(.L_x_284) ;  /* 0x0000000000300947 */ /* 0x000fea0003800000 */
[----:B------:R-:W-:Y:S01]  /*12e0*/  ISETP.NE.AND P0, PT, R19, R28, PT ;  /* 0x0000001c1300720c */ /* 0x000fe20003f05270 */
[----:B------:R-:W-:Y:S02]  /*12f0*/  IMAD.MOV.U32 R16, RZ, RZ, 0x0 ;  /* 0x00000000ff107424 */ /* 0x000fe400078e00ff */
[----:B------:R-:W-:-:S10]  /*1300*/  IMAD.MOV.U32 R17, RZ, RZ, -0x80000 ;  /* 0xfff80000ff117424 */ /* 0x000fd400078e00ff */
        /* <DEDUP_REMOVED lines=9> */
.L_x_284:
[----:B------:R-:W-:Y:S01]  /*13a0*/  LOP3.LUT R17, R11, 0x80000, RZ, 0xfc, !PT ;  /* 0x000800000b117812 */ /* 0x000fe200078efcff */
[----:B------:R-:W-:Y:S01]  /*13b0*/  IMAD.MOV.U32 R16, RZ, RZ, R10 ;  /* 0x000000ffff107224 */ /* 0x000fe200078e000a */
[----:B------:R-:W-:Y:S06]  /*13c0*/  BRA `(.L_x_282) ;  /* 0x0000000000087947 */ /* 0x000fec0003800000 */
.L_x_283:
[----:B------:R-:W-:Y:S02]  /*13d0*/  LOP3.LUT R17, R13, 0x80000, RZ, 0xfc, !PT ;  /* 0x000800000d117812 */ /* 0x000fe400078efcff */
[----:B------:R-:W-:-:S07]  /*13e0*/  MOV R16, R12 ;  /* 0x0000000c00107202 */ /* 0x000fce0000000f00 */
.L_x_282:
[----:B------:R-:W-:Y:S05]  /*13f0*/  BSYNC B1 ;  /* 0x0000000000017941 */ /* 0x000fea0003800000 */
.L_x_280:
[----:B------:R-:W-:Y:S02]  /*1400*/  IMAD.MOV.U32 R8, RZ, RZ, R0 ;  /* 0x000000ffff087224 */ /* 0x000fe400078e0000 */
[----:B------:R-:W-:-:S04]  /*1410*/  IMAD.MOV.U32 R9, RZ, RZ, 0x0 ;  /* 0x00000000ff097424 */ /* 0x000fc800078e00ff */
[----:B------:R-:W-:Y:S05]  /*1420*/  RET.REL.NODEC R8 `(_ZN2at6native49_GLOBAL__N__09e94e3a_16_AveragePool3d_cu_a8eae74c40avg_pool3d_cuda_update_grad_input_atomicIddEEvNS_27GenericPackedTensorAccessorIKT_Lm4ENS_16DefaultPtrTraitsElEENS3_IS4_Lm4ES6_lEEiiiiiiiiibiii) ;  /* 0xffffffe808f47950 */ /* 0x000fea0003c3ffff */
        .weak           $__internal_9_$__cuda_sm20_div_s64
        .type           $__internal_9_$__cuda_sm20_div_s64,@function
        .size           $__internal_9_$__cuda_sm20_div_s64,(.L_x_841 - $__internal_9_$__cuda_sm20_div_s64)
$__internal_9_$__cuda_sm20_div_s64:
        /* <DEDUP_REMOVED lines=58> */
[----:B------:R-:W-:-:S02]  /*17d0*/  VIADD R4, R11, 0x1 ;  /* 0x000000010b047836 */ /* 0x000fc40000000000 */
[----:B------:R-:W-:Y:S01]  /*17e0*/  IMAD.MOV.U32 R7, RZ, RZ, 0x0 ;  /* 0x00000000ff077424 */ /* 0x000fe200078e00ff */
[----:B------:R-:W-:-:S04]  /*17f0*/  ISETP.GE.U32.AND.EX P0, PT, R9, R5, PT, P0 ;  /* 0x000000050900720c */ /* 0x000fc80003f06100 */
[----:B------:R-:W-:Y:S02]  /*1800*/  SEL R4, R4, R11, P0 ;  /* 0x0000000b04047207 */ /* 0x000fe40000000000 */
[----:B------:R-:W-:-:S03]  /*1810*/  ISETP.NE.U32.AND P0, PT, R2, RZ, PT ;  /* 0x000000ff0200720c */ /* 0x000fc60003f05070 */
[----:B------:R-:W-:Y:S01]  /*1820*/  IMAD.MOV R5, RZ, RZ, -R4 ;  /* 0x000000ffff057224 */ /* 0x000fe200078e0a04 */
[----:B------:R-:W-:-:S04]  /*1830*/  ISETP.NE.AND.EX P0, PT, R3, RZ, PT, P0 ;  /* 0x000000ff0300720c */ /* 0x000fc80003f05300 */
[----:B------:R-:W-:-:S04]  /*1840*/  SEL R2, R5, R4, !P1 ;  /* 0x0000000405027207 */ /* 0x000fc80004800000 */
[----:B------:R-:W-:Y:S01]  /*1850*/  SEL R2, R2, 0xffffffff, P0 ;  /* 0xffffffff02027807 */ /* 0x000fe20000000000 */
[----:B------:R-:W-:Y:S06]  /*1860*/  RET.REL.NODEC R6 `(_ZN2at6native49_GLOBAL__N__09e94e3a_16_AveragePool3d_cu_a8eae74c40avg_pool3d_cuda_update_grad_input_atomicIddEEvNS_27GenericPackedTensorAccessorIKT_Lm4ENS_16DefaultPtrTraitsElEENS3_IS4_Lm4ES6_lEEiiiiiiiiibiii) ;  /* 0xffffffe406e47950 */ /* 0x000fec0003c3ffff */
.L_x_285:
        /* <DEDUP_REMOVED lines=9> */
.L_x_841:


//--------------------- .text._ZN2at6native49_GLOBAL__N__09e94e3a_16_AveragePool3d_cu_a8eae74c44avg_pool3d_single_backward_out_frame_stride1IN3c108BFloat16EfEEvNS_27GenericPackedTensorAccessorIKT_Lm4ENS_16DefaultPtrTraitsElEENS5_IS6_Lm4ES8_lEEiiiT0_i --------------------------
	.section	.text._ZN2at6native49_GLOBAL__N__09e94e3a_16_AveragePool3d_cu_a8eae74c44avg_pool3d_single_backward_out_frame_stride1IN3c108BFloat16EfEEvNS_27GenericPackedTensorAccessorIKT_Lm4ENS_16DefaultPtrTraitsElEENS5_IS6_Lm4ES8_lEEiiiT0_i,"ax",@progbits
	.align	128
.text._ZN2at6native49_GLOBAL__N__09e94e3a_16_AveragePool3d_cu_a8eae74c44avg_pool3d_single_backward_out_frame_stride1IN3c108BFloat16EfEEvNS_27GenericPackedTensorAccessorIKT_Lm4ENS_16DefaultPtrTraitsElEENS5_IS6_Lm4ES8_lEEiiiT0_i:
        .type           _ZN2at6native49_GLOBAL__N__09e94e3a_16_AveragePool3d_cu_a8eae74c44avg_pool3d_single_backward_out_frame_stride1IN3c108BFloat16EfEEvNS_27GenericPackedTensorAccessorIKT_Lm4ENS_16DefaultPtrTraitsElEENS5_IS6_Lm4ES8_lEEiiiT0_i,@function
        .size           _ZN2at6native49_GLOBAL__N__09e94e3a_16_AveragePool3d_cu_a8eae74c44avg_pool3d_single_backward_out_frame_stride1IN3c108BFloat16EfEEvNS_27GenericPackedTensorAccessorIKT_Lm4ENS_16DefaultPtrTraitsElEENS5_IS6_Lm4ES8_lEEiiiT0_i,(.L_x_844 - _ZN2at6native49_GLOBAL__N__09e94e3a_16_AveragePool3d_cu_a8eae74c44avg_pool3d_single_backward_out_frame_stride1IN3c108BFloat16EfEEvNS_27GenericPackedTensorAccessorIKT_Lm4ENS_16DefaultPtrTraitsElEENS5_IS6_Lm4ES8_lEEiiiT0_i)
        .other          _ZN2at6native49_GLOBAL__N__09e94e3a_16_AveragePool3d_cu_a8eae74c44avg_pool3d_single_backward_out_frame_stride1IN3c108BFloat16EfEEvNS_27GenericPackedTensorAccessorIKT_Lm4ENS_16DefaultPtrTraitsElEENS5_IS6_Lm4ES8_lEEiiiT0_i,@"STO_CUDA_ENTRY STV_DEFAULT"
_ZN2at6native49_GLOBAL__N__09e94e3a_16_AveragePool3d_cu_a8eae74c44avg_pool3d_single_backward_out_frame_stride1IN3c108BFloat16EfEEvNS_27GenericPackedTensorAccessorIKT_Lm4ENS_16DefaultPtrTraitsElEENS5_IS6_Lm4ES8_lEEiiiT0_i:
[----:B------:R-:W-:Y:S01]  /*0000*/  LDC R1, c[0x0][0x28] ;  /* 0x00000a00ff017b82 */ /* 0x000fe20000000800 */
[----:B------:R-:W0:Y:S07]  /*0010*/  S2R R6, SR_CTAID.X ;  /* 0x0000000000067919 */ /* 0x000e2e0000002500 */
[----:B------:R-:W1:Y:S01]  /*0020*/  S2UR UR4, SR_CTAID.Z ;  /* 0x00000000000479c3 */ /* 0x000e620000002700 */
[----:B------:R-:W-:Y:S01]  /*0030*/  ULDC UR7, c[0x0][0x26c] ;  /* 0x00009b0000077ab9 */ /* 0x000fe20000000800 */
[----:B------:R-:W-:Y:S01]  /*0040*/  ULDC UR5, c[0x0][0x2b0] ;  /* 0x0000ac0000057ab9 */ /* 0x000fe20000000800 */
[----:B------:R-:W2:Y:S01]  /*0050*/  S2R R0, SR_CTAID.Y ;  /* 0x0000000000007919 */ /* 0x000ea20000002600 */
[----:B------:R-:W-:Y:S01]  /*0060*/  ISETP.NE.U32.AND P0, PT, RZ, UR7, PT ;  /* 0x00000007ff007c0c */ /* 0x000fe2000bf05070 */
[----:B------:R-:W-:Y:S01]  /*0070*/  ULDC UR6, c[0x0][0x0] ;  /* 0x0000000000067ab9 */ /* 0x000fe20000000800 */
[----:B------:R-:W2:Y:S01]  /*0080*/  S2R R3, SR_TID.Y ;  /* 0x0000000000037919 */ /* 0x000ea20000002200 */
[----:B------:R-:W3:Y:S01]  /*0090*/  S2R R7, SR_TID.X ;  /* 0x0000000000077919 */ /* 0x000ee20000002100 */
[----:B-1----:R-:W-:-:S03]  /*00a0*/  UIADD3 UR4, UR4, UR5, URZ ;  /* 0x0000000504047290 */ /* 0x002fc6000fffe03f */
[----:B------:R-:W-:Y:S01]  /*00b0*/  ULDC UR5, c[0x0][0x4] ;  /* 0x0000010000057ab9 */ /* 0x000fe20000000800 */
[----:B0-----:R-:W-:Y:S02]  /*00c0*/  IMAD R6, R6, UR6, RZ ;  /* 0x0000000606067c24 */ /* 0x001fe4000f8e02ff */
[----:B--2---:R-:W-:Y:S02]  /*00d0*/  IMAD R0, R0, UR5, R3 ;  /* 0x0000000500007c24 */ /* 0x004fe4000f8e0203 */
[----:B---3--:R-:W-:Y:S01]  /*00e0*/  IMAD.IADD R2, R6, 0x1, R7 ;  /* 0x0000000106027824 */ /* 0x008fe200078e0207 */
[----:B------:R-:W-:Y:S06]  /*00f0*/  @!P0 BRA `(.L_x_286) ;  /* 0x0000000000188947 */ /* 0x000fec0003800000 */
[----:B------:R-:W-:-:S07]  /*0100*/  MOV R10, 0x120 ;  /* 0x00000120000a7802 */ /* 0x000fce0000000f00 */
[----:B------:R-:W-:Y:S05]  /*0110*/  CALL.REL.NOINC `($__internal_10_$__cuda_sm20_div_s64) ;  /* 0x0000001000c87944 */ /* 0x000fea0003c00000 */
[----:B------:R-:W0:Y:S01]  /*0120*/  LDC R4, c[0x0][0x268] ;  /* 0x00009a00ff047b82 */ /* 0x000e220000000800 */
[----:B------:R-:W-:-:S04]  /*0130*/  IMAD.MOV R5, RZ, RZ, -R3 ;  /* 0x000000ffff057224 */ /* 0x000fc800078e0a03 */
[----:B0-----:R-:W-:Y:S01]  /*0140*/  IMAD R5, R5, R4, UR4 ;  /* 0x0000000405057e24 */ /* 0x001fe2000f8e0204 */
[----:B------:R-:W-:Y:S06]  /*0150*/  BRA `(.L_x_287) ;  /* 0x0000000000547947 */ /* 0x000fec0003800000 */
.L_x_286:
[----:B------:R-:W0:Y:S02]  /*0160*/  LDC R8, c[0x0][0x268] ;  /* 0x00009a00ff087b82 */ /* 0x000e240000000800 */
[----:B0-----:R-:W0:Y:S01]  /*0170*/  I2F.U32.RP R3, R8 ;  /* 0x0000000800037306 */ /* 0x001e220000209000 */
[----:B------:R-:W-:-:S07]  /*0180*/  ISETP.NE.U32.AND P2, PT, R8, RZ, PT ;  /* 0x000000ff0800720c */ /* 0x000fce0003f45070 */
[----:B0-----:R-:W0:Y:S02]  /*0190*/  MUFU.RCP R3, R3 ;  /* 0x0000000300037308 */ /* 0x001e240000001000 */
[----:B0-----:R-:W-:-:S06]  /*01a0*/  IADD3 R4, R3, 0xffffffe, RZ ;  /* 0x0ffffffe03047810 */ /* 0x001fcc0007ffe0ff */
        /* <DEDUP_REMOVED lines=12> */
[----:B------:R-:W-:Y:S02]  /*0270*/  @P1 IADD3 R3, R3, 0x1, RZ ;  /* 0x0000000103031810 */ /* 0x000fe40007ffe0ff */
[----:B------:R-:W-:-:S05]  /*0280*/  @!P2 LOP3.LUT R3, RZ, R8, RZ, 0x33, !PT ;  /* 0x00000008ff03a212 */ /* 0x000fca00078e33ff */
[----:B------:R-:W-:-:S04]  /*0290*/  IMAD.MOV R5, RZ, RZ, -R3 ;  /* 0x000000ffff057224 */ /* 0x000fc800078e0a03 */
[----:B------:R-:W-:-:S07]  /*02a0*/  IMAD R5, R8, R5, UR4 ;  /* 0x0000000408057e24 */ /* 0x000fce000f8e0205 */
.L_x_287:
        /* <DEDUP_REMOVED lines=12> */
[----:B------:R-:W-:Y:S02]  /*0370*/  SHF.R.S32.HI R12, RZ, 0x1f, R3 ;  /* 0x0000001fff0c7819 */ /* 0x000fe40000011403 */
[----:B------:R-:W-:-:S04]  /*0380*/  MOV R20, RZ ;  /* 0x000000ff00147202 */ /* 0x000fc80000000f00 */
[----:B------:R-:W1:Y:S08]  /*0390*/  LDC R10, c[0x0][0x220] ;  /* 0x00008800ff0a7b82 */ /* 0x000e700000000800 */
[----:B------:R-:W2:Y:S01]  /*03a0*/  LDC R11, c[0x0][0x2a8] ;  /* 0x0000aa00ff0b7b82 */ /* 0x000ea20000000800 */
[----:B0-----:R-:W-:Y:S02]  /*03b0*/  IADD3 R4, R5, 0x1, -R8 ;  /* 0x0000000105047810 */ /* 0x001fe40007ffe808 */
[----:B------:R-:W-:-:S02]  /*03c0*/  IADD3 R8, R0, 0x1, -R9 ;  /* 0x0000000100087810 */ /* 0x000fc40007ffe809 */
[----:B------:R-:W-:Y:S02]  /*03d0*/  VIMNMX R4, RZ, R4, !PT ;  /* 0x00000004ff047248 */ /* 0x000fe40007fe0100 */
[----:B------:R-:W-:Y:S02]  /*03e0*/  VIMNMX R8, RZ, R8, !PT ;  /* 0x00000008ff087248 */ /* 0x000fe40007fe0100 */
[----:B-1----:R-:W-:-:S04]  /*03f0*/  VIADDMNMX R13, R5, 0x1, R10, PT ;  /* 0x00000001050d7846 */ /* 0x002fc8000380010a */
[----:B------:R-:W-:Y:S02]  /*0400*/  ISETP.GE.AND P0, PT, R4, R13, PT ;  /* 0x0000000d0400720c */ /* 0x000fe40003f06270 */
[----:B--2---:R-:W-:-:S04]  /*0410*/  IADD3 R9, R2, 0x1, -R11 ;  /* 0x0000000102097810 */ /* 0x004fc80007ffe80b */
[----:B------:R-:W-:-:S07]  /*0420*/  VIMNMX R9, RZ, R9, !PT ;  /* 0x00000009ff097248 */ /* 0x000fce0007fe0100 */
[----:B------:R-:W-:Y:S05]  /*0430*/  @P0 BRA `(.L_x_288) ;  /* 0x0000000c00800947 */ /* 0x000fea0003800000 */
[----:B------:R-:W-:Y:S01]  /*0440*/  SHF.R.S32.HI R10, RZ, 0x1f, R8 ;  /* 0x0000001fff0a7819 */ /* 0x000fe20000011408 */
[----:B------:R-:W-:Y:S01]  /*0450*/  ULDC.64 UR4, c[0x0][0x248] ;  /* 0x0000920000047ab9 */ /* 0x000fe20000000a00 */
[----:B------:R-:W-:Y:S01]  /*0460*/  ULDC.64 UR6, c[0x0][0x238] ;  /* 0x00008e0000067ab9 */ /* 0x000fe20000000a00 */
[----:B------:R-:W-:Y:S01]  /*0470*/  IMAD.WIDE.U32 R14, R8, UR4, RZ ;  /* 0x00000004080e7c25 */ /* 0x000fe2000f8e00ff */
[----:B------:R-:W-:Y:S01]  /*0480*/  IADD3 R6, -R7, -0x2, -R6 ;  /* 0xfffffffe07067810 */ /* 0x000fe20007ffe906 */
[----:B------:R-:W-:Y:S02]  /*0490*/  HFMA2.MMA R20, -RZ, RZ, 0, 0 ;  /* 0x00000000ff147435 */ /* 0x000fe400000001ff */
[----:B------:R-:W-:Y:S01]  /*04a0*/  IMAD R11, R10, UR4, RZ ;  /* 0x000000040a0b7c24 */ /* 0x000fe2000f8e02ff */
[----:B------:R-:W-:-:S03]  /*04b0*/  SHF.R.S32.HI R10, RZ, 0x1f, R9 ;  /* 0x0000001fff0a7819 */ /* 0x000fc60000011409 */
[----:B------:R-:W-:Y:S01]  /*04c0*/  IMAD R11, R8, UR5, R11 ;  /* 0x00000005080b7c24 */ /* 0x000fe2000f8e020b */
[----:B------:R-:W-:Y:S01]  /*04d0*/  ULDC.64 UR4, c[0x0][0x250] ;  /* 0x0000940000047ab9 */ /* 0x000fe20000000a00 */
[----:B------:R-:W-:Y:S02]  /*04e0*/  IMAD R8, R12, UR6, RZ ;  /* 0x000000060c087c24 */ /* 0x000fe4000f8e02ff */
[----:B------:R-:W-:Y:S02]  /*04f0*/  IMAD.IADD R15, R15, 0x1, R11 ;  /* 0x000000010f0f7824 */ /* 0x000fe400078e020b */
[----:B------:R-:W0:Y:S01]  /*0500*/  LDC R11, c[0x0][0x230] ;  /* 0x00008c00ff0b7b82 */ /* 0x000e220000000800 */
[C---:B------:R-:W-:Y:S02]  /*0510*/  IMAD R8, R3.reuse, UR7, R8 ;  /* 0x0000000703087c24 */ /* 0x040fe4000f8e0208 */
[----:B------:R-:W-:-:S04]  /*0520*/  IMAD.WIDE.U32 R12, R3, UR6, R14 ;  /* 0x00000006030c7c25 */ /* 0x000fc8000f8e000e */
[----:B------:R-:W-:Y:S01]  /*0530*/  IMAD R10, R10, UR4, RZ ;  /* 0x000000040a0a7c24 */ /* 0x000fe2000f8e02ff */
[----:B------:R-:W-:Y:S01]  /*0540*/  IADD3 R13, R8, R13, RZ ;  /* 0x0000000d080d7210 */ /* 0x000fe20007ffe0ff */
[----:B------:R-:W-:-:S04]  /*0550*/  IMAD.WIDE.U32 R14, R9, UR4, R14 ;  /* 0x00000004090e7c25 */ /* 0x000fc8000f8e000e */
[C---:B------:R-:W-:Y:S01]  /*0560*/  IMAD R17, R9.reuse, UR5, R10 ;  /* 0x0000000509117c24 */ /* 0x040fe2000f8e020a */
[----:B------:R-:W-:Y:S01]  /*0570*/  SHF.R.S32.HI R10, RZ, 0x1f, R4 ;  /* 0x0000001fff0a7819 */ /* 0x000fe20000011404 */
[----:B------:R-:W-:Y:S01]  /*0580*/  IMAD.WIDE.U32 R12, R9, UR4, R12 ;  /* 0x00000004090c7c25 */ /* 0x000fe2000f8e000c */
[----:B------:R-:W-:-:S03]  /*0590*/  ULDC.64 UR4, c[0x0][0x240] ;  /* 0x0000900000047ab9 */ /* 0x000fc60000000a00 */
[----:B------:R-:W-:Y:S01]  /*05a0*/  IMAD.IADD R15, R15, 0x1, R17 ;  /* 0x000000010f0f7824 */ /* 0x000fe200078e0211 */
[----:B------:R-:W-:Y:S01]  /*05b0*/  IADD3 R13, R17, R13, RZ ;  /* 0x0000000d110d7210 */ /* 0x000fe20007ffe0ff */
[----:B------:R-:W-:Y:S02]  /*05c0*/  IMAD R17, R10, UR4, RZ ;  /* 0x000000040a117c24 */ /* 0x000fe4000f8e02ff */
[----:B------:R-:W-:Y:S01]  /*05d0*/  IMAD.WIDE.U32 R14, R3, UR6, R14 ;  /* 0x00000006030e7c25 */ /* 0x000fe2000f8e000e */
[----:B0-----:R-:W-:Y:S01]  /*05e0*/  LOP3.LUT R7, RZ, R11, RZ, 0x33, !PT ;  /* 0x0000000bff077212 */ /* 0x001fe200078e33ff */
[----:B------:R-:W-:Y:S02]  /*05f0*/  ULDC.64 UR6, c[0x0][0x210] ;  /* 0x0000840000067ab9 */ /* 0x000fe40000000a00 */
[----:B------:R-:W-:Y:S01]  /*0600*/  IMAD R17, R4, UR5, R17 ;  /* 0x0000000504117c24 */ /* 0x000fe2000f8e0211 */
[----:B------:R-:W-:Y:S01]  /*0610*/  VIMNMX R10, R6, R7, !PT ;  /* 0x00000007060a7248 */ /* 0x000fe20007fe0100 */
[----:B------:R-:W-:-:S04]  /*0620*/  IMAD.WIDE.U32 R12, R4, UR4, R12 ;  /* 0x00000004040c7c25 */ /* 0x000fc8000f8e000c */
[----:B------:R-:W-:Y:S01]  /*0630*/  IMAD.IADD R15, R15, 0x1, R8 ;  /* 0x000000010f0f7824 */ /* 0x000fe200078e0208 */
[----:B------:R-:W-:Y:S02]  /*0640*/  IADD3 R7, R17, R13, RZ ;  /* 0x0000000d11077210 */ /* 0x000fe40007ffe0ff */
[----:B------:R-:W-:Y:S01]  /*0650*/  LOP3.LUT R13, RZ, R9, RZ, 0x33, !PT ;  /* 0x00000009ff0d7212 */ /* 0x000fe200078e33ff */
[----:B------:R-:W-:Y:S01]  /*0660*/  IMAD.WIDE.U32 R14, R4, UR4, R14 ;  /* 0x00000004040e7c25 */ /* 0x000fe2000f8e000e */
[----:B------:R-:W-:Y:S01]  /*0670*/  IADD3 R8, -R10, -0x2, -R9 ;  /* 0xfffffffe0a087810 */ /* 0x000fe20007ffe909 */
[----:B------:R-:W-:Y:S01]  /*0680*/  UMOV UR4, URZ ;  /* 0x0000003f00047c82 */ /* 0x000fe20008000000 */
[----:B------:R-:W-:Y:S01]  /*0690*/  LEA R6, P0, R12, UR6, 0x1 ;  /* 0x000000060c067c11 */ /* 0x000fe2000f8008ff */
[----:B------:R-:W-:Y:S01]  /*06a0*/  IMAD.IADD R13, R13, 0x1, -R10 ;  /* 0x000000010d0d7824 */ /* 0x000fe200078e0a0a */
[----:B------:R-:W-:Y:S02]  /*06b0*/  ISETP.GE.U32.AND P1, PT, R8, 0x3, PT ;  /* 0x000000030800780c */ /* 0x000fe40003f26070 */
[----:B------:R-:W-:Y:S01]  /*06c0*/  LEA.HI.X R7, R12, UR7, R7, 0x1, P0 ;  /* 0x000000070c077c11 */ /* 0x000fe200080f0c07 */
[----:B------:R-:W-:Y:S01]  /*06d0*/  IMAD.IADD R12, R15, 0x1, R17 ;  /* 0x000000010f0c7824 */ /* 0x000fe200078e0211 */
[C---:B------:R-:W-:Y:S01]  /*06e0*/  IADD3 R8, R9.reuse, 0x2, RZ ;  /* 0x0000000209087810 */ /* 0x040fe20007ffe0ff */
[----:B------:R-:W-:Y:S01]  /*06f0*/  VIADD R9, R9, 0x3 ;  /* 0x0000000309097836 */ /* 0x000fe20000000000 */
[----:B------:R-:W-:-:S02]  /*0700*/  VIADDMNMX R10, R2, 0x1, R11, PT ;  /* 0x00000001020a7846 */ /* 0x000fc4000380010b */
[----:B------:R-:W-:-:S07]  /*0710*/  LOP3.LUT R11, R13, 0x3, RZ, 0xc0, !PT ;  /* 0x000000030d0b7812 */ /* 0x000fce00078ec0ff */
.L_x_301:
[----:B------:R-:W0:Y:S01]  /*0720*/  LDC R17, c[0x0][0x2a4] ;  /* 0x0000a900ff117b82 */ /* 0x000e220000000800 */
[----:B------:R-:W-:Y:S01]  /*0730*/  IADD3 R4, R4, 0x1, RZ ;  /* 0x0000000104047810 */ /* 0x000fe20007ffe0ff */
[----:B------:R-:W-:Y:S06]  /*0740*/  BSSY B1, `(.L_x_289) ;  /* 0x00000aa000017945 */ /* 0x000fec0003800000 */
[----:B------:R-:W1:Y:S08]  /*0750*/  LDC R13, c[0x0][0x228] ;  /* 0x00008a00ff0d7b82 */ /* 0x000e700000000800 */
[----:B------:R-:W2:Y:S01]  /*0760*/  LDC R16, c[0x0][0x220] ;  /* 0x00008800ff107b82 */ /* 0x000ea20000000800 */
[----:B0-----:R-:W-:-:S04]  /*0770*/  IADD3 R18, R0, 0x1, -R17 ;  /* 0x0000000100127810 */ /* 0x001fc80007ffe811 */
[----:B------:R-:W-:Y:S02]  /*0780*/  VIMNMX R18, RZ, R18, !PT ;  /* 0x00000012ff127248 */ /* 0x000fe40007fe0100 */
[----:B-1----:R-:W-:-:S04]  /*0790*/  VIADDMNMX R13, R0, 0x1, R13, PT ;  /* 0x00000001000d7846 */ /* 0x002fc8000380010d */
[----:B------:R-:W-:Y:S02]  /*07a0*/  ISETP.GE.AND P0, PT, R18, R13, PT ;  /* 0x0000000d1200720c */ /* 0x000fe40003f06270 */
[----:B--2---:R-:W-:-:S04]  /*07b0*/  VIADDMNMX R17, R5, 0x1, R16, PT ;  /* 0x0000000105117846 */ /* 0x004fc80003800110 */
[----:B------:R-:W-:-:S07]  /*07c0*/  ISETP.GE.AND P2, PT, R4, R17, PT ;  /* 0x000000110400720c */ /* 0x000fce0003f46270 */
[----:B------:R-:W-:Y:S06]  /*07d0*/  @P0 BRA `(.L_x_290) ;  /* 0x0000000800800947 */ /* 0x000fec0003800000 */
[----:B------:R-:W-:-:S07]  /*07e0*/  IMAD.U32 R19, RZ, RZ, UR4 ;  /* 0x00000004ff137e24 */ /* 0x000fce000f8e00ff */
.L_x_300:
[----:B------:R-:W0:Y:S01]  /*07f0*/  LDC R17, c[0x0][0x2a8] ;  /* 0x0000aa00ff117b82 */ /* 0x000e220000000800 */
[----:B------:R-:W-:Y:S01]  /*0800*/  IADD3 R18, R18, 0x1, RZ ;  /* 0x0000000112127810 */ /* 0x000fe20007ffe0ff */
[----:B------:R-:W-:Y:S03]  /*0810*/  BSSY B0, `(.L_x_291) ;  /* 0x0000099000007945 */ /* 0x000fe60003800000 */
[----:B------:R-:W-:Y:S02]  /*0820*/  ISETP.GE.AND P3, PT, R18, R13, PT ;  /* 0x0000000d1200720c */ /* 0x000fe40003f66270 */
[----:B0-----:R-:W-:-:S04]  /*0830*/  IADD3 R17, R2, 0x1, -R17 ;  /* 0x0000000102117810 */ /* 0x001fc80007ffe811 */
[----:B------:R-:W-:-:S04]  /*0840*/  VIMNMX R25, RZ, R17, !PT ;  /* 0x00000011ff197248 */ /* 0x000fc80007fe0100 */
[----:B------:R-:W-:-:S13]  /*0850*/  ISETP.GE.AND P0, PT, R25, R10, PT ;  /* 0x0000000a1900720c */ /* 0x000fda0003f06270 */
[----:B------:R-:W-:Y:S05]  /*0860*/  @P0 BRA `(.L_x_292) ;  /* 0x00000008004c0947 */ /* 0x000fea0003800000 */
[----:B------:R-:W-:Y:S01]  /*0870*/  ISETP.NE.AND P0, PT, R11, RZ, PT ;  /* 0x000000ff0b00720c */ /* 0x000fe20003f05270 */
[----:B------:R-:W-:Y:S01]  /*0880*/  BSSY B2, `(.L_x_293) ;  /* 0x000001b000027945 */ /* 0x000fe20003800000 */
[----:B------:R-:W-:Y:S01]  /*0890*/  IMAD.MOV.U32 R21, RZ, RZ, R25 ;  /* 0x000000ffff157224 */ /* 0x000fe200078e0019 */
[----:B------:R-:W-:-:S10]  /*08a0*/  MOV R23, R19 ;  /* 0x0000001300177202 */ /* 0x000fd40000000f00 */
[----:B------:R-:W-:Y:S05]  /*08b0*/  @!P0 BRA `(.L_x_294) ;  /* 0x00000000005c8947 */ /* 0x000fea0003800000 */
[----:B------:R-:W-:Y:S01]  /*08c0*/  IADD3 R17, P0, R19, R14, RZ ;  /* 0x0000000e13117210 */ /* 0x000fe20007f1e0ff */
[----:B------:R-:W-:-:S03]  /*08d0*/  ULDC.64 UR6, c[0x0][0x210] ;  /* 0x0000840000067ab9 */ /* 0x000fc60000000a00 */
[----:B------:R-:W-:Y:S02]  /*08e0*/  LEA.HI.X.SX32 R22, R19, R12, 0x1, P0 ;  /* 0x0000000c13167211 */ /* 0x000fe400000f0eff */
[----:B------:R-:W-:-:S04]  /*08f0*/  LEA R16, P0, R17, UR6, 0x1 ;  /* 0x0000000611107c11 */ /* 0x000fc8000f8008ff */
[----:B------:R-:W-:-:S05]  /*0900*/  LEA.HI.X R17, R17, UR7, R22, 0x1, P0 ;  /* 0x0000000711117c11 */ /* 0x000fca00080f0c16 */
[----:B------:R-:W2:Y:S01]  /*0910*/  LDG.E.U16 R21, desc[UR8][R16.64] ;  /* 0x0000000810157981 */ /* 0x000ea2000c1e1500 */
[----:B------:R-:W-:Y:S01]  /*0920*/  ISETP.NE.AND P0, PT, R11, 0x1, PT ;  /* 0x000000010b00780c */ /* 0x000fe20003f05270 */
[----:B--2---:R-:W-:Y:S01]  /*0930*/  IMAD.U32 R23, R21, 0x10000, RZ ;  /* 0x0001000015177824 */ /* 0x004fe200078e00ff */
[----:B------:R-:W-:-:S03]  /*0940*/  IADD3 R21, R25, 0x1, RZ ;  /* 0x0000000119157810 */ /* 0x000fc60007ffe0ff */
[----:B------:R-:W-:Y:S01]  /*0950*/  FADD.FTZ R20, R20, R23 ;  /* 0x0000001714147221 */ /* 0x000fe20000010000 */
[----:B------:R-:W-:-:S07]  /*0960*/  VIADD R23, R19, 0x1 ;  /* 0x0000000113177836 */ /* 0x000fce0000000000 */
[----:B------:R-:W-:Y:S05]  /*0970*/  @!P0 BRA `(.L_x_294) ;  /* 0x00000000002c8947 */ /* 0x000fea0003800000 */
[----:B------:R-:W-:Y:S01]  /*0980*/  ISETP.NE.AND P0, PT, R11, 0x2, PT ;  /* 0x000000020b00780c */ /* 0x000fe20003f05270 */
[----:B------:R-:W2:-:S12]  /*0990*/  LDG.E.U16 R21, desc[UR8][R16.64+0x2] ;  /* 0x0000020810157981 */ /* 0x000e98000c1e1500 */
[----:B------:R-:W3:Y:S01]  /*09a0*/  @P0 LDG.E.U16 R22, desc[UR8][R16.64+0x4] ;  /* 0x0000040810160981 */ /* 0x000ee2000c1e1500 */
[C---:B------:R-:W-:Y:S01]  /*09b0*/  VIADD R23, R19.reuse, 0x2 ;  /* 0x0000000213177836 */ /* 0x040fe20000000000 */
[----:B------:R-:W-:Y:S02]  /*09c0*/  @P0 IADD3 R23, R19, 0x3, RZ ;  /* 0x0000000313170810 */ /* 0x000fe40007ffe0ff */
[----:B--2---:R-:W-:Y:S02]  /*09d0*/  SHF.L.U32 R25, R21, 0x10, RZ ;  /* 0x0000001015197819 */ /* 0x004fe400000006ff */
[----:B------:R-:W-:Y:S01]  /*09e0*/  MOV R21, R8 ;  /* 0x0000000800157202 */ /* 0x000fe20000000f00 */
[----:B------:R-:W-:Y:S02]  /*09f0*/  @P0 IMAD.MOV.U32 R21, RZ, RZ, R9 ;  /* 0x000000ffff150224 */ /* 0x000fe400078e0009 */
[----:B------:R-:W-:Y:S01]  /*0a00*/  FADD.FTZ R20, R20, R25 ;  /* 0x0000001914147221 */ /* 0x000fe20000010000 */
[----:B---3--:R-:W-:-:S04]  /*0a10*/  @P0 IMAD.U32 R27, R22, 0x10000, RZ ;  /* 0x00010000161b0824 */ /* 0x008fc800078e00ff */
[----:B------:R-:W-:-:S07]  /*0a20*/  @P0 FADD.FTZ R20, R20, R27 ;  /* 0x0000001b14140221 */ /* 0x000fce0000010000 */
.L_x_294:
[----:B------:R-:W-:Y:S05]  /*0a30*/  BSYNC B2 ;  /* 0x0000000000027941 */ /* 0x000fea0003800000 */
.L_x_293:
[----:B------:R-:W-:Y:S05]  /*0a40*/  @!P1 BRA `(.L_x_292) ;  /* 0x0000000400d49947 */ /* 0x000fea0003800000 */
[----:B------:R-:W-:Y:S01]  /*0a50*/  IADD3 R16, R10, -R21, RZ ;  /* 0x800000150a107210 */ /* 0x000fe20007ffe0ff */
[----:B------:R-:W-:Y:S01]  /*0a60*/  BSSY B2, `(.L_x_295) ;  /* 0x0000040000027945 */ /* 0x000fe20003800000 */
[----:B------:R-:W-:Y:S01]  /*0a70*/  PLOP3.LUT P0, PT, PT, PT, PT, 0x80, 0x0 ;  /* 0x000000000000781c */ /* 0x000fe20003f0f070 */
[----:B------:R-:W-:Y:S01]  /*0a80*/  IMAD.MOV.U32 R24, RZ, RZ, R6 ;  /* 0x000000ffff187224 */ /* 0x000fe200078e0006 */
[----:B------:R-:W-:Y:S02]  /*0a90*/  ISETP.GT.AND P4, PT, R16, 0xc, PT ;  /* 0x0000000c1000780c */ /* 0x000fe40003f84270 */
[----:B------:R-:W-:-:S11]  /*0aa0*/  MOV R25, R7 ;  /* 0x0000000700197202 */ /* 0x000fd60000000f00 */
[----:B------:R-:W-:Y:S05]  /*0ab0*/  @!P4 BRA `(.L_x_296) ;  /* 0x0000000000e8c947 */ /* 0x000fea0003800000 */
[----:B------:R-:W-:Y:S01]  /*0ac0*/  PLOP3.LUT P0, PT, PT, PT, PT, 0x8, 0x0 ;  /* 0x000000000000781c */ /* 0x000fe20003f0e170 */
[----:B------:R-:W-:-:S12]  /*0ad0*/  VIADD R22, R10, 0xfffffff4 ;  /* 0xfffffff40a167836 */ /* 0x000fd80000000000 */
.L_x_297:
[----:B------:R-:W-:Y:S01]  /*0ae0*/  MOV R16, R24 ;  /* 0x0000001800107202 */ /* 0x000fe20000000f00 */
[----:B------:R-:W-:-:S04]  /*0af0*/  IMAD.MOV.U32 R17, RZ, RZ, R25 ;  /* 0x000000ffff117224 */ /* 0x000fc800078e0019 */
[----:B------:R-:W-:-:S05]  /*0b00*/  IMAD.WIDE R16, R23, 0x2, R16 ;  /* 0x0000000217107825 */ /* 0x000fca00078e0210 */
[----:B------:R-:W2:Y:S04]  /*0b10*/  LDG.E.U16 R26, desc[UR8][R16.64] ;  /* 0x00000008101a7981 */ /* 0x000ea8000c1e1500 */
[----:B------:R-:W3:Y:S04]  /*0b20*/  LDG.E.U16 R28, desc[UR8][R16.64+0x2] ;  /* 0x00000208101c7981 */ /* 0x000ee8000c1e1500 */
[----:B------:R-:W4:Y:S01]  /*0b30*/  LDG.E.U16 R29, desc[UR8][R16.64+0x4] ;  /* 0x00000408101d7981 */ /* 0x000f22000c1e1500 */
[----:B--2---:R-:W-:-:S03]  /*0b40*/  SHF.L.U32 R27, R26, 0x10, RZ ;  /* 0x000000101a1b7819 */ /* 0x004fc600000006ff */
[----:B------:R-:W2:Y:S01]  /*0b50*/  LDG.E.U16 R26, desc[UR8][R16.64+0x8] ;  /* 0x00000808101a7981 */ /* 0x000ea2000c1e1500 */
[----:B---3--:R-:W-:Y:S02]  /*0b60*/  IMAD.U32 R28, R28, 0x10000, RZ ;  /* 0x000100001c1c7824 */ /* 0x008fe400078e00ff */
[----:B------:R-:W-:Y:S02]  /*0b70*/  FADD.FTZ R27, R27, R20 ;  /* 0x000000141b1b7221 */ /* 0x000fe40000010000 */
[----:B------:R-:W3:Y:S02]  /*0b80*/  LDG.E.U16 R20, desc[UR8][R16.64+0xa] ;  /* 0x00000a0810147981 */ /* 0x000ee4000c1e1500 */
[----:B------:R-:W-:Y:S02]  /*0b90*/  FADD.FTZ R28, R27, R28 ;  /* 0x0000001c1b1c7221 */ /* 0x000fe40000010000 */
[----:B------:R-:W5:Y:S01]  /*0ba0*/  LDG.E.U16 R27, desc[UR8][R16.64+0x6] ;  /* 0x00000608101b7981 */ /* 0x000f62000c1e1500 */
[----:B----4-:R-:W-:-:S05]  /*0bb0*/  SHF.L.U32 R29, R29, 0x10, RZ ;  /* 0x000000101d1d7819 */ /* 0x010fca00000006ff */
[----:B------:R-:W-:Y:S02]  /*0bc0*/  FADD.FTZ R28, R28, R29 ;  /* 0x0000001d1c1c7221 */ /* 0x000fe40000010000 */
[----:B------:R-:W4:Y:S01]  /*0bd0*/  LDG.E.U16 R29, desc[UR8][R16.64+0xc] ;  /* 0x00000c08101d7981 */ /* 0x000f22000c1e1500 */
[----:B--2---:R-:W-:Y:S01]  /*0be0*/  SHF.L.U32 R26, R26, 0x10, RZ ;  /* 0x000000101a1a7819 */ /* 0x004fe200000006ff */
[----:B-----5:R-:W-:-:S04]  /*0bf0*/  IMAD.U32 R27, R27, 0x10000, RZ ;  /* 0x000100001b1b7824 */ /* 0x020fc800078e00ff */
[----:B------:R-:W-:-:S04]  /*0c00*/  FADD.FTZ R27, R28, R27 ;  /* 0x0000001b1c1b7221 */ /* 0x000fc80000010000 */
[----:B------:R-:W-:Y:S01]  /*0c10*/  FADD.FTZ R26, R27, R26 ;  /* 0x0000001a1b1a7221 */ /* 0x000fe20000010000 */
[----:B---3--:R-:W-:Y:S02]  /*0c20*/  IMAD.U32 R27, R20, 0x10000, RZ ;  /* 0x00010000141b7824 */ /* 0x008fe400078e00ff */
[----:B------:R-:W2:Y:S02]  /*0c30*/  LDG.E.U16 R20, desc[UR8][R16.64+0x12] ;  /* 0x0000120810147981 */ /* 0x000ea4000c1e1500 */
[----:B------:R-:W-:Y:S02]  /*0c40*/  FADD.FTZ R28, R26, R27 ;  /* 0x0000001b1a1c7221 */ /* 0x000fe40000010000 */
[----:B------:R-:W3:Y:S04]  /*0c50*/  LDG.E.U16 R27, desc[UR8][R16.64+0xe] ;  /* 0x00000e08101b7981 */ /* 0x000ee8000c1e1500 */
[----:B------:R-:W5:Y:S01]  /*0c60*/  LDG.E.U16 R26, desc[UR8][R16.64+0x10] ;  /* 0x00001008101a7981 */ /* 0x000f62000c1e1500 */
[----:B----4-:R-:W-:-:S05]  /*0c70*/  SHF.L.U32 R29, R29, 0x10, RZ ;  /* 0x000000101d1d7819 */ /* 0x010fca00000006ff */
[----:B------:R-:W-:Y:S02]  /*0c80*/  FADD.FTZ R28, R28, R29 ;  /* 0x0000001d1c1c7221 */ /* 0x000fe40000010000 */
[----:B------:R-:W4:Y:S01]  /*0c90*/  LDG.E.U16 R29, desc[UR8][R16.64+0x14] ;  /* 0x00001408101d7981 */ /* 0x000f22000c1e1500 */
[----:B---3--:R-:W-:Y:S01]  /*0ca0*/  IMAD.U32 R27, R27, 0x10000, RZ ;  /* 0x000100001b1b7824 */ /* 0x008fe200078e00ff */
[----:B-----5:R-:W-:-:S03]  /*0cb0*/  SHF.L.U32 R26, R26, 0x10, RZ ;  /* 0x000000101a1a7819 */ /* 0x020fc600000006ff */
[----:B------:R-:W-:-:S04]  /*0cc0*/  FADD.FTZ R27, R28, R27 ;  /* 0x0000001b1c1b7221 */ /* 0x000fc80000010000 */
[----:B------:R-:W-:Y:S01]  /*0cd0*/  FADD.FTZ R26, R27, R26 ;  /* 0x0000001a1b1a7221 */ /* 0x000fe20000010000 */
[----:B--2---:R-:W-:Y:S02]  /*0ce0*/  IMAD.U32 R27, R20, 0x10000, RZ ;  /* 0x00010000141b7824 */ /* 0x004fe400078e00ff */
[----:B------:R-:W2:Y:S02]  /*0cf0*/  LDG.E.U16 R20, desc[UR8][R16.64+0x1a] ;  /* 0x00001a0810147981 */ /* 0x000ea4000c1e1500 */
[----:B------:R-:W-:Y:S02]  /*0d00*/  FADD.FTZ R28, R26, R27 ;  /* 0x0000001b1a1c7221 */ /* 0x000fe40000010000 */
[----:B------:R-:W3:Y:S04]  /*0d10*/  LDG.E.U16 R27, desc[UR8][R16.64+0x16] ;  /* 0x00001608101b7981 */ /* 0x000ee8000c1e1500 */
[----:B------:R-:W5:Y:S01]  /*0d20*/  LDG.E.U16 R26, desc[UR8][R16.64+0x18] ;  /* 0x00001808101a7981 */ /* 0x000f62000c1e1500 */
[----:B----4-:R-:W-:-:S05]  /*0d30*/  SHF.L.U32 R29, R29, 0x10, RZ ;  /* 0x000000101d1d7819 */ /* 0x010fca00000006ff */
[----:B------:R-:W-:Y:S01]  /*0d40*/  FADD.FTZ R28, R28, R29 ;  /* 0x0000001d1c1c7221 */ /* 0x000fe20000010000 */
[----:B---3--:R-:W-:Y:S01]  /*0d50*/  IMAD.U32 R27, R27, 0x10000, RZ ;  /* 0x000100001b1b7824 */ /* 0x008fe200078e00ff */
[----:B-----5:R-:W-:-:S03]  /*0d60*/  SHF.L.U32 R26, R26, 0x10, RZ ;  /* 0x000000101a1a7819 */ /* 0x020fc600000006ff */
[----:B------:R-:W-:Y:S02]  /*0d70*/  FADD.FTZ R27, R28, R27 ;  /* 0x0000001b1c1b7221 */ /* 0x000fe40000010000 */
[----:B------:R-:W3:Y:S02]  /*0d80*/  LDG.E.U16 R28, desc[UR8][R16.64+0x1e] ;  /* 0x00001e08101c7981 */ /* 0x000ee4000c1e1500 */
[----:B------:R-:W-:Y:S01]  /*0d90*/  FADD.FTZ R26, R27, R26 ;  /* 0x0000001a1b1a7221 */ /* 0x000fe20000010000 */
[----:B--2---:R-:W-:Y:S02]  /*0da0*/  IMAD.U32 R27, R20, 0x10000, RZ ;  /* 0x00010000141b7824 */ /* 0x004fe400078e00ff */
[----:B------:R-:W2:Y:S01]  /*0db0*/  LDG.E.U16 R20, desc[UR8][R16.64+0x1c] ;  /* 0x00001c0810147981 */ /* 0x000ea2000c1e1500 */
[----:B------:R-:W-:Y:S02]  /*0dc0*/  VIADD R21, R21, 0x10 ;  /* 0x0000001015157836 */ /* 0x000fe40000000000 */
[----:B------:R-:W-:-:S03]  /*0dd0*/  FADD.FTZ R26, R26, R27 ;  /* 0x0000001b1a1a7221 */ /* 0x000fc60000010000 */
[----:B------:R-:W-:Y:S02]  /*0de0*/  ISETP.GE.AND P4, PT, R21, R22, PT ;  /* 0x000000161500720c */ /* 0x000fe40003f86270 */
[----:B------:R-:W-:-:S05]  /*0df0*/  IADD3 R24, P5, R24, 0x20, RZ ;  /* 0x0000002018187810 */ /* 0x000fca0007fbe0ff */
[----:B------:R-:W-:Y:S01]  /*0e00*/  IMAD.X R25, RZ, RZ, R25, P5 ;  /* 0x000000ffff197224 */ /* 0x000fe200028e0619 */
[----:B--2---:R-:W-:-:S05]  /*0e10*/  SHF.L.U32 R27, R20, 0x10, RZ ;  /* 0x00000010141b7819 */ /* 0x004fca00000006ff */
[----:B------:R-:W-:Y:S01]  /*0e20*/  FADD.FTZ R26, R26, R27 ;  /* 0x0000001b1a1a7221 */ /* 0x000fe20000010000 */
[----:B---3--:R-:W-:-:S05]  /*0e30*/  SHF.L.U32 R27, R28, 0x10, RZ ;  /* 0x000000101c1b7819 */ /* 0x008fca00000006ff */
[----:B------:R-:W-:Y:S01]  /*0e40*/  FADD.FTZ R20, R26, R27 ;  /* 0x0000001b1a147221 */ /* 0x000fe20000010000 */
[----:B------:R-:W-:Y:S06]  /*0e50*/  @!P4 BRA `(.L_x_297) ;  /* 0xfffffffc0020c947 */ /* 0x000fec000383ffff */
.L_x_296:
[----:B------:R-:W-:Y:S05]  /*0e60*/  BSYNC B2 ;  /* 0x0000000000027941 */ /* 0x000fea0003800000 */
.L_x_295:
[----:B------:R-:W-:Y:S01]  /*0e70*/  IADD3 R16, R10, -R21, RZ ;  /* 0x800000150a107210 */ /* 0x000fe20007ffe0ff */
[----:B------:R-:W-:Y:S03]  /*0e80*/  BSSY B2, `(.L_x_298) ;  /* 0x0000022000027945 */ /* 0x000fe60003800000 */
[----:B------:R-:W-:-:S13]  /*0e90*/  ISETP.GT.AND P4, PT, R16, 0x4, PT ;  /* 0x000000041000780c */ /* 0x000fda0003f84270 */
[----:B------:R-:W-:Y:S05]  /*0ea0*/  @!P4 BRA `(.L_x_299) ;  /* 0x00000000007cc947 */ /* 0x000fea0003800000 */
[----:B------:R-:W-:Y:S01]  /*0eb0*/  MOV R17, R25 ;  /* 0x0000001900117202 */ /* 0x000fe20000000f00 */
[----:B------:R-:W-:-:S04]  /*0ec0*/  IMAD.MOV.U32 R16, RZ, RZ, R24 ;  /* 0x000000ffff107224 */ /* 0x000fc800078e0018 */
[----:B------:R-:W-:-:S05]  /*0ed0*/  IMAD.WIDE R16, R23, 0x2, R16 ;  /* 0x0000000217107825 */ /* 0x000fca00078e0210 */
[----:B------:R-:W2:Y:S04]  /*0ee0*/  LDG.E.U16 R22, desc[UR8][R16.64] ;  /* 0x0000000810167981 */ /* 0x000ea8000c1e1500 */
[----:B------:R-:W3:Y:S01]  /*0ef0*/  LDG.E.U16 R26, desc[UR8][R16.64+0x6] ;  /* 0x00000608101a7981 */ /* 0x000ee2000c1e1500 */
[----:B--2---:R-:W-:-:S03]  /*0f00*/  IMAD.U32 R27, R22, 0x10000, RZ ;  /* 0x00010000161b7824 */ /* 0x004fc600078e00ff */
[----:B------:R-:W2:Y:S01]  /*0f10*/  LDG.E.U16 R22, desc[UR8][R16.64+0x2] ;  /* 0x0000020810167981 */ /* 0x000ea2000c1e1500 */
[----:B------:R-:W-:-:S03]  /*0f20*/  FADD.FTZ R28, R20, R27 ;  /* 0x0000001b141c7221 */ /* 0x000fc60000010000 */
[----:B------:R-:W4:Y:S04]  /*0f30*/  LDG.E.U16 R27, desc[UR8][R16.64+0x4] ;  /* 0x00000408101b7981 */ /* 0x000f28000c1e1500 */
[----:B------:R-:W5:Y:S01]  /*0f40*/  LDG.E.U16 R20, desc[UR8][R16.64+0x8] ;  /* 0x0000080810147981 */ /* 0x000f62000c1e1500 */
[----:B---3--:R-:W-:Y:S02]  /*0f50*/  SHF.L.U32 R26, R26, 0x10, RZ ;  /* 0x000000101a1a7819 */ /* 0x008fe400000006ff */
[----:B--2---:R-:W-:Y:S02]  /*0f60*/  SHF.L.U32 R29, R22, 0x10, RZ ;  /* 0x00000010161d7819 */ /* 0x004fe400000006ff */
[----:B------:R-:W2:Y:S01]  /*0f70*/  LDG.E.U16 R22, desc[UR8][R16.64+0xc] ;  /* 0x00000c0810167981 */ /* 0x000ea2000c1e1500 */
[----:B----4-:R-:W-:-:S02]  /*0f80*/  IMAD.U32 R27, R27, 0x10000, RZ ;  /* 0x000100001b1b7824 */ /* 0x010fc400078e00ff */
[----:B------:R-:W-:-:S04]  /*0f90*/  FADD.FTZ R28, R28, R29 ;  /* 0x0000001d1c1c7221 */ /* 0x000fc80000010000 */
[----:B------:R-:W-:Y:S02]  /*0fa0*/  FADD.FTZ R27, R28, R27 ;  /* 0x0000001b1c1b7221 */ /* 0x000fe40000010000 */
[----:B------:R-:W3:Y:S02]  /*0fb0*/  LDG.E.U16 R28, desc[UR8][R16.64+0xe] ;  /* 0x00000e08101c7981 */ /* 0x000ee4000c1e1500 */
[----:B------:R-:W-:Y:S01]  /*0fc0*/  FADD.FTZ R26, R27, R26 ;  /* 0x0000001a1b1a7221 */ /* 0x000fe20000010000 */
[----:B-----5:R-:W-:Y:S02]  /*0fd0*/  IMAD.U32 R27, R20, 0x10000, RZ ;  /* 0x00010000141b7824 */ /* 0x020fe400078e00ff */
[----:B------:R-:W4:Y:S02]  /*0fe0*/  LDG.E.U16 R20, desc[UR8][R16.64+0xa] ;  /* 0x00000a0810147981 */ /* 0x000f24000c1e1500 */
[----:B------:R-:W-:Y:S01]  /*0ff0*/  FADD.FTZ R26, R26, R27 ;  /* 0x0000001b1a1a7221 */ /* 0x000fe20000010000 */
[----:B------:R-:W-:Y:S01]  /*1000*/  IADD3 R24, P4, R24, 0x10, RZ ;  /* 0x0000001018187810 */ /* 0x000fe20007f9e0ff */
[----:B------:R-:W-:Y:S01]  /*1010*/  VIADD R21, R21, 0x8 ;  /* 0x0000000815157836 */ /* 0x000fe20000000000 */
[----:B------:R-:W-:-:S02]  /*1020*/  PLOP3.LUT P0, PT, PT, PT, PT, 0x8, 0x0 ;  /* 0x000000000000781c */ /* 0x000fc40003f0e170 */
[----:B------:R-:W-:Y:S02]  /*1030*/  IADD3.X R25, RZ, R25, RZ, P4, !PT ;  /* 0x00000019ff197210 */ /* 0x000fe400027fe4ff */
[----:B----4-:R-:W-:-:S05]  /*1040*/  SHF.L.U32 R27, R20, 0x10, RZ ;  /* 0x00000010141b7819 */ /* 0x010fca00000006ff */
[----:B------:R-:W-:Y:S01]  /*1050*/  FADD.FTZ R26, R26, R27 ;  /* 0x0000001b1a1a7221 */ /* 0x000fe20000010000 */
[----:B--2---:R-:W-:Y:S01]  /*1060*/  IMAD.U32 R27, R22, 0x10000, RZ ;  /* 0x00010000161b7824 */ /* 0x004fe200078e00ff */
[----:B---3--:R-:W-:-:S03]  /*1070*/  SHF.L.U32 R29, R28, 0x10, RZ ;  /* 0x000000101c1d7819 */ /* 0x008fc600000006ff */
[----:B------:R-:W-:-:S04]  /*1080*/  FADD.FTZ R26, R26, R27 ;  /* 0x0000001b1a1a7221 */ /* 0x000fc80000010000 */
[----:B------:R-:W-:-:S07]  /*1090*/  FADD.FTZ R20, R26, R29 ;  /* 0x0000001d1a147221 */ /* 0x000fce0000010000 */
.L_x_299:
[----:B------:R-:W-:Y:S05]  /*10a0*/  BSYNC B2 ;  /* 0x0000000000027941 */ /* 0x000fea0003800000 */
.L_x_298:
[----:B------:R-:W-:-:S13]  /*10b0*/  ISETP.LT.OR P0, PT, R21, R10, P0 ;  /* 0x0000000a1500720c */ /* 0x000fda0000701670 */
[----:B------:R-:W-:Y:S05]  /*10c0*/  @!P0 BRA `(.L_x_292) ;  /* 0x0000000000348947 */ /* 0x000fea0003800000 */
[----:B------:R-:W-:-:S05]  /*10d0*/  IMAD.WIDE R24, R23, 0x2, R24 ;  /* 0x0000000217187825 */ /* 0x000fca00078e0218 */
[----:B------:R-:W2:Y:S04]  /*10e0*/  LDG.E.U16 R16, desc[UR8][R24.64] ;  /* 0x0000000818107981 */ /* 0x000ea8000c1e1500 */
[----:B------:R-:W3:Y:S04]  /*10f0*/  LDG.E.U16 R21, desc[UR8][R24.64+0x2] ;  /* 0x0000020818157981 */ /* 0x000ee8000c1e1500 */
[----:B------:R-:W4:Y:S04]  /*1100*/  LDG.E.U16 R22, desc[UR8][R24.64+0x4] ;  /* 0x0000040818167981 */ /* 0x000f28000c1e1500 */
[----:B------:R-:W5:Y:S01]  /*1110*/  LDG.E.U16 R23, desc[UR8][R24.64+0x6] ;  /* 0x0000060818177981 */ /* 0x000f62000c1e1500 */
[----:B--2---:R-:W-:Y:S01]  /*1120*/  IMAD.U32 R17, R16, 0x10000, RZ ;  /* 0x0001000010117824 */ /* 0x004fe200078e00ff */
[----:B---3--:R-:W-:-:S03]  /*1130*/  SHF.L.U32 R16, R21, 0x10, RZ ;  /* 0x0000001015107819 */ /* 0x008fc600000006ff */
[----:B------:R-:W-:Y:S01]  /*1140*/  FADD.FTZ R17, R20, R17 ;  /* 0x0000001114117221 */ /* 0x000fe20000010000 */
[----:B----4-:R-:W-:-:S03]  /*1150*/  IMAD.U32 R21, R22, 0x10000, RZ ;  /* 0x0001000016157824 */ /* 0x010fc600078e00ff */
[----:B------:R-:W-:Y:S01]  /*1160*/  FADD.FTZ R16, R17, R16 ;  /* 0x0000001011107221 */ /* 0x000fe20000010000 */
[----:B-----5:R-:W-:-:S03]  /*1170*/  SHF.L.U32 R23, R23, 0x10, RZ ;  /* 0x0000001017177819 */ /* 0x020fc600000006ff */
[----:B------:R-:W-:-:S04]  /*1180*/  FADD.FTZ R16, R16, R21 ;  /* 0x0000001510107221 */ /* 0x000fc80000010000 */
[----:B------:R-:W-:-:S07]  /*1190*/  FADD.FTZ R20, R16, R23 ;  /* 0x0000001710147221 */ /* 0x000fce0000010000 */
.L_x_292:
[----:B------:R-:W-:Y:S05]  /*11a0*/  BSYNC B0 ;  /* 0x0000000000007941 */ /* 0x000fea0003800000 */
.L_x_291:
[----:B------:R-:W-:Y:S02]  /*11b0*/  ULDC UR5, c[0x0][0x230] ;  /* 0x00008c0000057ab9 */ /* 0x000fe40000000800 */
[----:B------:R-:W-:Y:S01]  /*11c0*/  VIADD R19, R19, UR5 ;  /* 0x0000000513137c36 */ /* 0x000fe20008000000 */
[----:B------:R-:W-:Y:S06]  /*11d0*/  @!P3 BRA `(.L_x_300) ;  /* 0xfffffff40084b947 */ /* 0x000fec000383ffff */
.L_x_290:
[----:B------:R-:W-:Y:S05]  /*11e0*/  BSYNC B1 ;  /* 0x0000000000017941 */ /* 0x000fea0003800000 */
.L_x_289:
[----:B------:R-:W-:Y:S01]  /*11f0*/  ULDC UR5, c[0x0][0x228] ;  /* 0x00008a0000057ab9 */ /* 0x000fe20000000800 */
[----:B------:R-:W-:Y:S02]  /*1200*/  ULDC UR6, c[0x0][0x230] ;  /* 0x00008c0000067ab9 */ /* 0x000fe40000000800 */
[----:B------:R-:W-:-:S04]  /*1210*/  UIMAD UR5, UR5, UR6, URZ ;  /* 0x00000006050572a4 */ /* 0x000fc8000f8e023f */
[----:B------:R-:W-:Y:S01]  /*1220*/  UIADD3 UR4, UR4, UR5, URZ ;  /* 0x0000000504047290 */ /* 0x000fe2000fffe03f */
[----:B------:R-:W-:Y:S11]  /*1230*/  @!P2 BRA `(.L_x_301) ;  /* 0xfffffff40038a947 */ /* 0x000ff6000383ffff */
.L_x_288:
[----:B------:R-:W-:Y:S01]  /*1240*/  SHF.R.S32.HI R9, RZ, 0x1f, R0 ;  /* 0x0000001fff097819 */ /* 0x000fe20000011400 */
[----:B------:R-:W-:Y:S01]  /*1250*/  ULDC.64 UR6, c[0x0][0x290] ;  /* 0x0000a40000067ab9 */ /* 0x000fe20000000a00 */
[----:B------:R-:W-:Y:S01]  /*1260*/  SHF.R.S32.HI R11, RZ, 0x1f, R2 ;  /* 0x0000001fff0b7819 */ /* 0x000fe20000011402 */
[----:B------:R-:W-:Y:S01]  /*1270*/  IMAD.WIDE.U32 R6, R0, UR6, RZ ;  /* 0x0000000600067c25 */ /* 0x000fe2000f8e00ff */
[----:B------:R-:W-:-:S03]  /*1280*/  ULDC UR5, c[0x0][0x2ac] ;  /* 0x0000ab0000057ab9 */ /* 0x000fc60000000800 */
[----:B------:R-:W-:Y:S01]  /*1290*/  FMUL.FTZ R20, R20, UR5 ;  /* 0x0000000514147c20 */ /* 0x000fe20008410000 */
[----:B------:R-:W-:-:S04]  /*12a0*/  IMAD R9, R9, UR6, RZ ;  /* 0x0000000609097c24 */ /* 0x000fc8000f8e02ff */
[----:B------:R-:W-:Y:S01]  /*12b0*/  IMAD R9, R0, UR7, R9 ;  /* 0x0000000700097c24 */ /* 0x000fe2000f8e0209 */
[----:B------:R-:W-:Y:S01]  /*12c0*/  ULDC.64 UR6, c[0x0][0x298] ;  /* 0x0000a60000067ab9 */ /* 0x000fe20000000a00 */
[----:B------:R-:W-:Y:S01]  /*12d0*/  SHF.R.S32.HI R0, RZ, 0x1f, R5 ;  /* 0x0000001fff007819 */ /* 0x000fe20000011405 */
[----:B------:R-:W-:Y:S01]  /*12e0*/  IMAD R11, R11, UR6, RZ ;  /* 0x000000060b0b7c24 */ /* 0x000fe2000f8e02ff */
[----:B------:R-:W-:Y:S02]  /*12f0*/  F2FP.BF16.F32.PACK_AB R20, RZ, R20 ;  /* 0x00000014ff14723e */ /* 0x000fe400000010ff */
[----:B------:R-:W-:Y:S01]  /*1300*/  IADD3 R7, R7, R9, RZ ;  /* 0x0000000907077210 */ /* 0x000fe20007ffe0ff */
        /* <DEDUP_REMOVED lines=17> */
[----:B------:R-:W-:Y:S01]  /*1420*/  STG.E.U16 desc[UR8][R4.64], R20 ;  /* 0x0000001404007986 */ /* 0x000fe2000c101508 */
[----:B------:R-:W-:Y:S05]  /*1430*/  EXIT ;  /* 0x000000000000794d */ /* 0x000fea0003800000 */
        .weak           $__internal_10_$__cuda_sm20_div_s64
        .type           $__internal_10_$__cuda_sm20_div_s64,@function
        .size           $__internal_10_$__cuda_sm20_div_s64,(.L_x_844 - $__internal_10_$__cuda_sm20_div_s64)
$__internal_10_$__cuda_sm20_div_s64:
        /* <DEDUP_REMOVED lines=44> */
[----:B------:R-:W-:Y:S01]  /*1700*/  IMAD.X R3, RZ, RZ, R3, P2 ;  /* 0x000000ffff037224 */ /* 0x000fe200010e0603 */
[----:B------:R-:W-:Y:S01]  /*1710*/  IADD3 R15, P2, -R12, UR4, RZ ;  /* 0x000000040c0f7c10 */ /* 0x000fe2000ff5e1ff */
[C---:B------:R-:W-:Y:S01]  /*1720*/  IMAD R13, R11.reuse, R9, R13 ;  /* 0x000000090b0d7224 */ /* 0x040fe200078e020d */
[----:B------:R-:W-:Y:S02]  /*1730*/  IADD3 R12, R11, 0x1, RZ ;  /* 0x000000010b0c7810 */ /* 0x000fe40007ffe0ff */
[-C--:B------:R-:W-:Y:S01]  /*1740*/  ISETP.GE.U32.AND P0, PT, R15, R8.reuse, PT ;  /* 0x000000080f00720c */ /* 0x080fe20003f06070 */
[----:B------:R-:W-:-:S05]  /*1750*/  IMAD R3, R3, R8, R13 ;  /* 0x0000000803037224 */ /* 0x000fca00078e020d */
[----:B------:R-:W-:Y:S02]  /*1760*/  IADD3.X R17, RZ, ~R3, RZ, P2, !PT ;  /* 0x80000003ff117210 */ /* 0x000fe400017fe4ff */
[----:B------:R-:W-:Y:S02]  /*1770*/  IADD3 R3, P2, R15, -R8, RZ ;  /* 0x800000080f037210 */ /* 0x000fe40007f5e0ff */
[----:B------:R-:W-:-:S03]  /*1780*/  ISETP.GE.U32.AND.EX P0, PT, R17, R9, PT, P0 ;  /* 0x000000091100720c */ /* 0x000fc60003f06100 */
[----:B------:R-:W-:Y:S01]  /*1790*/  IMAD.X R13, R17, 0x1, ~R9, P2 ;  /* 0x00000001110d7824 */ /* 0x000fe200010e0e09 */
[----:B------:R-:W-:Y:S02]  /*17a0*/  SEL R3, R3, R15, P0 ;  /* 0x0000000f03037207 */ /* 0x000fe40000000000 */
[----:B------:R-:W-:Y:S01]  /*17b0*/  SEL R12, R12, R11, P0 ;  /* 0x0000000b0c0c7207 */ /* 0x000fe20000000000 */
[----:B------:R-:W-:Y:S01]  /*17c0*/  HFMA2.MMA R11, -RZ, RZ, 0, 0 ;  /* 0x00000000ff0b7435 */ /* 0x000fe200000001ff */
[----:B------:R-:W-:Y:S02]  /*17d0*/  SEL R13, R13, R17, P0 ;  /* 0x000000110d0d7207 */ /* 0x000fe40000000000 */
[----:B------:R-:W-:Y:S01]  /*17e0*/  ISETP.GE.U32.AND P0, PT, R3, R8, PT ;  /* 0x000000080300720c */ /* 0x000fe20003f06070 */
[----:B------:R-:W-:-:S03]  /*17f0*/  VIADD R3, R12, 0x1 ;  /* 0x000000010c037836 */ /* 0x000fc60000000000 */
[----:B------:R-:W-:-:S04]  /*1800*/  ISETP.GE.U32.AND.EX P0, PT, R13, R9, PT, P0 ;  /* 0x000000090d00720c */ /* 0x000fc80003f06100 */
[----:B------:R-:W-:Y:S02]  /*1810*/  SEL R3, R3, R12, P0 ;  /* 0x0000000c03037207 */ /* 0x000fe40000000000 */
[----:B------:R-:W-:Y:S02]  /*1820*/  ISETP.NE.U32.AND P0, PT, R4, RZ, PT ;  /* 0x000000ff0400720c */ /* 0x000fe40003f05070 */
[-C--:B------:R-:W-:Y:S02]  /*1830*/  IADD3 R4, RZ, -R3.reuse, RZ ;  /* 0x80000003ff047210 */ /* 0x080fe40007ffe0ff */
[----:B------:R-:W-:Y:S02]  /*1840*/  ISETP.NE.AND.EX P0, PT, R5, RZ, PT, P0 ;  /* 0x000000ff0500720c */ /* 0x000fe40003f05300 */
[----:B------:R-:W-:-:S04]  /*1850*/  SEL R3, R4, R3, !P1 ;  /* 0x0000000304037207 */ /* 0x000fc80004800000 */
[----:B------:R-:W-:Y:S01]  /*1860*/  SEL R3, R3, 0xffffffff, P0 ;  /* 0xffffffff03037807 */ /* 0x000fe20000000000 */
[----:B------:R-:W-:Y:S06]  /*1870*/  RET.REL.NODEC R10 `(_ZN2at6native49_GLOBAL__N__09e94e3a_16_AveragePool3d_cu_a8eae74c44avg_pool3d_single_backward_out_frame_stride1IN3c108BFloat16EfEEvNS_27GenericPackedTensorAccessorIKT_Lm4ENS_16DefaultPtrTraitsElEENS5_IS6_Lm4ES8_lEEiiiT0_i) ;  /* 0xffffffe40ae07950 */ /* 0x000fec0003c3ffff */
.L_x_302:
        /* <DEDUP_REMOVED lines=16> */
.L_x_844:


//--------------------- .text._ZN2at6native49_GLOBAL__N__09e94e3a_16_AveragePool3d_cu_a8eae74c44avg_pool3d_single_backward_out_frame_stride1IN3c104HalfEfEEvNS_27GenericPackedTensorAccessorIKT_Lm4ENS_16DefaultPtrTraitsElEENS5_IS6_Lm4ES8_lEEiiiT0_i --------------------------
	.section	.text._ZN2at6native49_GLOBAL__N__09e94e3a_16_AveragePool3d_cu_a8eae74c44avg_pool3d_single_backward_out_frame_stride1IN3c104HalfEfEEvNS_27GenericPackedTensorAccessorIKT_Lm4ENS_16DefaultPtrTraitsElEENS5_IS6_Lm4ES8_lEEiiiT0_i,"ax",@progbits
	.align	128
.text._ZN2at6native49_GLOBAL__N__09e94e3a_16_AveragePool3d_cu_a8eae74c44avg_pool3d_single_backward_out_frame_stride1IN3c104HalfEfEEvNS_27GenericPackedTensorAccessorIKT_Lm4ENS_16DefaultPtrTraitsElEENS5_IS6_Lm4ES8_lEEiiiT0_i:
        .type           _ZN2at6native49_GLOBAL__N__09e94e3a_16_AveragePool3d_cu_a8eae74c44avg_pool3d_single_backward_out_frame_stride1IN3c104HalfEfEEvNS_27GenericPackedTensorAccessorIKT_Lm4ENS_16DefaultPtrTraitsElEENS5_IS6_Lm4ES8_lEEiiiT0_i,@function
        .size           _ZN2at6native49_GLOBAL__N__09e94e3a_16_AveragePool3d_cu_a8eae74c44avg_pool3d_single_backward_out_frame_stride1IN3c104HalfEfEEvNS_27GenericPackedTensorAccessorIKT_Lm4ENS_16DefaultPtrTraitsElEENS5_IS6_Lm4ES8_lEEiiiT0_i,(.L_x_846 - _ZN2at6native49_GLOBAL__N__09e94e3a_16_AveragePool3d_cu_a8eae74c44avg_pool3d_single_backward_out_frame_stride1IN3c104HalfEfEEvNS_27GenericPackedTensorAccessorIKT_Lm4ENS_16DefaultPtrTraitsElEENS5_IS6_Lm4ES8_lEEiiiT0_i)
        .other          _ZN2at6native49_GLOBAL__N__09e94e3a_16_AveragePool3d_cu_a8eae74c44avg_pool3d_single_backward_out_frame_stride1IN3c104HalfEfEEvNS_27GenericPackedTensorAccessorIKT_Lm4ENS_16DefaultPtrTraitsElEENS5_IS6_Lm4ES8_lEEiiiT0_i,@"STO_CUDA_ENTRY STV_DEFAULT"
_ZN2at6native49_GLOBAL__N__09e94e3a_16_AveragePool3d_cu_a8eae74c44avg_pool3d_single_backward_out_frame_stride1IN3c104HalfEfEEvNS_27GenericPackedTensorAccessorIKT_Lm4ENS_16DefaultPtrTraitsElEENS5_IS6_Lm4ES8_lEEiiiT0_i:
        /* <DEDUP_REMOVED lines=13> */
[----:B--2---:R-:W-:-:S03]  /*00d0*/  IMAD R0, R0, UR5, R3 ;  /* 0x0000000500007c24 */ /* 0x004fc6000f8e0203 */
[----:B---3--:R-:W-:Y:S01]  /*00e0*/  IADD3 R2, R6, R7, RZ ;  /* 0x0000000706027210 */ /* 0x008fe20007ffe0ff */
[----:B------:R-:W-:Y:S06]  /*00f0*/  @!P0 BRA `(.L_x_303) ;  /* 0x0000000000188947 */ /* 0x000fec0003800000 */
[----:B------:R-:W-:-:S07]  /*0100*/  MOV R10, 0x120 ;  /* 0x00000120000a7802 */ /* 0x000fce0000000f00 */
[----:B------:R-:W-:Y:S05]  /*0110*/  CALL.REL.NOINC `($__internal_11_$__cuda_sm20_div_s64) ;  /* 0x0000001000c87944 */ /* 0x000fea0003c00000 */
[----:B------:R-:W0:Y:S01]  /*0120*/  LDC R4, c[0x0][0x268] ;  /* 0x00009a00ff047b82 */ /* 0x000e220000000800 */
[----:B------:R-:W-:-:S05]  /*0130*/  IADD3 R5, -R3, RZ, RZ ;  /* 0x000000ff03057210 */ /* 0x000fca0007ffe1ff */
[----:B0-----:R-:W-:Y:S01]  /*0140*/  IMAD R5, R5, R4, UR4 ;  /* 0x0000000405057e24 */ /* 0x001fe2000f8e0204 */
[----:B------:R-:W-:Y:S06]  /*0150*/  BRA `(.L_x_304) ;  /* 0x0000000000547947 */ /* 0x000fec0003800000 */
.L_x_303:
[----:B------:R-:W0:Y:S02]  /*0160*/  LDC R8, c[0x0][0x268] ;  /* 0x00009a00ff087b82 */ /* 0x000e240000000800 */
[----:B0-----:R-:W0:Y:S01]  /*0170*/  I2F.U32.RP R3, R8 ;  /* 0x0000000800037306 */ /* 0x001e220000209000 */
[----:B------:R-:W-:-:S07]  /*0180*/  ISETP.NE.U32.AND P2, PT, R8, RZ, PT ;  /* 0x000000ff0800720c */ /* 0x000fce0003f45070 */
[----:B0-----:R-:W0:Y:S02]  /*0190*/  MUFU.RCP R3, R3 ;  /* 0x0000000300037308 */ /* 0x001e240000001000 */
[----:B0-----:R-:W-:-:S06]  /*01a0*/  VIADD R4, R3, 0xffffffe ;  /* 0x0ffffffe03047836 */ /* 0x001fcc0000000000 */
[----:B------:R0:W1:Y:S02]  /*01b0*/  F2I.FTZ.U32.TRUNC.NTZ R5, R4 ;  /* 0x0000000400057305 */ /* 0x000064000021f000 */
[----:B0-----:R-:W-:Y:S01]  /*01c0*/  HFMA2.MMA R4, -RZ, RZ, 0, 0 ;  /* 0x00000000ff047435 */ /* 0x001fe200000001ff */
[----:B-1----:R-:W-:-:S05]  /*01d0*/  IADD3 R9, RZ, -R5, RZ ;  /* 0x80000005ff097210 */ /* 0x002fca0007ffe0ff */
[----:B------:R-:W-:-:S04]  /*01e0*/  IMAD R9, R9, R8, RZ ;  /* 0x0000000809097224 */ /* 0x000fc800078e02ff */
[----:B------:R-:W-:-:S06]  /*01f0*/  IMAD.HI.U32 R5, R5, R9, R4 ;  /* 0x0000000905057227 */ /* 0x000fcc00078e0004 */
[----:B------:R-:W-:-:S04]  /*0200*/  IMAD.HI.U32 R3, R5, UR4, RZ ;  /* 0x0000000405037c27 */ /* 0x000fc8000f8e00ff */
[----:B------:R-:W-:-:S04]  /*0210*/  IMAD.MOV R5, RZ, RZ, -R3 ;  /* 0x000000ffff057224 */ /* 0x000fc800078e0a03 */
[----:B------:R-:W-:-:S05]  /*0220*/  IMAD R5, R8, R5, UR4 ;  /* 0x0000000408057e24 */ /* 0x000fca000f8e0205 */
[----:B------:R-:W-:-:S13]  /*0230*/  ISETP.GE.U32.AND P0, PT, R5, R8, PT ;  /* 0x000000080500720c */ /* 0x000fda0003f06070 */
[-C--:B------:R-:W-:Y:S02]  /*0240*/  @P0 IADD3 R5, R5, -R8.reuse, RZ ;  /* 0x8000000805050210 */ /* 0x080fe40007ffe0ff */
[----:B------:R-:W-:Y:S02]  /*0250*/  @P0 IADD3 R3, R3, 0x1, RZ ;  /* 0x0000000103030810 */ /* 0x000fe40007ffe0ff */
[----:B------:R-:W-:-:S13]  /*0260*/  ISETP.GE.U32.AND P1, PT, R5, R8, PT ;  /* 0x000000080500720c */ /* 0x000fda0003f26070 */
[----:B------:R-:W-:Y:S01]  /*0270*/  @P1 VIADD R3, R3, 0x1 ;  /* 0x0000000103031836 */ /* 0x000fe20000000000 */
[----:B------:R-:W-:-:S04]  /*0280*/  @!P2 LOP3.LUT R3, RZ, R8, RZ, 0x33, !PT ;  /* 0x00000008ff03a212 */ /* 0x000fc800078e33ff */
[----:B------:R-:W-:-:S05]  /*0290*/  IADD3 R5, -R3, RZ, RZ ;  /* 0x000000ff03057210 */ /* 0x000fca0007ffe1ff */
[----:B------:R-:W-:-:S07]  /*02a0*/  IMAD R5, R8, R5, UR4 ;  /* 0x0000000408057e24 */ /* 0x000fce000f8e0205 */
.L_x_304:
        /* <DEDUP_REMOVED lines=29> */
[----:B------:R-:W-:-:S03]  /*0480*/  IADD3 R6, -R7, -0x2, -R6 ;  /* 0xfffffffe07067810 */ /* 0x000fc60007ffe906 */
[----:B------:R-:W-:Y:S01]  /*0490*/  IMAD R11, R10, UR4, RZ ;  /* 0x000000040a0b7c24 */ /* 0x000fe2000f8e02ff */
[----:B------:R-:W-:Y:S01]  /*04a0*/  SHF.R.S32.HI R10, RZ, 0x1f, R9 ;  /* 0x0000001fff0a7819 */ /* 0x000fe20000011409 */
[----:B------:R-:W-:Y:S02]  /*04b0*/  IMAD.MOV.U32 R20, RZ, RZ, RZ ;  /* 0x000000ffff147224 */ /* 0x000fe400078e00ff */
[----:B------:R-:W-:Y:S01]  /*04c0*/  IMAD R11, R8, UR5, R11 ;  /* 0x00000005080b7c24 */ /* 0x000fe2000f8e020b */
[----:B------:R-:W-:Y:S01]  /*04d0*/  ULDC.64 UR4, c[0x0][0x250] ;  /* 0x0000940000047ab9 */ /* 0x000fe20000000a00 */
[----:B------:R-:W-:Y:S02]  /*04e0*/  IMAD R8, R12, UR6, RZ ;  /* 0x000000060c087c24 */ /* 0x000fe4000f8e02ff */
[----:B------:R-:W-:Y:S02]  /*04f0*/  IMAD.IADD R15, R15, 0x1, R11 ;  /* 0x000000010f0f7824 */ /* 0x000fe400078e020b */
[----:B------:R-:W0:Y:S01]  /*0500*/  LDC R11, c[0x0][0x230] ;  /* 0x00008c00ff0b7b82 */ /* 0x000e220000000800 */
[----:B------:R-:W-:-:S02]  /*0510*/  IMAD R8, R3, UR7, R8 ;  /* 0x0000000703087c24 */ /* 0x000fc4000f8e0208 */
[----:B------:R-:W-:-:S04]  /*0520*/  IMAD.WIDE.U32 R12, R3, UR6, R14 ;  /* 0x00000006030c7c25 */ /* 0x000fc8000f8e000e */
[----:B------:R-:W-:Y:S01]  /*0530*/  IMAD R10, R10, UR4, RZ ;  /* 0x000000040a0a7c24 */ /* 0x000fe2000f8e02ff */
[----:B------:R-:W-:Y:S01]  /*0540*/  IADD3 R13, R8, R13, RZ ;  /* 0x0000000d080d7210 */ /* 0x000fe20007ffe0ff */
[----:B------:R-:W-:-:S04]  /*0550*/  IMAD.WIDE.U32 R14, R9, UR4, R14 ;  /* 0x00000004090e7c25 */ /* 0x000fc8000f8e000e */
[C---:B------:R-:W-:Y:S01]  /*0560*/  IMAD R17, R9.reuse, UR5, R10 ;  /* 0x0000000509117c24 */ /* 0x040fe2000f8e020a */
[----:B------:R-:W-:Y:S01]  /*0570*/  SHF.R.S32.HI R10, RZ, 0x1f, R4 ;  /* 0x0000001fff0a7819 */ /* 0x000fe20000011404 */
[----:B------:R-:W-:Y:S01]  /*0580*/  IMAD.WIDE.U32 R12, R9, UR4, R12 ;  /* 0x00000004090c7c25 */ /* 0x000fe2000f8e000c */
[----:B------:R-:W-:Y:S02]  /*0590*/  ULDC.64 UR4, c[0x0][0x240] ;  /* 0x0000900000047ab9 */ /* 0x000fe40000000a00 */
[----:B------:R-:W-:Y:S01]  /*05a0*/  IADD3 R15, R15, R17, RZ ;  /* 0x000000110f0f7210 */ /* 0x000fe20007ffe0ff */
[----:B------:R-:W-:Y:S02]  /*05b0*/  IMAD.IADD R13, R17, 0x1, R13 ;  /* 0x00000001110d7824 */ /* 0x000fe400078e020d */
[----:B------:R-:W-:Y:S02]  /*05c0*/  IMAD R17, R10, UR4, RZ ;  /* 0x000000040a117c24 */ /* 0x000fe4000f8e02ff */
[----:B------:R-:W-:Y:S01]  /*05d0*/  IMAD.WIDE.U32 R12, R4, UR4, R12 ;  /* 0x00000004040c7c25 */ /* 0x000fe2000f8e000c */
[----:B0-----:R-:W-:-:S03]  /*05e0*/  LOP3.LUT R7, RZ, R11, RZ, 0x33, !PT ;  /* 0x0000000bff077212 */ /* 0x001fc600078e33ff */
[----:B------:R-:W-:Y:S01]  /*05f0*/  IMAD R17, R4, UR5, R17 ;  /* 0x0000000504117c24 */ /* 0x000fe2000f8e0211 */
[----:B------:R-:W-:Y:S01]  /*0600*/  VIMNMX R10, R6, R7, !PT ;  /* 0x00000007060a7248 */ /* 0x000fe20007fe0100 */
[----:B------:R-:W-:Y:S01]  /*0610*/  IMAD.WIDE.U32 R14, R3, UR6, R14 ;  /* 0x00000006030e7c25 */ /* 0x000fe2000f8e000e */
[----:B------:R-:W-:Y:S02]  /*0620*/  ULDC.64 UR6, c[0x0][0x210] ;  /* 0x0000840000067ab9 */ /* 0x000fe40000000a00 */
[----:B------:R-:W-:Y:S02]  /*0630*/  IADD3 R7, R17, R13, RZ ;  /* 0x0000000d11077210 */ /* 0x000fe40007ffe0ff */
[----:B------:R-:W-:Y:S02]  /*0640*/  IADD3 R15, R15, R8, RZ ;  /* 0x000000080f0f7210 */ /* 0x000fe40007ffe0ff */
[----:B------:R-:W-:Y:S02]  /*0650*/  LOP3.LUT R13, RZ, R9, RZ, 0x33, !PT ;  /* 0x00000009ff0d7212 */ /* 0x000fe400078e33ff */
[----:B------:R-:W-:Y:S01]  /*0660*/  IADD3 R8, -R10, -0x2, -R9 ;  /* 0xfffffffe0a087810 */ /* 0x000fe20007ffe909 */
[----:B------:R-:W-:Y:S01]  /*0670*/  IMAD.WIDE.U32 R14, R4, UR4, R14 ;  /* 0x00000004040e7c25 */ /* 0x000fe2000f8e000e */
[----:B------:R-:W-:Y:S01]  /*0680*/  LEA R6, P0, R12, UR6, 0x1 ;  /* 0x000000060c067c11 */ /* 0x000fe2000f8008ff */
[----:B------:R-:W-:Y:S01]  /*0690*/  UMOV UR4, URZ ;  /* 0x0000003f00047c82 */ /* 0x000fe20008000000 */
[----:B------:R-:W-:Y:S01]  /*06a0*/  ISETP.GE.U32.AND P1, PT, R8, 0x3, PT ;  /* 0x000000030800780c */ /* 0x000fe20003f26070 */
[----:B------:R-:W-:Y:S01]  /*06b0*/  IMAD.IADD R13, R13, 0x1, -R10 ;  /* 0x000000010d0d7824 */ /* 0x000fe200078e0a0a */
[----:B------:R-:W-:-:S02]  /*06c0*/  LEA.HI.X R7, R12, UR7, R7, 0x1, P0 ;  /* 0x000000070c077c11 */ /* 0x000fc400080f0c07 */
[C---:B------:R-:W-:Y:S02]  /*06d0*/  IADD3 R8, R9.reuse, 0x2, RZ ;  /* 0x0000000209087810 */ /* 0x040fe40007ffe0ff */
[----:B------:R-:W-:Y:S02]  /*06e0*/  VIADDMNMX R10, R2, 0x1, R11, PT ;  /* 0x00000001020a7846 */ /* 0x000fe4000380010b */
[----:B------:R-:W-:Y:S02]  /*06f0*/  IADD3 R9, R9, 0x3, RZ ;  /* 0x0000000309097810 */ /* 0x000fe40007ffe0ff */
[----:B------:R-:W-:Y:S02]  /*0700*/  LOP3.LUT R11, R13, 0x3, RZ, 0xc0, !PT ;  /* 0x000000030d0b7812 */ /* 0x000fe400078ec0ff */
[----:B------:R-:W-:-:S07]  /*0710*/  IADD3 R12, R15, R17, RZ ;  /* 0x000000110f0c7210 */ /* 0x000fce0007ffe0ff */
.L_x_318:
        /* <DEDUP_REMOVED lines=13> */
.L_x_317:
        /* <DEDUP_REMOVED lines=10> */
[----:B------:R-:W-:Y:S02]  /*0890*/  MOV R21, R25 ;  /* 0x0000001900157202 */ /* 0x000fe40000000f00 */
[----:B------:R-:W-:-:S09]  /*08a0*/  MOV R23, R19 ;  /* 0x0000001300177202 */ /* 0x000fd20000000f00 */
        /* <DEDUP_REMOVED lines=8> */
[----:B--2---:R-:W-:Y:S02]  /*0930*/  HADD2.F32 R23, -RZ, R21.H0_H0 ;  /* 0x20000015ff177230 */ /* 0x004fe40000004100 */
[----:B------:R-:W-:-:S03]  /*0940*/  VIADD R21, R25, 0x1 ;  /* 0x0000000119157836 */ /* 0x000fc60000000000 */
[----:B------:R-:W-:Y:S01]  /*0950*/  FADD.FTZ R20, R20, R23 ;  /* 0x0000001714147221 */ /* 0x000fe20000010000 */
[----:B------:R-:W-:-:S06]  /*0960*/  IADD3 R23, R19, 0x1, RZ ;  /* 0x0000000113177810 */ /* 0x000fcc0007ffe0ff */
[----:B------:R-:W-:Y:S05]  /*0970*/  @!P0 BRA `(.L_x_311) ;  /* 0x00000000002c8947 */ /* 0x000fea0003800000 */
[----:B------:R-:W-:Y:S01]  /*0980*/  ISETP.NE.AND P0, PT, R11, 0x2, PT ;  /* 0x000000020b00780c */ /* 0x000fe20003f05270 */
[----:B------:R-:W2:-:S12]  /*0990*/  LDG.E.U16 R21, desc[UR8][R16.64+0x2] ;  /* 0x0000020810157981 */ /* 0x000e98000c1e1500 */
[----:B------:R-:W3:Y:S01]  /*09a0*/  @P0 LDG.E.U16 R22, desc[UR8][R16.64+0x4] ;  /* 0x0000040810160981 */ /* 0x000ee2000c1e1500 */
[C---:B------:R-:W-:Y:S01]  /*09b0*/  IADD3 R23, R19.reuse, 0x2, RZ ;  /* 0x0000000213177810 */ /* 0x040fe20007ffe0ff */
[----:B------:R-:W-:Y:S02]  /*09c0*/  @P0 VIADD R23, R19, 0x3 ;  /* 0x0000000313170836 */ /* 0x000fe40000000000 */
[----:B--2---:R-:W-:Y:S01]  /*09d0*/  HADD2.F32 R25, -RZ, R21.H0_H0 ;  /* 0x20000015ff197230 */ /* 0x004fe20000004100 */
[----:B------:R-:W-:Y:S02]  /*09e0*/  MOV R21, R8 ;  /* 0x0000000800157202 */ /* 0x000fe40000000f00 */
[----:B------:R-:W-:Y:S02]  /*09f0*/  @P0 MOV R21, R9 ;  /* 0x0000000900150202 */ /* 0x000fe40000000f00 */
[----:B------:R-:W-:Y:S01]  /*0a00*/  FADD.FTZ R20, R20, R25 ;  /* 0x0000001914147221 */ /* 0x000fe20000010000 */
[----:B---3--:R-:W-:-:S05]  /*0a10*/  @P0 HADD2.F32 R27, -RZ, R22.H0_H0 ;  /* 0x20000016ff1b0230 */ /* 0x008fca0000004100 */
[----:B------:R-:W-:-:S07]  /*0a20*/  @P0 FADD.FTZ R20, R20, R27 ;  /* 0x0000001b14140221 */ /* 0x000fce0000010000 */
.L_x_311:
[----:B------:R-:W-:Y:S05]  /*0a30*/  BSYNC B2 ;  /* 0x0000000000027941 */ /* 0x000fea0003800000 */
.L_x_310:
        /* <DEDUP_REMOVED lines=8> */
[----:B------:R-:W-:Y:S02]  /*0ac0*/  PLOP3.LUT P0, PT, PT, PT, PT, 0x8, 0x0 ;  /* 0x000000000000781c */ /* 0x000fe40003f0e170 */
[----:B------:R-:W-:-:S11]  /*0ad0*/  IADD3 R22, R10, -0xc, RZ ;  /* 0xfffffff40a167810 */ /* 0x000fd60007ffe0ff */
.L_x_314:
[----:B------:R-:W-:Y:S02]  /*0ae0*/  MOV R16, R24 ;  /* 0x0000001800107202 */ /* 0x000fe40000000f00 */
[----:B------:R-:W-:-:S03]  /*0af0*/  MOV R17, R25 ;  /* 0x0000001900117202 */ /* 0x000fc60000000f00 */
[----:B------:R-:W-:-:S05]  /*0b00*/  IMAD.WIDE R16, R23, 0x2, R16 ;  /* 0x0000000217107825 */ /* 0x000fca00078e0210 */
[----:B------:R-:W2:Y:S04]  /*0b10*/  LDG.E.U16 R26, desc[UR8][R16.64] ;  /* 0x00000008101a7981 */ /* 0x000ea8000c1e1500 */
[----:B------:R-:W3:Y:S04]  /*0b20*/  LDG.E.U16 R28, desc[UR8][R16.64+0x2] ;  /* 0x00000208101c7981 */ /* 0x000ee8000c1e1500 */
[----:B------:R-:W4:Y:S01]  /*0b30*/  LDG.E.U16 R29, desc[UR8][R16.64+0x4] ;  /* 0x00000408101d7981 */ /* 0x000f22000c1e1500 */
[----:B--2---:R-:W-:-:S03]  /*0b40*/  HADD2.F32 R27, -RZ, R26.H0_H0 ;  /* 0x2000001aff1b7230 */ /* 0x004fc60000004100 */
[----:B------:R-:W2:Y:S01]  /*0b50*/  LDG.E.U16 R26, desc[UR8][R16.64+0x8] ;  /* 0x00000808101a7981 */ /* 0x000ea2000c1e1500 */
[----:B---3--:R-:W-:Y:S02]  /*0b60*/  HADD2.F32 R28, -RZ, R28.H0_H0 ;  /* 0x2000001cff1c7230 */ /* 0x008fe40000004100 */
[----:B------:R-:W-:Y:S02]  /*0b70*/  FADD.FTZ R27, R27, R20 ;  /* 0x000000141b1b7221 */ /* 0x000fe40000010000 */
[----:B------:R-:W3:Y:S02]  /*0b80*/  LDG.E.U16 R20, desc[UR8][R16.64+0xa] ;  /* 0x00000a0810147981 */ /* 0x000ee4000c1e1500 */
[----:B------:R-:W-:Y:S02]  /*0b90*/  FADD.FTZ R28, R27, R28 ;  /* 0x0000001c1b1c7221 */ /* 0x000fe40000010000 */
[----:B------:R-:W5:Y:S01]  /*0ba0*/  LDG.E.U16 R27, desc[UR8][R16.64+0x6] ;  /* 0x00000608101b7981 */ /* 0x000f62000c1e1500 */
[----:B----4-:R-:W-:-:S05]  /*0bb0*/  HADD2.F32 R29, -RZ, R29.H0_H0 ;  /* 0x2000001dff1d7230 */ /* 0x010fca0000004100 */
[----:B------:R-:W-:Y:S02]  /*0bc0*/  FADD.FTZ R28, R28, R29 ;  /* 0x0000001d1c1c7221 */ /* 0x000fe40000010000 */
[----:B------:R-:W4:Y:S01]  /*0bd0*/  LDG.E.U16 R29, desc[UR8][R16.64+0xc] ;  /* 0x00000c08101d7981 */ /* 0x000f22000c1e1500 */
[----:B--2---:R-:W-:Y:S02]  /*0be0*/  HADD2.F32 R26, -RZ, R26.H0_H0 ;  /* 0x2000001aff1a7230 */ /* 0x004fe40000004100 */
[----:B-----5:R-:W-:-:S05]  /*0bf0*/  HADD2.F32 R27, -RZ, R27.H0_H0 ;  /* 0x2000001bff1b7230 */ /* 0x020fca0000004100 */
[----:B------:R-:W-:-:S04]  /*0c00*/  FADD.FTZ R27, R28, R27 ;  /* 0x0000001b1c1b7221 */ /* 0x000fc80000010000 */
[----:B------:R-:W-:Y:S01]  /*0c10*/  FADD.FTZ R26, R27, R26 ;  /* 0x0000001a1b1a7221 */ /* 0x000fe20000010000 */
[----:B---3--:R-:W-:Y:S02]  /*0c20*/  HADD2.F32 R27, -RZ, R20.H0_H0 ;  /* 0x20000014ff1b7230 */ /* 0x008fe40000004100 */
[----:B------:R-:W2:Y:S03]  /*0c30*/  LDG.E.U16 R20, desc[UR8][R16.64+0x12] ;  /* 0x0000120810147981 */ /* 0x000ea6000c1e1500 */
[----:B------:R-:W-:Y:S02]  /*0c40*/  FADD.FTZ R28, R26, R27 ;  /* 0x0000001b1a1c7221 */ /* 0x000fe40000010000 */
[----:B------:R-:W3:Y:S04]  /*0c50*/  LDG.E.U16 R27, desc[UR8][R16.64+0xe] ;  /* 0x00000e08101b7981 */ /* 0x000ee8000c1e1500 */
[----:B------:R-:W5:Y:S01]  /*0c60*/  LDG.E.U16 R26, desc[UR8][R16.64+0x10] ;  /* 0x00001008101a7981 */ /* 0x000f62000c1e1500 */
[----:B----4-:R-:W-:-:S05]  /*0c70*/  HADD2.F32 R29, -RZ, R29.H0_H0 ;  /* 0x2000001dff1d7230 */ /* 0x010fca0000004100 */
[----:B------:R-:W-:Y:S02]  /*0c80*/  FADD.FTZ R28, R28, R29 ;  /* 0x0000001d1c1c7221 */ /* 0x000fe40000010000 */
[----:B------:R-:W4:Y:S01]  /*0c90*/  LDG.E.U16 R29, desc[UR8][R16.64+0x14] ;  /* 0x00001408101d7981 */ /* 0x000f22000c1e1500 */
[----:B---3--:R-:W-:Y:S02]  /*0ca0*/  HADD2.F32 R27, -RZ, R27.H0_H0 ;  /* 0x2000001bff1b7230 */ /* 0x008fe40000004100 */
[----:B-----5:R-:W-:-:S03]  /*0cb0*/  HADD2.F32 R26, -RZ, R26.H0_H0 ;  /* 0x2000001aff1a7230 */ /* 0x020fc60000004100 */
[----:B------:R-:W-:-:S04]  /*0cc0*/  FADD.FTZ R27, R28, R27 ;  /* 0x0000001b1c1b7221 */ /* 0x000fc80000010000 */
[----:B------:R-:W-:Y:S01]  /*0cd0*/  FADD.FTZ R26, R27, R26 ;  /* 0x0000001a1b1a7221 */ /* 0x000fe20000010000 */
[----:B--2---:R-:W-:Y:S02]  /*0ce0*/  HADD2.F32 R27, -RZ, R20.H0_H0 ;  /* 0x20000014ff1b7230 */ /* 0x004fe40000004100 */
[----:B------:R-:W2:Y:S03]  /*0cf0*/  LDG.E.U16 R20, desc[UR8][R16.64+0x1a] ;  /* 0x00001a0810147981 */ /* 0x000ea6000c1e1500 */
[----:B------:R-:W-:Y:S02]  /*0d00*/  FADD.FTZ R28, R26, R27 ;  /* 0x0000001b1a1c7221 */ /* 0x000fe40000010000 */
[----:B------:R-:W3:Y:S04]  /*0d10*/  LDG.E.U16 R27, desc[UR8][R16.64+0x16] ;  /* 0x00001608101b7981 */ /* 0x000ee8000c1e1500 */
[----:B------:R-:W5:Y:S01]  /*0d20*/  LDG.E.U16 R26, desc[UR8][R16.64+0x18] ;  /* 0x00001808101a7981 */ /* 0x000f62000c1e1500 */
[----:B----4-:R-:W-:-:S05]  /*0d30*/  HADD2.F32 R29, -RZ, R29.H0_H0 ;  /* 0x2000001dff1d7230 */ /* 0x010fca0000004100 */
[----:B------:R-:W-:Y:S01]  /*0d40*/  FADD.FTZ R28, R28, R29 ;  /* 0x0000001d1c1c7221 */ /* 0x000fe20000010000 */
[----:B---3--:R-:W-:Y:S02]  /*0d50*/  HADD2.F32 R27, -RZ, R27.H0_H0 ;  /* 0x2000001bff1b7230 */ /* 0x008fe40000004100 */
[----:B-----5:R-:W-:-:S03]  /*0d60*/  HADD2.F32 R26, -RZ, R26.H0_H0 ;  /* 0x2000001aff1a7230 */ /* 0x020fc60000004100 */
[----:B------:R-:W-:Y:S02]  /*0d70*/  FADD.FTZ R27, R28, R27 ;  /* 0x0000001b1c1b7221 */ /* 0x000fe40000010000 */
[----:B------:R-:W3:Y:S02]  /*0d80*/  LDG.E.U16 R28, desc[UR8][R16.64+0x1e] ;  /* 0x00001e08101c7981 */ /* 0x000ee4000c1e1500 */
[----:B------:R-:W-:Y:S01]  /*0d90*/  FADD.FTZ R26, R27, R26 ;  /* 0x0000001a1b1a7221 */ /* 0x000fe20000010000 */
[----:B--2---:R-:W-:Y:S02]  /*0da0*/  HADD2.F32 R27, -RZ, R20.H0_H0 ;  /* 0x20000014ff1b7230 */ /* 0x004fe40000004100 */
[----:B------:R-:W2:Y:S01]  /*0db0*/  LDG.E.U16 R20, desc[UR8][R16.64+0x1c] ;  /* 0x00001c0810147981 */ /* 0x000ea2000c1e1500 */
[----:B------:R-:W-:Y:S02]  /*0dc0*/  VIADD R21, R21, 0x10 ;  /* 0x0000001015157836 */ /* 0x000fe40000000000 */
[----:B------:R-:W-:-:S03]  /*0dd0*/  FADD.FTZ R26, R26, R27 ;  /* 0x0000001b1a1a7221 */ /* 0x000fc60000010000 */
[----:B------:R-:W-:Y:S02]  /*0de0*/  ISETP.GE.AND P4, PT, R21, R22, PT ;  /* 0x000000161500720c */ /* 0x000fe40003f86270 */
[----:B------:R-:W-:-:S04]  /*0df0*/  IADD3 R24, P5, R24, 0x20, RZ ;  /* 0x0000002018187810 */ /* 0x000fc80007fbe0ff */
[----:B------:R-:W-:Y:S01]  /*0e00*/  IADD3.X R25, RZ, R25, RZ, P5, !PT ;  /* 0x00000019ff197210 */ /* 0x000fe20002ffe4ff */
[----:B--2---:R-:W-:-:S05]  /*0e10*/  HADD2.F32 R27, -RZ, R20.H0_H0 ;  /* 0x20000014ff1b7230 */ /* 0x004fca0000004100 */
[----:B------:R-:W-:Y:S01]  /*0e20*/  FADD.FTZ R26, R26, R27 ;  /* 0x0000001b1a1a7221 */ /* 0x000fe20000010000 */
[----:B---3--:R-:W-:-:S05]  /*0e30*/  HADD2.F32 R27, -RZ, R28.H0_H0 ;  /* 0x2000001cff1b7230 */ /* 0x008fca0000004100 */
[----:B------:R-:W-:Y:S01]  /*0e40*/  FADD.FTZ R20, R26, R27 ;  /* 0x0000001b1a147221 */ /* 0x000fe20000010000 */
[----:B------:R-:W-:Y:S06]  /*0e50*/  @!P4 BRA `(.L_x_314) ;  /* 0xfffffffc0020c947 */ /* 0x000fec000383ffff */
.L_x_313:
[----:B------:R-:W-:Y:S05]  /*0e60*/  BSYNC B2 ;  /* 0x0000000000027941 */ /* 0x000fea0003800000 */
.L_x_312:
        /* <DEDUP_REMOVED lines=9> */
[----:B--2---:R-:W-:-:S03]  /*0f00*/  HADD2.F32 R27, -RZ, R22.H0_H0 ;  /* 0x20000016ff1b7230 */ /* 0x004fc60000004100 */
[----:B------:R-:W2:Y:S02]  /*0f10*/  LDG.E.U16 R22, desc[UR8][R16.64+0x2] ;  /* 0x0000020810167981 */ /* 0x000ea4000c1e1500 */
[----:B------:R-:W-:Y:S02]  /*0f20*/  FADD.FTZ R28, R20, R27 ;  /* 0x0000001b141c7221 */ /* 0x000fe40000010000 */
[----:B------:R-:W4:Y:S04]  /*0f30*/  LDG.E.U16 R27, desc[UR8][R16.64+0x4] ;  /* 0x00000408101b7981 */ /* 0x000f28000c1e1500 */
[----:B------:R-:W5:Y:S01]  /*0f40*/  LDG.E.U16 R20, desc[UR8][R16.64+0x8] ;  /* 0x0000080810147981 */ /* 0x000f62000c1e1500 */
[----:B---3--:R-:W-:Y:S02]  /*0f50*/  HADD2.F32 R26, -RZ, R26.H0_H0 ;  /* 0x2000001aff1a7230 */ /* 0x008fe40000004100 */
[----:B--2---:R-:W-:-:S02]  /*0f60*/  HADD2.F32 R29, -RZ, R22.H0_H0 ;  /* 0x20000016ff1d7230 */ /* 0x004fc40000004100 */
[----:B------:R-:W2:Y:S01]  /*0f70*/  LDG.E.U16 R22, desc[UR8][R16.64+0xc] ;  /* 0x00000c0810167981 */ /* 0x000ea2000c1e1500 */
[----:B----4-:R-:W-:Y:S02]  /*0f80*/  HADD2.F32 R27, -RZ, R27.H0_H0 ;  /* 0x2000001bff1b7230 */ /* 0x010fe40000004100 */
[----:B------:R-:W-:-:S04]  /*0f90*/  FADD.FTZ R28, R28, R29 ;  /* 0x0000001d1c1c7221 */ /* 0x000fc80000010000 */
[----:B------:R-:W-:Y:S02]  /*0fa0*/  FADD.FTZ R27, R28, R27 ;  /* 0x0000001b1c1b7221 */ /* 0x000fe40000010000 */
[----:B------:R-:W3:Y:S02]  /*0fb0*/  LDG.E.U16 R28, desc[UR8][R16.64+0xe] ;  /* 0x00000e08101c7981 */ /* 0x000ee4000c1e1500 */
[----:B------:R-:W-:Y:S01]  /*0fc0*/  FADD.FTZ R26, R27, R26 ;  /* 0x0000001a1b1a7221 */ /* 0x000fe20000010000 */
[----:B-----5:R-:W-:Y:S02]  /*0fd0*/  HADD2.F32 R27, -RZ, R20.H0_H0 ;  /* 0x20000014ff1b7230 */ /* 0x020fe40000004100 */
[----:B------:R-:W4:Y:S03]  /*0fe0*/  LDG.E.U16 R20, desc[UR8][R16.64+0xa] ;  /* 0x00000a0810147981 */ /* 0x000f26000c1e1500 */
[----:B------:R-:W-:Y:S01]  /*0ff0*/  FADD.FTZ R26, R26, R27 ;  /* 0x0000001b1a1a7221 */ /* 0x000fe20000010000 */
[----:B------:R-:W-:-:S02]  /*1000*/  IADD3 R24, P4, R24, 0x10, RZ ;  /* 0x0000001018187810 */ /* 0x000fc40007f9e0ff */
[----:B------:R-:W-:Y:S02]  /*1010*/  PLOP3.LUT P0, PT, PT, PT, PT, 0x8, 0x0 ;  /* 0x000000000000781c */ /* 0x000fe40003f0e170 */
[----:B------:R-:W-:Y:S02]  /*1020*/  IADD3 R21, R21, 0x8, RZ ;  /* 0x0000000815157810 */ /* 0x000fe40007ffe0ff */
[----:B------:R-:W-:Y:S01]  /*1030*/  IADD3.X R25, RZ, R25, RZ, P4, !PT ;  /* 0x00000019ff197210 */ /* 0x000fe200027fe4ff */
[----:B----4-:R-:W-:-:S05]  /*1040*/  HADD2.F32 R27, -RZ, R20.H0_H0 ;  /* 0x20000014ff1b7230 */ /* 0x010fca0000004100 */
[----:B------:R-:W-:Y:S01]  /*1050*/  FADD.FTZ R26, R26, R27 ;  /* 0x0000001b1a1a7221 */ /* 0x000fe20000010000 */
[----:B--2---:R-:W-:Y:S02]  /*1060*/  HADD2.F32 R27, -RZ, R22.H0_H0 ;  /* 0x20000016ff1b7230 */ /* 0x004fe40000004100 */
[----:B---3--:R-:W-:-:S03]  /*1070*/  HADD2.F32 R29, -RZ, R28.H0_H0 ;  /* 0x2000001cff1d7230 */ /* 0x008fc60000004100 */
[----:B------:R-:W-:-:S04]  /*1080*/  FADD.FTZ R26, R26, R27 ;  /* 0x0000001b1a1a7221 */ /* 0x000fc80000010000 */
[----:B------:R-:W-:-:S07]  /*1090*/  FADD.FTZ R20, R26, R29 ;  /* 0x0000001d1a147221 */ /* 0x000fce0000010000 */
.L_x_316:
[----:B------:R-:W-:Y:S05]  /*10a0*/  BSYNC B2 ;  /* 0x0000000000027941 */ /* 0x000fea0003800000 */
.L_x_315:
[----:B------:R-:W-:-:S13]  /*10b0*/  ISETP.LT.OR P0, PT, R21, R10, P0 ;  /* 0x0000000a1500720c */ /* 0x000fda0000701670 */
[----:B------:R-:W-:Y:S05]  /*10c0*/  @!P0 BRA `(.L_x_309) ;  /* 0x0000000000348947 */ /* 0x000fea0003800000 */
[----:B------:R-:W-:-:S05]  /*10d0*/  IMAD.WIDE R24, R23, 0x2, R24 ;  /* 0x0000000217187825 */ /* 0x000fca00078e0218 */
[----:B------:R-:W2:Y:S04]  /*10e0*/  LDG.E.U16 R16, desc[UR8][R24.64] ;  /* 0x0000000818107981 */ /* 0x000ea8000c1e1500 */
[----:B------:R-:W3:Y:S04]  /*10f0*/  LDG.E.U16 R21, desc[UR8][R24.64+0x2] ;  /* 0x0000020818157981 */ /* 0x000ee8000c1e1500 */
[----:B------:R-:W4:Y:S04]  /*1100*/  LDG.E.U16 R22, desc[UR8][R24.64+0x4] ;  /* 0x0000040818167981 */ /* 0x000f28000c1e1500 */
[----:B------:R-:W5:Y:S01]  /*1110*/  LDG.E.U16 R23, desc[UR8][R24.64+0x6] ;  /* 0x0000060818177981 */ /* 0x000f62000c1e1500 */
[----:B--2---:R-:W-:-:S02]  /*1120*/  HADD2.F32 R17, -RZ, R16.H0_H0 ;  /* 0x20000010ff117230 */ /* 0x004fc40000004100 */
[----:B---3--:R-:W-:-:S03]  /*1130*/  HADD2.F32 R16, -RZ, R21.H0_H0 ;  /* 0x20000015ff107230 */ /* 0x008fc60000004100 */
[----:B------:R-:W-:Y:S01]  /*1140*/  FADD.FTZ R17, R20, R17 ;  /* 0x0000001114117221 */ /* 0x000fe20000010000 */
[----:B----4-:R-:W-:-:S03]  /*1150*/  HADD2.F32 R21, -RZ, R22.H0_H0 ;  /* 0x20000016ff157230 */ /* 0x010fc60000004100 */
[----:B------:R-:W-:Y:S01]  /*1160*/  FADD.FTZ R16, R17, R16 ;  /* 0x0000001011107221 */ /* 0x000fe20000010000 */
[----:B-----5:R-:W-:-:S03]  /*1170*/  HADD2.F32 R23, -RZ, R23.H0_H0 ;  /* 0x20000017ff177230 */ /* 0x020fc60000004100 */
[----:B------:R-:W-:-:S04]  /*1180*/  FADD.FTZ R16, R16, R21 ;  /* 0x0000001510107221 */ /* 0x000fc80000010000 */
[----:B------:R-:W-:-:S07]  /*1190*/  FADD.FTZ R20, R16, R23 ;  /* 0x0000001710147221 */ /* 0x000fce0000010000 */
.L_x_309:
[----:B------:R-:W-:Y:S05]  /*11a0*/  BSYNC B0 ;  /* 0x0000000000007941 */ /* 0x000fea0003800000 */
.L_x_308:
[----:B------:R-:W-:Y:S02]  /*11b0*/  ULDC UR5, c[0x0][0x230] ;  /* 0x00008c0000057ab9 */ /* 0x000fe40000000800 */
[----:B------:R-:W-:Y:S01]  /*11c0*/  IADD3 R19, R19, UR5, RZ ;  /* 0x0000000513137c10 */ /* 0x000fe2000fffe0ff */
[----:B------:R-:W-:Y:S06]  /*11d0*/  @!P3 BRA `(.L_x_317) ;  /* 0xfffffff40084b947 */ /* 0x000fec000383ffff */
.L_x_307:
[----:B------:R-:W-:Y:S05]  /*11e0*/  BSYNC B1 ;  /* 0x0000000000017941 */ /* 0x000fea0003800000 */
.L_x_306:
[----:B------:R-:W-:Y:S01]  /*11f0*/  ULDC UR5, c[0x0][0x228] ;  /* 0x00008a0000057ab9 */ /* 0x000fe20000000800 */
[----:B------:R-:W-:Y:S02]  /*1200*/  ULDC UR6, c[0x0][0x230] ;  /* 0x00008c0000067ab9 */ /* 0x000fe40000000800 */
[----:B------:R-:W-:-:S04]  /*1210*/  UIMAD UR5, UR5, UR6, URZ ;  /* 0x00000006050572a4 */ /* 0x000fc8000f8e023f */
[----:B------:R-:W-:Y:S01]  /*1220*/  UIADD3 UR4, UR4, UR5, URZ ;  /* 0x0000000504047290 */ /* 0x000fe2000fffe03f */
[----:B------:R-:W-:Y:S11]  /*1230*/  @!P2 BRA `(.L_x_318) ;  /* 0xfffffff40038a947 */ /* 0x000ff6000383ffff */
.L_x_305:
        /* <DEDUP_REMOVED lines=11> */
[----:B------:R-:W-:Y:S01]  /*12f0*/  F2FP.F16.F32.PACK_AB R20, RZ, R20 ;  /* 0x00000014ff14723e */ /* 0x000fe200000000ff */
[----:B------:R-:W-:Y:S02]  /*1300*/  IMAD.IADD R7, R7, 0x1, R9 ;  /* 0x0000000107077824 */ /* 0x000fe400078e0209 */
[C---:B------:R-:W-:Y:S02]  /*1310*/  IMAD R11, R2.reuse, UR7, R11 ;  /* 0x00000007020b7c24 */ /* 0x040fe4000f8e020b */
[----:B------:R-:W-:Y:S01]  /*1320*/  IMAD.WIDE.U32 R6, R2, UR6, R6 ;  /* 0x0000000602067c25 */ /* 0x000fe2000f8e0006 */
[----:B------:R-:W-:Y:S01]  /*1330*/  ULDC.64 UR6, c[0x0][0x288] ;  /* 0x0000a20000067ab9 */ /* 0x000fe20000000a00 */
[----:B------:R-:W-:-:S02]  /*1340*/  SHF.R.S32.HI R2, RZ, 0x1f, R3 ;  /* 0x0000001fff027819 */ /* 0x000fc40000011403 */
[----:B------:R-:W-:Y:S01]  /*1350*/  IMAD R0, R0, UR6, RZ ;  /* 0x0000000600007c24 */ /* 0x000fe2000f8e02ff */
[----:B------:R-:W-:-:S03]  /*1360*/  IADD3 R7, R7, R11, RZ ;  /* 0x0000000b07077210 */ /* 0x000fc60007ffe0ff */
[C---:B------:R-:W-:Y:S02]  /*1370*/  IMAD R9, R5.reuse, UR7, R0 ;  /* 0x0000000705097c24 */ /* 0x040fe4000f8e0200 */
[----:B------:R-:W-:Y:S01]  /*1380*/  IMAD.WIDE.U32 R4, R5, UR6, R6 ;  /* 0x0000000605047c25 */ /* 0x000fe2000f8e0006 */
[----:B------:R-:W-:-:S03]  /*1390*/  ULDC.64 UR6, c[0x0][0x280] ;  /* 0x0000a00000067ab9 */ /* 0x000fc60000000a00 */
[----:B------:R-:W-:Y:S01]  /*13a0*/  IMAD R0, R2, UR6, RZ ;  /* 0x0000000602007c24 */ /* 0x000fe2000f8e02ff */
[----:B------:R-:W-:-:S03]  /*13b0*/  IADD3 R5, R5, R9, RZ ;  /* 0x0000000905057210 */ /* 0x000fc60007ffe0ff */
[C---:B------:R-:W-:Y:S02]  /*13c0*/  IMAD R7, R3.reuse, UR7, R0 ;  /* 0x0000000703077c24 */ /* 0x040fe4000f8e0200 */
[----:B------:R-:W-:Y:S01]  /*13d0*/  IMAD.WIDE.U32 R2, R3, UR6, R4 ;  /* 0x0000000603027c25 */ /* 0x000fe2000f8e0004 */
[----:B------:R-:W-:-:S04]  /*13e0*/  ULDC.64 UR6, c[0x0][0x258] ;  /* 0x0000960000067ab9 */ /* 0x000fc80000000a00 */
[----:B------:R-:W-:Y:S02]  /*13f0*/  IADD3 R3, R3, R7, RZ ;  /* 0x0000000703037210 */ /* 0x000fe40007ffe0ff */
[----:B------:R-:W-:-:S04]  /*1400*/  LEA R4, P0, R2, UR6, 0x1 ;  /* 0x0000000602047c11 */ /* 0x000fc8000f8008ff */
[----:B------:R-:W-:-:S05]  /*1410*/  LEA.HI.X R5, R2, UR7, R3, 0x1, P0 ;  /* 0x0000000702057c11 */ /* 0x000fca00080f0c03 */
[----:B------:R-:W-:Y:S01]  /*1420*/  STG.E.U16 desc[UR8][R4.64], R20 ;  /* 0x0000001404007986 */ /* 0x000fe2000c101508 */
[----:B------:R-:W-:Y:S05]  /*1430*/  EXIT ;  /* 0x000000000000794d */ /* 0x000fea0003800000 */
        .weak           $__internal_11_$__cuda_sm20_div_s64
        .type           $__internal_11_$__cuda_sm20_div_s64,@function
        .size           $__internal_11_$__cuda_sm20_div_s64,(.L_x_846 - $__internal_11_$__cuda_sm20_div_s64)
$__internal_11_$__cuda_sm20_div_s64:
        /* <DEDUP_REMOVED lines=8> */
[----:B0-----:R-:W-:-:S06]  /*14c0*/  IADD3 R12, R3, 0x1ffffffe, RZ ;  /* 0x1ffffffe030c7810 */ /* 0x001fcc0007ffe0ff */
[----:B------:R-:W0:Y:S02]  /*14d0*/  F2I.U64.TRUNC R12, R12 ;  /* 0x0000000c000c7311 */ /* 0x000e24000020d800 */
[----:B0-----:R-:W-:-:S04]  /*14e0*/  IMAD.WIDE.U32 R14, R12, R8, RZ ;  /* 0x000000080c0e7225 */ /* 0x001fc800078e00ff */
[C---:B------:R-:W-:Y:S01]  /*14f0*/  IMAD R11, R12.reuse, R9, R15 ;  /* 0x000000090c0b7224 */ /* 0x040fe200078e020f */
[----:B------:R-:W-:Y:S02]  /*1500*/  IADD3 R17, P0, RZ, -R14, RZ ;  /* 0x8000000eff117210 */ /* 0x000fe40007f1e0ff */
[----:B------:R-:W-:Y:S01]  /*1510*/  MOV R15, R12 ;  /* 0x0000000c000f7202 */ /* 0x000fe20000000f00 */
[----:B------:R-:W-:Y:S02]  /*1520*/  IMAD R11, R13, R8, R11 ;  /* 0x000000080d0b7224 */ /* 0x000fe400078e020b */
[----:B------:R-:W-:-:S03]  /*1530*/  IMAD.HI.U32 R14, R12, R17, RZ ;  /* 0x000000110c0e7227 */ /* 0x000fc600078e00ff */
[----:B------:R-:W-:-:S05]  /*1540*/  IADD3.X R11, RZ, ~R11, RZ, P0, !PT ;  /* 0x8000000bff0b7210 */ /* 0x000fca00007fe4ff */
        /* <DEDUP_REMOVED lines=11> */
[----:B------:R-:W-:-:S03]  /*1600*/  IMAD.HI.U32 R14, R15, R13, RZ ;  /* 0x0000000d0f0e7227 */ /* 0x000fc600078e00ff */
[----:B------:R-:W-:-:S05]  /*1610*/  IADD3.X R12, RZ, ~R11, RZ, P0, !PT ;  /* 0x8000000bff0c7210 */ /* 0x000fca00007fe4ff */
[----:B------:R-:W-:-:S04]  /*1620*/  IMAD.WIDE.U32 R14, P0, R15, R12, R14 ;  /* 0x0000000c0f0e7225 */ /* 0x000fc8000780000e */
[C---:B------:R-:W-:Y:S02]  /*1630*/  IMAD R16, R3.reuse, R12, RZ ;  /* 0x0000000c03107224 */ /* 0x040fe400078e02ff */
[----:B------:R-:W-:Y:S01]  /*1640*/  IMAD.HI.U32 R11, P2, R3, R13, R14 ;  /* 0x0000000d030b7227 */ /* 0x000fe2000784000e */
[----:B------:R-:W-:-:S03]  /*1650*/  HFMA2.MMA R13, -RZ, RZ, 0, 0 ;  /* 0x00000000ff0d7435 */ /* 0x000fc600000001ff */
        /* <DEDUP_REMOVED lines=12> */
[----:B------:R-:W-:Y:S01]  /*1720*/  IADD3 R15, P2, -R12, UR4, RZ ;  /* 0x000000040c0f7c10 */ /* 0x000fe2000ff5e1ff */
[----:B------:R-:W-:Y:S02]  /*1730*/  VIADD R12, R11, 0x1 ;  /* 0x000000010b0c7836 */ /* 0x000fe40000000000 */
[-C--:B------:R-:W-:Y:S01]  /*1740*/  IMAD R3, R3, R8.reuse, R13 ;  /* 0x0000000803037224 */ /* 0x080fe200078e020d */
[----:B------:R-:W-:-:S04]  /*1750*/  ISETP.GE.U32.AND P0, PT, R15, R8, PT ;  /* 0x000000080f00720c */ /* 0x000fc80003f06070 */
[----:B------:R-:W-:Y:S02]  /*1760*/  IADD3.X R17, RZ, ~R3, RZ, P2, !PT ;  /* 0x80000003ff117210 */ /* 0x000fe400017fe4ff */
[----:B------:R-:W-:Y:S02]  /*1770*/  IADD3 R3, P2, R15, -R8, RZ ;  /* 0x800000080f037210 */ /* 0x000fe40007f5e0ff */
[CC--:B------:R-:W-:Y:S02]  /*1780*/  ISETP.GE.U32.AND.EX P0, PT, R17.reuse, R9.reuse, PT, P0 ;  /* 0x000000091100720c */ /* 0x0c0fe40003f06100 */
[----:B------:R-:W-:Y:S02]  /*1790*/  IADD3.X R13, R17, ~R9, RZ, P2, !PT ;  /* 0x80000009110d7210 */ /* 0x000fe400017fe4ff */
[----:B------:R-:W-:Y:S02]  /*17a0*/  SEL R3, R3, R15, P0 ;  /* 0x0000000f03037207 */ /* 0x000fe40000000000 */
[----:B------:R-:W-:-:S02]  /*17b0*/  SEL R13, R13, R17, P0 ;  /* 0x000000110d0d7207 */ /* 0x000fc40000000000 */
[----:B------:R-:W-:Y:S02]  /*17c0*/  SEL R12, R12, R11, P0 ;  /* 0x0000000b0c0c7207 */ /* 0x000fe40000000000 */
[----:B------:R-:W-:Y:S02]  /*17d0*/  ISETP.GE.U32.AND P0, PT, R3, R8, PT ;  /* 0x000000080300720c */ /* 0x000fe40003f06070 */
[----:B------:R-:W-:Y:S02]  /*17e0*/  IADD3 R3, R12, 0x1, RZ ;  /* 0x000000010c037810 */ /* 0x000fe40007ffe0ff */
[----:B------:R-:W-:Y:S02]  /*17f0*/  ISETP.GE.U32.AND.EX P0, PT, R13, R9, PT, P0 ;  /* 0x000000090d00720c */ /* 0x000fe40003f06100 */
[----:B------:R-:W-:Y:S02]  /*1800*/  MOV R11, 0x0 ;  /* 0x00000000000b7802 */ /* 0x000fe40000000f00 */
[----:B------:R-:W-:-:S02]  /*1810*/  SEL R3, R3, R12, P0 ;  /* 0x0000000c03037207 */ /* 0x000fc40000000000 */
[----:B------:R-:W-:Y:S02]  /*1820*/  ISETP.NE.U32.AND P0, PT, R4, RZ, PT ;  /* 0x000000ff0400720c */ /* 0x000fe40003f05070 */
[-C--:B------:R-:W-:Y:S02]  /*1830*/  IADD3 R4, RZ, -R3.reuse, RZ ;  /* 0x80000003ff047210 */ /* 0x080fe40007ffe0ff */
[----:B------:R-:W-:Y:S02]  /*1840*/  ISETP.NE.AND.EX P0, PT, R5, RZ, PT, P0 ;  /* 0x000000ff0500720c */ /* 0x000fe40003f05300 */
[----:B------:R-:W-:-:S04]  /*1850*/  SEL R3, R4, R3, !P1 ;  /* 0x0000000304037207 */ /* 0x000fc80004800000 */
[----:B------:R-:W-:Y:S01]  /*1860*/  SEL R3, R3, 0xffffffff, P0 ;  /* 0xffffffff03037807 */ /* 0x000fe20000000000 */
[----:B------:R-:W-:Y:S06]  /*1870*/  RET.REL.NODEC R10 `(_ZN2at6native49_GLOBAL__N__09e94e3a_16_AveragePool3d_cu_a8eae74c44avg_pool3d_single_backward_out_frame_stride1IN3c104HalfEfEEvNS_27GenericPackedTensorAccessorIKT_Lm4ENS_16DefaultPtrTraitsElEENS5_IS6_Lm4ES8_lEEiiiT0_i) ;  /* 0xffffffe40ae07950 */ /* 0x000fec0003c3ffff */
.L_x_319:
        /* <DEDUP_REMOVED lines=16> */
.L_x_846:


//--------------------- .text._ZN2at6native49_GLOBAL__N__09e94e3a_16_AveragePool3d_cu_a8eae74c44avg_pool3d_single_backward_out_frame_stride1IffEEvNS_27GenericPackedTensorAccessorIKT_Lm4ENS_16DefaultPtrTraitsElEENS3_IS4_Lm4ES6_lEEiiiT0_i --------------------------
	.section	.text._ZN2at6native49_GLOBAL__N__09e94e3a_16_AveragePool3d_cu_a8eae74c44avg_pool3d_single_backward_out_frame_stride1IffEEvNS_27GenericPackedTensorAccessorIKT_Lm4ENS_16DefaultPtrTraitsElEENS3_IS4_Lm4ES6_lEEiiiT0_i,"ax",@progbits
	.align	128
.text._ZN2at6native49_GLOBAL__N__09e94e3a_16_AveragePool3d_cu_a8eae74c44avg_pool3d_single_backward_out_frame_stride1IffEEvNS_27GenericPackedTensorAccessorIKT_Lm4ENS_16DefaultPtrTraitsElEENS3_IS4_Lm4ES6_lEEiiiT0_i:
        .type           _ZN2at6native49_GLOBAL__N__09e94e3a_16_AveragePool3d_cu_a8eae74c44avg_pool3d_single_backward_out_frame_stride1IffEEvNS_27GenericPackedTensorAccessorIKT_Lm4ENS_16DefaultPtrTraitsElEENS3_IS4_Lm4ES6_lEEiiiT0_i,@function
        .size           _ZN2at6native49_GLOBAL__N__09e94e3a_16_AveragePool3d_cu_a8eae74c44avg_pool3d_single_backward_out_frame_stride1IffEEvNS_27GenericPackedTensorAccessorIKT_Lm4ENS_16DefaultPtrTraitsElEENS3_IS4_Lm4ES6_lEEiiiT0_i,(.L_x_848 - _ZN2at6native49_GLOBAL__N__09e94e3a_16_AveragePool3d_cu_a8eae74c44avg_pool3d_single_backward_out_frame_stride1IffEEvNS_27GenericPackedTensorAccessorIKT_Lm4ENS_16DefaultPtrTraitsElEENS3_IS4_Lm4ES6_lEEiiiT0_i)
        .other          _ZN2at6native49_GLOBAL__N__09e94e3a_16_AveragePool3d_cu_a8eae74c44avg_pool3d_single_backward_out_frame_stride1IffEEvNS_27GenericPackedTensorAccessorIKT_Lm4ENS_16DefaultPtrTraitsElEENS3_IS4_Lm4ES6_lEEiiiT0_i,@"STO_CUDA_ENTRY STV_DEFAULT"
_ZN2at6native49_GLOBAL__N__09e94e3a_16_AveragePool3d_cu_a8eae74c44avg_pool3d_single_backward_out_frame_stride1IffEEvNS_27GenericPackedTensorAccessorIKT_Lm4ENS_16DefaultPtrTraitsElEENS3_IS4_Lm4ES6_lEEiiiT0_i:
        /* <DEDUP_REMOVED lines=17> */
[----:B------:R-:W-:Y:S05]  /*0110*/  CALL.REL.NOINC `($__internal_12_$__cuda_sm20_div_s64) ;  /* 0x0000001000447944 */ /* 0x000fea0003c00000 */
[----:B------:R-:W0:Y:S01]  /*0120*/  LDC R2, c[0x0][0x268] ;  /* 0x00009a00ff027b82 */ /* 0x000e220000000800 */
[----:B------:R-:W-:-:S04]  /*0130*/  IMAD.MOV R17, RZ, RZ, -R18 ;  /* 0x000000ffff117224 */ /* 0x000fc800078e0a12 */
[----:B0-----:R-:W-:Y:S01]  /*0140*/  IMAD R17, R17, R2, UR4 ;  /* 0x0000000411117e24 */ /* 0x001fe2000f8e0202 */
[----:B------:R-:W-:Y:S06]  /*0150*/  BRA `(.L_x_321) ;  /* 0x0000000000547947 */ /* 0x000fec0003800000 */
.L_x_320:
        /* <DEDUP_REMOVED lines=21> */
.L_x_321:
        /* <DEDUP_REMOVED lines=16> */
[----:B0-----:R-:W-:-:S04]  /*03b0*/  IADD3 R2, R17, 0x1, -R4 ;  /* 0x0000000111027810 */ /* 0x001fc80007ffe804 */
[----:B------:R-:W-:Y:S02]  /*03c0*/  VIMNMX R14, RZ, R2, !PT ;  /* 0x00000002ff0e7248 */ /* 0x000fe40007fe0100 */
[----:B------:R-:W-:Y:S02]  /*03d0*/  IADD3 R2, R20, 0x1, -R5 ;  /* 0x0000000114027810 */ /* 0x000fe40007ffe805 */
[----:B-1----:R-:W-:Y:S02]  /*03e0*/  VIADDMNMX R7, R17, 0x1, R8, PT ;  /* 0x0000000111077846 */ /* 0x002fe40003800108 */
[----:B------:R-:W-:Y:S02]  /*03f0*/  VIMNMX R2, RZ, R2, !PT ;  /* 0x00000002ff027248 */ /* 0x000fe40007fe0100 */
[----:B------:R-:W-:Y:S02]  /*0400*/  ISETP.GE.AND P0, PT, R14, R7, PT ;  /* 0x000000070e00720c */ /* 0x000fe40003f06270 */
[----:B--2---:R-:W-:-:S04]  /*0410*/  IADD3 R15, R19, 0x1, -R6 ;  /* 0x00000001130f7810 */ /* 0x004fc80007ffe806 */
[----:B------:R-:W-:-:S07]  /*0420*/  VIMNMX R15, RZ, R15, !PT ;  /* 0x0000000fff0f7248 */ /* 0x000fce0007fe0100 */
[----:B------:R-:W-:Y:S05]  /*0430*/  @P0 BRA `(.L_x_322) ;  /* 0x0000000c00000947 */ /* 0x000fea0003800000 */
[----:B------:R-:W-:Y:S01]  /*0440*/  SHF.R.S32.HI R4, RZ, 0x1f, R2 ;  /* 0x0000001fff047819 */ /* 0x000fe20000011402 */
[----:B------:R-:W-:Y:S01]  /*0450*/  ULDC.64 UR4, c[0x0][0x248] ;  /* 0x0000920000047ab9 */ /* 0x000fe20000000a00 */
[----:B------:R-:W0:Y:S01]  /*0460*/  LDC R10, c[0x0][0x230] ;  /* 0x00008c00ff0a7b82 */ /* 0x000e220000000800 */
[----:B------:R-:W-:Y:S01]  /*0470*/  ULDC.64 UR6, c[0x0][0x238] ;  /* 0x00008e0000067ab9 */ /* 0x000fe20000000a00 */
[----:B------:R-:W-:Y:S01]  /*0480*/  SHF.R.S32.HI R8, RZ, 0x1f, R15 ;  /* 0x0000001fff087819 */ /* 0x000fe2000001140f */
[----:B------:R-:W-:Y:S01]  /*0490*/  IMAD R7, R4, UR4, RZ ;  /* 0x0000000404077c24 */ /* 0x000fe2000f8e02ff */
[----:B------:R-:W-:Y:S01]  /*04a0*/  IADD3 R0, -R3, -0x2, -R0 ;  /* 0xfffffffe03007810 */ /* 0x000fe20007ffe900 */
[C---:B------:R-:W-:Y:S01]  /*04b0*/  IMAD.WIDE.U32 R4, R2.reuse, UR4, RZ ;  /* 0x0000000402047c25 */ /* 0x040fe2000f8e00ff */
[----:B------:R-:W-:Y:S01]  /*04c0*/  HFMA2.MMA R16, -RZ, RZ, 0, 0 ;  /* 0x00000000ff107435 */ /* 0x000fe200000001ff */
[----:B------:R-:W-:Y:S02]  /*04d0*/  IADD3 R11, R15, 0x2, RZ ;  /* 0x000000020f0b7810 */ /* 0x000fe40007ffe0ff */
[----:B------:R-:W-:Y:S01]  /*04e0*/  IMAD R7, R2, UR5, R7 ;  /* 0x0000000502077c24 */ /* 0x000fe2000f8e0207 */
[----:B------:R-:W-:Y:S01]  /*04f0*/  ULDC.64 UR4, c[0x0][0x250] ;  /* 0x0000940000047ab9 */ /* 0x000fe20000000a00 */
[----:B------:R-:W-:-:S02]  /*0500*/  IMAD R9, R9, UR6, RZ ;  /* 0x0000000609097c24 */ /* 0x000fc4000f8e02ff */
[----:B------:R-:W-:Y:S02]  /*0510*/  IMAD.IADD R5, R5, 0x1, R7 ;  /* 0x0000000105057824 */ /* 0x000fe400078e0207 */
[C---:B------:R-:W-:Y:S02]  /*0520*/  IMAD R2, R18.reuse, UR7, R9 ;  /* 0x0000000712027c24 */ /* 0x040fe4000f8e0209 */
[----:B------:R-:W-:-:S04]  /*0530*/  IMAD.WIDE.U32 R6, R18, UR6, R4 ;  /* 0x0000000612067c25 */ /* 0x000fc8000f8e0004 */
[----:B------:R-:W-:Y:S01]  /*0540*/  IMAD R8, R8, UR4, RZ ;  /* 0x0000000408087c24 */ /* 0x000fe2000f8e02ff */
[----:B------:R-:W-:Y:S01]  /*0550*/  IADD3 R7, R2, R7, RZ ;  /* 0x0000000702077210 */ /* 0x000fe20007ffe0ff */
[----:B------:R-:W-:Y:S01]  /*0560*/  IMAD.WIDE.U32 R4, R15, UR4, R4 ;  /* 0x000000040f047c25 */ /* 0x000fe2000f8e0004 */
[----:B0-----:R-:W-:Y:S02]  /*0570*/  LOP3.LUT R3, RZ, R10, RZ, 0x33, !PT ;  /* 0x0000000aff037212 */ /* 0x001fe400078e33ff */
[----:B------:R-:W-:Y:S01]  /*0580*/  VIADDMNMX R10, R19, 0x1, R10, PT ;  /* 0x00000001130a7846 */ /* 0x000fe2000380010a */
[C---:B------:R-:W-:Y:S01]  /*0590*/  IMAD R9, R15.reuse, UR5, R8 ;  /* 0x000000050f097c24 */ /* 0x040fe2000f8e0208 */
[----:B------:R-:W-:Y:S01]  /*05a0*/  SHF.R.S32.HI R8, RZ, 0x1f, R14 ;  /* 0x0000001fff087819 */ /* 0x000fe2000001140e */
[----:B------:R-:W-:Y:S01]  /*05b0*/  IMAD.WIDE.U32 R6, R15, UR4, R6 ;  /* 0x000000040f067c25 */ /* 0x000fe2000f8e0006 */
[----:B------:R-:W-:Y:S01]  /*05c0*/  ULDC.64 UR4, c[0x0][0x240] ;  /* 0x0000900000047ab9 */ /* 0x000fe20000000a00 */
[----:B------:R-:W-:-:S02]  /*05d0*/  VIMNMX R0, R0, R3, !PT ;  /* 0x0000000300007248 */ /* 0x000fc40007fe0100 */
[----:B------:R-:W-:Y:S01]  /*05e0*/  IMAD.IADD R5, R5, 0x1, R9 ;  /* 0x0000000105057824 */ /* 0x000fe200078e0209 */
[----:B------:R-:W-:Y:S01]  /*05f0*/  IADD3 R7, R9, R7, RZ ;  /* 0x0000000709077210 */ /* 0x000fe20007ffe0ff */
[----:B------:R-:W-:Y:S01]  /*0600*/  IMAD R9, R8, UR4, RZ ;  /* 0x0000000408097c24 */ /* 0x000fe2000f8e02ff */
[----:B------:R-:W-:Y:S01]  /*0610*/  LOP3.LUT R3, RZ, R15, RZ, 0x33, !PT ;  /* 0x0000000fff037212 */ /* 0x000fe200078e33ff */
[----:B------:R-:W-:Y:S01]  /*0620*/  IMAD.WIDE.U32 R4, R18, UR6, R4 ;  /* 0x0000000612047c25 */ /* 0x000fe2000f8e0004 */
[----:B------:R-:W-:-:S03]  /*0630*/  ULDC.64 UR6, c[0x0][0x210] ;  /* 0x0000840000067ab9 */ /* 0x000fc60000000a00 */
[C---:B------:R-:W-:Y:S02]  /*0640*/  IMAD R9, R14.reuse, UR5, R9 ;  /* 0x000000050e097c24 */ /* 0x040fe4000f8e0209 */
[----:B------:R-:W-:-:S04]  /*0650*/  IMAD.WIDE.U32 R12, R14, UR4, R6 ;  /* 0x000000040e0c7c25 */ /* 0x000fc8000f8e0006 */
[----:B------:R-:W-:Y:S01]  /*0660*/  IMAD.IADD R5, R5, 0x1, R2 ;  /* 0x0000000105057824 */ /* 0x000fe200078e0202 */
[----:B------:R-:W-:Y:S01]  /*0670*/  IADD3 R2, -R0, -0x2, -R15 ;  /* 0xfffffffe00027810 */ /* 0x000fe20007ffe90f */
[----:B------:R-:W-:Y:S01]  /*0680*/  IMAD.IADD R8, R3, 0x1, -R0 ;  /* 0x0000000103087824 */ /* 0x000fe200078e0a00 */
[----:B------:R-:W-:Y:S01]  /*0690*/  IADD3 R7, R9, R13, RZ ;  /* 0x0000000d09077210 */ /* 0x000fe20007ffe0ff */
[----:B------:R-:W-:Y:S01]  /*06a0*/  VIADD R24, R15, 0x3 ;  /* 0x000000030f187836 */ /* 0x000fe20000000000 */
[----:B------:R-:W-:Y:S01]  /*06b0*/  ISETP.GE.U32.AND P1, PT, R2, 0x3, PT ;  /* 0x000000030200780c */ /* 0x000fe20003f26070 */
[----:B------:R-:W-:Y:S01]  /*06c0*/  IMAD.WIDE.U32 R2, R14, UR4, R4 ;  /* 0x000000040e027c25 */ /* 0x000fe2000f8e0004 */
[----:B------:R-:W-:Y:S01]  /*06d0*/  LEA R13, P0, R12, UR6, 0x2 ;  /* 0x000000060c0d7c11 */ /* 0x000fe2000f8010ff */
[----:B------:R-:W-:Y:S01]  /*06e0*/  UMOV UR4, URZ ;  /* 0x0000003f00047c82 */ /* 0x000fe20008000000 */
[----:B------:R-:W-:Y:S01]  /*06f0*/  LOP3.LUT R8, R8, 0x3, RZ, 0xc0, !PT ;  /* 0x0000000308087812 */ /* 0x000fe200078ec0ff */
[----:B------:R-:W-:Y:S01]  /*0700*/  IMAD.IADD R6, R3, 0x1, R9 ;  /* 0x0000000103067824 */ /* 0x000fe200078e0209 */
[----:B------:R-:W-:-:S09]  /*0710*/  LEA.HI.X R12, R12, UR7, R7, 0x2, P0 ;  /* 0x000000070c0c7c11 */ /* 0x000fd200080f1407 */
.L_x_335:
[----:B------:R-:W0:Y:S01]  /*0720*/  LDC R5, c[0x0][0x2a4] ;  /* 0x0000a900ff057b82 */ /* 0x000e220000000800 */
[----:B------:R-:W-:Y:S01]  /*0730*/  IADD3 R14, R14, 0x1, RZ ;  /* 0x000000010e0e7810 */ /* 0x000fe20007ffe0ff */
[----:B------:R-:W-:Y:S06]  /*0740*/  BSSY B1, `(.L_x_323) ;  /* 0x000008a000017945 */ /* 0x000fec0003800000 */
[----:B------:R-:W1:Y:S08]  /*0750*/  LDC R0, c[0x0][0x220] ;  /* 0x00008800ff007b82 */ /* 0x000e700000000800 */
[----:B------:R-:W2:Y:S01]  /*0760*/  LDC R9, c[0x0][0x228] ;  /* 0x00008a00ff097b82 */ /* 0x000ea20000000800 */
[----:B0-----:R-:W-:-:S02]  /*0770*/  IADD3 R4, R20, 0x1, -R5 ;  /* 0x0000000114047810 */ /* 0x001fc40007ffe805 */
[----:B-1----:R-:W-:Y:S02]  /*0780*/  VIADDMNMX R5, R17, 0x1, R0, PT ;  /* 0x0000000111057846 */ /* 0x002fe40003800100 */
[----:B------:R-:W-:Y:S02]  /*0790*/  VIMNMX R0, RZ, R4, !PT ;  /* 0x00000004ff007248 */ /* 0x000fe40007fe0100 */
[----:B------:R-:W-:Y:S02]  /*07a0*/  ISETP.GE.AND P2, PT, R14, R5, PT ;  /* 0x000000050e00720c */ /* 0x000fe40003f46270 */
[----:B--2---:R-:W-:-:S04]  /*07b0*/  VIADDMNMX R9, R20, 0x1, R9, PT ;  /* 0x0000000114097846 */ /* 0x004fc80003800109 */
[----:B------:R-:W-:-:S13]  /*07c0*/  ISETP.GE.AND P0, PT, R0, R9, PT ;  /* 0x000000090000720c */ /* 0x000fda0003f06270 */
[----:B------:R-:W-:Y:S05]  /*07d0*/  @P0 BRA `(.L_x_324) ;  /* 0x0000000800000947 */ /* 0x000fea0003800000 */
[----:B------:R-:W-:-:S07]  /*07e0*/  IMAD.U32 R7, RZ, RZ, UR4 ;  /* 0x00000004ff077e24 */ /* 0x000fce000f8e00ff */
.L_x_334:
[----:B------:R-:W-:Y:S01]  /*07f0*/  ISETP.GE.AND P0, PT, R15, R10, PT ;  /* 0x0000000a0f00720c */ /* 0x000fe20003f06270 */
[----:B------:R-:W-:Y:S01]  /*0800*/  BSSY B0, `(.L_x_325) ;  /* 0x000007a000007945 */ /* 0x000fe20003800000 */
[----:B------:R-:W-:-:S04]  /*0810*/  IADD3 R0, R0, 0x1, RZ ;  /* 0x0000000100007810 */ /* 0x000fc80007ffe0ff */
[----:B------:R-:W-:-:S07]  /*0820*/  ISETP.GE.AND P3, PT, R0, R9, PT ;  /* 0x000000090000720c */ /* 0x000fce0003f66270 */
[----:B------:R-:W-:Y:S06]  /*0830*/  @P0 BRA `(.L_x_326) ;  /* 0x0000000400d80947 */ /* 0x000fec0003800000 */
        /* <DEDUP_REMOVED lines=10> */
[----:B------:R-:W2:Y:S01]  /*08e0*/  LDG.E R21, desc[UR8][R4.64] ;  /* 0x0000000804157981 */ /* 0x000ea2000c1e1900 */
[----:B------:R-:W-:Y:S01]  /*08f0*/  ISETP.NE.AND P0, PT, R8, 0x1, PT ;  /* 0x000000010800780c */ /* 0x000fe20003f05270 */
[----:B------:R-:W-:Y:S02]  /*0900*/  VIADD R23, R15, 0x1 ;  /* 0x000000010f177836 */ /* 0x000fe40000000000 */
[----:B--2---:R-:W-:Y:S01]  /*0910*/  FADD.FTZ R16, R16, R21 ;  /* 0x0000001510107221 */ /* 0x004fe20000010000 */
[----:B------:R-:W-:-:S09]  /*0920*/  IADD3 R21, R7, 0x1, RZ ;  /* 0x0000000107157810 */ /* 0x000fd20007ffe0ff */
[----:B------:R-:W-:Y:S05]  /*0930*/  @!P0 BRA `(.L_x_328) ;  /* 0x0000000000248947 */ /* 0x000fea0003800000 */
[----:B------:R-:W-:Y:S01]  /*0940*/  ISETP.NE.AND P0, PT, R8, 0x2, PT ;  /* 0x000000020800780c */ /* 0x000fe20003f05270 */
[----:B------:R-:W2:-:S12]  /*0950*/  LDG.E R25, desc[UR8][R4.64+0x4] ;  /* 0x0000040804197981 */ /* 0x000e98000c1e1900 */
[----:B------:R-:W3:Y:S01]  /*0960*/  @P0 LDG.E R27, desc[UR8][R4.64+0x8] ;  /* 0x00000808041b0981 */ /* 0x000ee2000c1e1900 */
[C---:B------:R-:W-:Y:S01]  /*0970*/  VIADD R21, R7.reuse, 0x2 ;  /* 0x0000000207157836 */ /* 0x040fe20000000000 */
[----:B------:R-:W-:Y:S01]  /*0980*/  MOV R23, R11 ;  /* 0x0000000b00177202 */ /* 0x000fe20000000f00 */
[----:B------:R-:W-:Y:S01]  /*0990*/  @P0 VIADD R21, R7, 0x3 ;  /* 0x0000000307150836 */ /* 0x000fe20000000000 */
[----:B------:R-:W-:Y:S01]  /*09a0*/  @P0 MOV R23, R24 ;  /* 0x0000001800170202 */ /* 0x000fe20000000f00 */
[----:B--2---:R-:W-:-:S04]  /*09b0*/  FADD.FTZ R16, R16, R25 ;  /* 0x0000001910107221 */ /* 0x004fc80000010000 */
[----:B---3--:R-:W-:-:S07]  /*09c0*/  @P0 FADD.FTZ R16, R16, R27 ;  /* 0x0000001b10100221 */ /* 0x008fce0000010000 */
.L_x_328:
[----:B------:R-:W-:Y:S05]  /*09d0*/  BSYNC B2 ;  /* 0x0000000000027941 */ /* 0x000fea0003800000 */
.L_x_327:
[----:B------:R-:W-:Y:S05]  /*09e0*/  @!P1 BRA `(.L_x_326) ;  /* 0x00000004006c9947 */ /* 0x000fea0003800000 */
[----:B------:R-:W-:Y:S01]  /*09f0*/  IMAD.IADD R4, R10, 0x1, -R23 ;  /* 0x000000010a047824 */ /* 0x000fe200078e0a17 */
[----:B------:R-:W-:Y:S01]  /*0a00*/  BSSY B2, `(.L_x_329) ;  /* 0x0000030000027945 */ /* 0x000fe20003800000 */
[----:B------:R-:W-:Y:S01]  /*0a10*/  PLOP3.LUT P0, PT, PT, PT, PT, 0x80, 0x0 ;  /* 0x000000000000781c */ /* 0x000fe20003f0f070 */
[----:B------:R-:W-:Y:S01]  /*0a20*/  IMAD.MOV.U32 R22, RZ, RZ, R12 ;  /* 0x000000ffff167224 */ /* 0x000fe200078e000c */
[----:B------:R-:W-:Y:S02]  /*0a30*/  MOV R25, R13 ;  /* 0x0000000d00197202 */ /* 0x000fe40000000f00 */
[----:B------:R-:W-:-:S13]  /*0a40*/  ISETP.GT.AND P4, PT, R4, 0xc, PT ;  /* 0x0000000c0400780c */ /* 0x000fda0003f84270 */
[----:B------:R-:W-:Y:S05]  /*0a50*/  @!P4 BRA `(.L_x_330) ;  /* 0x0000000000a8c947 */ /* 0x000fea0003800000 */
[----:B------:R-:W-:Y:S02]  /*0a60*/  PLOP3.LUT P0, PT, PT, PT, PT, 0x8, 0x0 ;  /* 0x000000000000781c */ /* 0x000fe40003f0e170 */
[----:B------:R-:W-:-:S11]  /*0a70*/  IADD3 R26, R10, -0xc, RZ ;  /* 0xfffffff40a1a7810 */ /* 0x000fd60007ffe0ff */
.L_x_331:
[----:B------:R-:W-:Y:S01]  /*0a80*/  MOV R5, R22 ;  /* 0x0000001600057202 */ /* 0x000fe20000000f00 */
[----:B------:R-:W-:-:S04]  /*0a90*/  IMAD.MOV.U32 R4, RZ, RZ, R25 ;  /* 0x000000ffff047224 */ /* 0x000fc800078e0019 */
[----:B------:R-:W-:-:S05]  /*0aa0*/  IMAD.WIDE R4, R21, 0x4, R4 ;  /* 0x0000000415047825 */ /* 0x000fca00078e0204 */
[----:B------:R-:W2:Y:S04]  /*0ab0*/  LDG.E R27, desc[UR8][R4.64] ;  /* 0x00000008041b7981 */ /* 0x000ea8000c1e1900 */
[----:B------:R-:W3:Y:S04]  /*0ac0*/  LDG.E R34, desc[UR8][R4.64+0x4] ;  /* 0x0000040804227981 */ /* 0x000ee8000c1e1900 */
[----:B------:R-:W4:Y:S04]  /*0ad0*/  LDG.E R33, desc[UR8][R4.64+0x8] ;  /* 0x0000080804217981 */ /* 0x000f28000c1e1900 */
[----:B------:R-:W5:Y:S04]  /*0ae0*/  LDG.E R32, desc[UR8][R4.64+0xc] ;  /* 0x00000c0804207981 */ /* 0x000f68000c1e1900 */
[----:B------:R-:W5:Y:S04]  /*0af0*/  LDG.E R31, desc[UR8][R4.64+0x10] ;  /* 0x00001008041f7981 */ /* 0x000f68000c1e1900 */
[----:B------:R-:W5:Y:S04]  /*0b00*/  LDG.E R30, desc[UR8][R4.64+0x14] ;  /* 0x00001408041e7981 */ /* 0x000f68000c1e1900 */
[----:B------:R-:W5:Y:S04]  /*0b10*/  LDG.E R29, desc[UR8][R4.64+0x18] ;  /* 0x00001808041d7981 */ /* 0x000f68000c1e1900 */
[----:B------:R-:W5:Y:S01]  /*0b20*/  LDG.E R28, desc[UR8][R4.64+0x1c] ;  /* 0x00001c08041c7981 */ /* 0x000f62000c1e1900 */
[----:B--2---:R-:W-:-:S03]  /*0b30*/  FADD.FTZ R27, R27, R16 ;  /* 0x000000101b1b7221 */ /* 0x004fc60000010000 */
[----:B------:R-:W2:Y:S01]  /*0b40*/  LDG.E R16, desc[UR8][R4.64+0x24] ;  /* 0x0000240804107981 */ /* 0x000ea2000c1e1900 */
[----:B---3--:R-:W-:-:S03]  /*0b50*/  FADD.FTZ R34, R27, R34 ;  /* 0x000000221b227221 */ /* 0x008fc60000010000 */
[----:B------:R-:W3:Y:S01]  /*0b60*/  LDG.E R27, desc[UR8][R4.64+0x20] ;  /* 0x00002008041b7981 */ /* 0x000ee2000c1e1900 */
[----:B----4-:R-:W-:-:S04]  /*0b70*/  FADD.FTZ R33, R34, R33 ;  /* 0x0000002122217221 */ /* 0x010fc80000010000 */
[----:B-----5:R-:W-:Y:S02]  /*0b80*/  FADD.FTZ R34, R33, R32 ;  /* 0x0000002021227221 */ /* 0x020fe40000010000 */
[----:B------:R-:W4:Y:S02]  /*0b90*/  LDG.E R32, desc[UR8][R4.64+0x28] ;  /* 0x0000280804207981 */ /* 0x000f24000c1e1900 */
[----:B------:R-:W-:Y:S02]  /*0ba0*/  FADD.FTZ R33, R34, R31 ;  /* 0x0000001f22217221 */ /* 0x000fe40000010000 */
[----:B------:R-:W5:Y:S02]  /*0bb0*/  LDG.E R31, desc[UR8][R4.64+0x2c] ;  /* 0x00002c08041f7981 */ /* 0x000f64000c1e1900 */
[----:B------:R-:W-:Y:S02]  /*0bc0*/  FADD.FTZ R34, R33, R30 ;  /* 0x0000001e21227221 */ /* 0x000fe40000010000 */
[----:B------:R-:W5:Y:S02]  /*0bd0*/  LDG.E R30, desc[UR8][R4.64+0x30] ;  /* 0x00003008041e7981 */ /* 0x000f64000c1e1900 */
[----:B------:R-:W-:-:S02]  /*0be0*/  FADD.FTZ R35, R34, R29 ;  /* 0x0000001d22237221 */ /* 0x000fc40000010000 */
[----:B------:R-:W5:Y:S04]  /*0bf0*/  LDG.E R29, desc[UR8][R4.64+0x34] ;  /* 0x00003408041d7981 */ /* 0x000f68000c1e1900 */
[----:B------:R-:W5:Y:S04]  /*0c00*/  LDG.E R33, desc[UR8][R4.64+0x38] ;  /* 0x0000380804217981 */ /* 0x000f68000c1e1900 */
[----:B------:R-:W5:Y:S01]  /*0c10*/  LDG.E R34, desc[UR8][R4.64+0x3c] ;  /* 0x00003c0804227981 */ /* 0x000f62000c1e1900 */
[----:B------:R-:W-:Y:S01]  /*0c20*/  FADD.FTZ R28, R35, R28 ;  /* 0x0000001c231c7221 */ /* 0x000fe20000010000 */
[----:B------:R-:W-:-:S05]  /*0c30*/  VIADD R23, R23, 0x10 ;  /* 0x0000001017177836 */ /* 0x000fca0000000000 */
[----:B------:R-:W-:Y:S02]  /*0c40*/  ISETP.GE.AND P4, PT, R23, R26, PT ;  /* 0x0000001a1700720c */ /* 0x000fe40003f86270 */
[----:B------:R-:W-:-:S04]  /*0c50*/  IADD3 R25, P5, R25, 0x40, RZ ;  /* 0x0000004019197810 */ /* 0x000fc80007fbe0ff */
[----:B------:R-:W-:Y:S01]  /*0c60*/  IADD3.X R22, RZ, R22, RZ, P5, !PT ;  /* 0x00000016ff167210 */ /* 0x000fe20002ffe4ff */
[----:B---3--:R-:W-:-:S04]  /*0c70*/  FADD.FTZ R27, R28, R27 ;  /* 0x0000001b1c1b7221 */ /* 0x008fc80000010000 */
[----:B--2---:R-:W-:-:S04]  /*0c80*/  FADD.FTZ R27, R27, R16 ;  /* 0x000000101b1b7221 */ /* 0x004fc80000010000 */
[----:B----4-:R-:W-:-:S04]  /*0c90*/  FADD.FTZ R32, R27, R32 ;  /* 0x000000201b207221 */ /* 0x010fc80000010000 */
[----:B-----5:R-:W-:-:S04]  /*0ca0*/  FADD.FTZ R31, R32, R31 ;  /* 0x0000001f201f7221 */ /* 0x020fc80000010000 */
[----:B------:R-:W-:-:S04]  /*0cb0*/  FADD.FTZ R30, R31, R30 ;  /* 0x0000001e1f1e7221 */ /* 0x000fc80000010000 */
[----:B------:R-:W-:-:S04]  /*0cc0*/  FADD.FTZ R30, R30, R29 ;  /* 0x0000001d1e1e7221 */ /* 0x000fc80000010000 */
[----:B------:R-:W-:-:S04]  /*0cd0*/  FADD.FTZ R33, R30, R33 ;  /* 0x000000211e217221 */ /* 0x000fc80000010000 */
[----:B------:R-:W-:Y:S01]  /*0ce0*/  FADD.FTZ R16, R33, R34 ;  /* 0x0000002221107221 */ /* 0x000fe20000010000 */
[----:B------:R-:W-:Y:S06]  /*0cf0*/  @!P4 BRA `(.L_x_331) ;  /* 0xfffffffc0060c947 */ /* 0x000fec000383ffff */
.L_x_330:
[----:B------:R-:W-:Y:S05]  /*0d00*/  BSYNC B2 ;  /* 0x0000000000027941 */ /* 0x000fea0003800000 */
.L_x_329:
[----:B------:R-:W-:Y:S01]  /*0d10*/  IMAD.IADD R4, R10, 0x1, -R23 ;  /* 0x000000010a047824 */ /* 0x000fe200078e0a17 */
[----:B------:R-:W-:Y:S04]  /*0d20*/  BSSY B2, `(.L_x_332) ;  /* 0x000001a000027945 */ /* 0x000fe80003800000 */
[----:B------:R-:W-:-:S13]  /*0d30*/  ISETP.GT.AND P4, PT, R4, 0x4, PT ;  /* 0x000000040400780c */ /* 0x000fda0003f84270 */
[----:B------:R-:W-:Y:S05]  /*0d40*/  @!P4 BRA `(.L_x_333) ;  /* 0x00000000005cc947 */ /* 0x000fea0003800000 */
        /* <DEDUP_REMOVED lines=11> */
[----:B------:R-:W-:-:S02]  /*0e00*/  IADD3 R25, P4, R25, 0x20, RZ ;  /* 0x0000002019197810 */ /* 0x000fc40007f9e0ff */
[----:B------:R-:W-:Y:S02]  /*0e10*/  PLOP3.LUT P0, PT, PT, PT, PT, 0x8, 0x0 ;  /* 0x000000000000781c */ /* 0x000fe40003f0e170 */
[----:B------:R-:W-:Y:S01]  /*0e20*/  IADD3 R23, R23, 0x8, RZ ;  /* 0x0000000817177810 */ /* 0x000fe20007ffe0ff */
[----:B------:R-:W-:Y:S02]  /*0e30*/  IMAD.X R22, RZ, RZ, R22, P4 ;  /* 0x000000ffff167224 */ /* 0x000fe400020e0616 */
[----:B--2---:R-:W-:-:S04]  /*0e40*/  FADD.FTZ R29, R16, R29 ;  /* 0x0000001d101d7221 */ /* 0x004fc80000010000 */
[----:B---3--:R-:W-:-:S04]  /*0e50*/  FADD.FTZ R29, R29, R30 ;  /* 0x0000001e1d1d7221 */ /* 0x008fc80000010000 */
[----:B----4-:R-:W-:-:S04]  /*0e60*/  FADD.FTZ R29, R29, R32 ;  /* 0x000000201d1d7221 */ /* 0x010fc80000010000 */
[----:B-----5:R-:W-:-:S04]  /*0e70*/  FADD.FTZ R29, R29, R34 ;  /* 0x000000221d1d7221 */ /* 0x020fc80000010000 */
[----:B------:R-:W-:-:S04]  /*0e80*/  FADD.FTZ R36, R29, R36 ;  /* 0x000000241d247221 */ /* 0x000fc80000010000 */
[----:B------:R-:W-:-:S04]  /*0e90*/  FADD.FTZ R27, R36, R27 ;  /* 0x0000001b241b7221 */ /* 0x000fc80000010000 */
[----:B------:R-:W-:-:S04]  /*0ea0*/  FADD.FTZ R27, R27, R26 ;  /* 0x0000001a1b1b7221 */ /* 0x000fc80000010000 */
[----:B------:R-:W-:-:S07]  /*0eb0*/  FADD.FTZ R16, R27, R28 ;  /* 0x0000001c1b107221 */ /* 0x000fce0000010000 */
.L_x_333:
[----:B------:R-:W-:Y:S05]  /*0ec0*/  BSYNC B2 ;  /* 0x0000000000027941 */ /* 0x000fea0003800000 */
.L_x_332:
[----:B------:R-:W-:Y:S01]  /*0ed0*/  ISETP.LT.OR P0, PT, R23, R10, P0 ;  /* 0x0000000a1700720c */ /* 0x000fe20000701670 */
[----:B------:R-:W-:Y:S01]  /*0ee0*/  IMAD.MOV.U32 R5, RZ, RZ, R22 ;  /* 0x000000ffff057224 */ /* 0x000fe200078e0016 */
[----:B------:R-:W-:-:S11]  /*0ef0*/  MOV R4, R25 ;  /* 0x0000001900047202 */ /* 0x000fd60000000f00 */
[----:B------:R-:W-:Y:S05]  /*0f00*/  @!P0 BRA `(.L_x_326) ;  /* 0x0000000000248947 */ /* 0x000fea0003800000 */
[----:B------:R-:W-:-:S05]  /*0f10*/  IMAD.WIDE R4, R21, 0x4, R4 ;  /* 0x0000000415047825 */ /* 0x000fca00078e0204 */
[----:B------:R-:W2:Y:S04]  /*0f20*/  LDG.E R21, desc[UR8][R4.64] ;  /* 0x0000000804157981 */ /* 0x000ea8000c1e1900 */
[----:B------:R-:W3:Y:S04]  /*0f30*/  LDG.E R22, desc[UR8][R4.64+0x4] ;  /* 0x0000040804167981 */ /* 0x000ee8000c1e1900 */
[----:B------:R-:W4:Y:S04]  /*0f40*/  LDG.E R26, desc[UR8][R4.64+0x8] ;  /* 0x00000808041a7981 */ /* 0x000f28000c1e1900 */
[----:B------:R-:W5:Y:S01]  /*0f50*/  LDG.E R28, desc[UR8][R4.64+0xc] ;  /* 0x00000c08041c7981 */ /* 0x000f62000c1e1900 */
[----:B--2---:R-:W-:-:S04]  /*0f60*/  FADD.FTZ R21, R16, R21 ;  /* 0x0000001510157221 */ /* 0x004fc80000010000 */
[----:B---3--:R-:W-:-:S04]  /*0f70*/  FADD.FTZ R21, R21, R22 ;  /* 0x0000001615157221 */ /* 0x008fc80000010000 */
[----:B----4-:R-:W-:-:S04]  /*0f80*/  FADD.FTZ R21, R21, R26 ;  /* 0x0000001a15157221 */ /* 0x010fc80000010000 */
[----:B-----5:R-:W-:-:S07]  /*0f90*/  FADD.FTZ R16, R21, R28 ;  /* 0x0000001c15107221 */ /* 0x020fce0000010000 */
.L_x_326:
[----:B------:R-:W-:Y:S05]  /*0fa0*/  BSYNC B0 ;  /* 0x0000000000007941 */ /* 0x000fea0003800000 */
.L_x_325:
[----:B------:R-:W-:Y:S02]  /*0fb0*/  ULDC UR5, c[0x0][0x230] ;  /* 0x00008c0000057ab9 */ /* 0x000fe40000000800 */
[----:B------:R-:W-:Y:S01]  /*0fc0*/  IADD3 R7, R7, UR5, RZ ;  /* 0x0000000507077c10 */ /* 0x000fe2000fffe0ff */
[----:B------:R-:W-:Y:S06]  /*0fd0*/  @!P3 BRA `(.L_x_334) ;  /* 0xfffffff80004b947 */ /* 0x000fec000383ffff */
.L_x_324:
[----:B------:R-:W-:Y:S05]  /*0fe0*/  BSYNC B1 ;  /* 0x0000000000017941 */ /* 0x000fea0003800000 */
.L_x_323:
[----:B------:R-:W-:Y:S01]  /*0ff0*/  ULDC UR5, c[0x0][0x228] ;  /* 0x00008a0000057ab9 */ /* 0x000fe20000000800 */
[----:B------:R-:W-:Y:S02]  /*1000*/  ULDC UR6, c[0x0][0x230] ;  /* 0x00008c0000067ab9 */ /* 0x000fe40000000800 */
[----:B------:R-:W-:-:S04]  /*1010*/  UIMAD UR5, UR5, UR6, URZ ;  /* 0x00000006050572a4 */ /* 0x000fc8000f8e023f */
[----:B------:R-:W-:Y:S01]  /*1020*/  UIADD3 UR4, UR4, UR5, URZ ;  /* 0x0000000504047290 */ /* 0x000fe2000fffe03f */
[----:B------:R-:W-:Y:S11]  /*1030*/  @!P2 BRA `(.L_x_335) ;  /* 0xfffffff400b8a947 */ /* 0x000ff6000383ffff */
.L_x_322:
[----:B------:R-:W-:Y:S01]  /*1040*/  SHF.R.S32.HI R5, RZ, 0x1f, R20 ;  /* 0x0000001fff057819 */ /* 0x000fe20000011414 */
[----:B------:R-:W-:Y:S01]  /*1050*/  ULDC.64 UR6, c[0x0][0x290] ;  /* 0x0000a40000067ab9 */ /* 0x000fe20000000a00 */
[----:B------:R-:W-:Y:S01]  /*1060*/  SHF.R.S32.HI R4, RZ, 0x1f, R19 ;  /* 0x0000001fff047819 */ /* 0x000fe20000011413 */
[----:B------:R-:W-:Y:S01]  /*1070*/  IMAD.WIDE.U32 R2, R20, UR6, RZ ;  /* 0x0000000614027c25 */ /* 0x000fe2000f8e00ff */
[----:B------:R-:W-:Y:S01]  /*1080*/  SHF.R.S32.HI R0, RZ, 0x1f, R17 ;  /* 0x0000001fff007819 */ /* 0x000fe20000011411 */
[----:B------:R-:W-:Y:S01]  /*1090*/  ULDC UR5, c[0x0][0x2ac] ;  /* 0x0000ab0000057ab9 */ /* 0x000fe20000000800 */
[----:B------:R-:W-:Y:S01]  /*10a0*/  SHF.R.S32.HI R7, RZ, 0x1f, R18 ;  /* 0x0000001fff077819 */ /* 0x000fe20000011412 */
[----:B------:R-:W-:-:S04]  /*10b0*/  IMAD R5, R5, UR6, RZ ;  /* 0x0000000605057c24 */ /* 0x000fc8000f8e02ff */
[----:B------:R-:W-:Y:S01]  /*10c0*/  IMAD R5, R20, UR7, R5 ;  /* 0x0000000714057c24 */ /* 0x000fe2000f8e0205 */
[----:B------:R-:W-:Y:S02]  /*10d0*/  ULDC.64 UR6, c[0x0][0x298] ;  /* 0x0000a60000067ab9 */ /* 0x000fe40000000a00 */
        /* <DEDUP_REMOVED lines=10> */
[----:B------:R-:W-:Y:S02]  /*1180*/  IMAD R7, R7, UR6, RZ ;  /* 0x0000000607077c24 */ /* 0x000fe4000f8e02ff */
[----:B------:R-:W-:Y:S02]  /*1190*/  IMAD.IADD R3, R3, 0x1, R5 ;  /* 0x0000000103037824 */ /* 0x000fe400078e0205 */
[----:B------:R-:W-:Y:S01]  /*11a0*/  FMUL.FTZ R5, R16, UR5 ;  /* 0x0000000510057c20 */ /* 0x000fe20008410000 */
[C---:B------:R-:W-:Y:S02]  /*11b0*/  IMAD R7, R18.reuse, UR7, R7 ;  /* 0x0000000712077c24 */ /* 0x040fe4000f8e0207 */
[----:B------:R-:W-:Y:S01]  /*11c0*/  IMAD.WIDE.U32 R18, R18, UR6, R2 ;  /* 0x0000000612127c25 */ /* 0x000fe2000f8e0002 */
[----:B------:R-:W-:-:S04]  /*11d0*/  ULDC.64 UR6, c[0x0][0x258] ;  /* 0x0000960000067ab9 */ /* 0x000fc80000000a00 */
[----:B------:R-:W-:Y:S02]  /*11e0*/  IADD3 R3, R19, R7, RZ ;  /* 0x0000000713037210 */ /* 0x000fe40007ffe0ff */
[----:B------:R-:W-:-:S04]  /*11f0*/  LEA R2, P0, R18, UR6, 0x2 ;  /* 0x0000000612027c11 */ /* 0x000fc8000f8010ff */
[----:B------:R-:W-:-:S05]  /*1200*/  LEA.HI.X R3, R18, UR7, R3, 0x2, P0 ;  /* 0x0000000712037c11 */ /* 0x000fca00080f1403 */
[----:B------:R-:W-:Y:S01]  /*1210*/  STG.E desc[UR8][R2.64], R5 ;  /* 0x0000000502007986 */ /* 0x000fe2000c101908 */
[----:B------:R-:W-:Y:S05]  /*1220*/  EXIT ;  /* 0x000000000000794d */ /* 0x000fea0003800000 */
        .weak           $__internal_12_$__cuda_sm20_div_s64
        .type           $__internal_12_$__cuda_sm20_div_s64,@function
        .size           $__internal_12_$__cuda_sm20_div_s64,(.L_x_848 - $__internal_12_$__cuda_sm20_div_s64)
$__internal_12_$__cuda_sm20_div_s64:
        /* <DEDUP_REMOVED lines=20> */
[----:B------:R-:W-:-:S05]  /*1370*/  IMAD.HI.U32 R10, P2, R9, R13, R10 ;  /* 0x0000000d090a7227 */ /* 0x000fca000784000a */
[----:B------:R-:W-:Y:S01]  /*1380*/  IADD3 R11, P3, R17, R10, RZ ;  /* 0x0000000a110b7210 */ /* 0x000fe20007f7e0ff */
[----:B------:R-:W-:-:S04]  /*1390*/  IMAD.X R10, R15, 0x1, R9, P0 ;  /* 0x000000010f0a7824 */ /* 0x000fc800000e0609 */
[----:B------:R-:W-:Y:S01]  /*13a0*/  IMAD.WIDE.U32 R8, R11, R6, RZ ;  /* 0x000000060b087225 */ /* 0x000fe200078e00ff */
[----:B------:R-:W-:-:S03]  /*13b0*/  IADD3.X R13, RZ, RZ, R10, P3, P2 ;  /* 0x000000ffff0d7210 */ /* 0x000fc60001fe440a */
[----:B------:R-:W-:Y:S01]  /*13c0*/  IMAD R9, R11, R7, R9 ;  /* 0x000000070b097224 */ /* 0x000fe200078e0209 */
[----:B------:R-:W-:-:S03]  /*13d0*/  IADD3 R15, P0, RZ, -R8, RZ ;  /* 0x80000008ff0f7210 */ /* 0x000fc60007f1e0ff */
[----:B------:R-:W-:Y:S02]  /*13e0*/  IMAD R9, R13, R6, R9 ;  /* 0x000000060d097224 */ /* 0x000fe400078e0209 */
[----:B------:R-:W-:-:S03]  /*13f0*/  IMAD.HI.U32 R10, R11, R15, RZ ;  /* 0x0000000f0b0a7227 */ /* 0x000fc600078e00ff */
[----:B------:R-:W-:Y:S01]  /*1400*/  IADD3.X R8, RZ, ~R9, RZ, P0, !PT ;  /* 0x80000009ff087210 */ /* 0x000fe200007fe4ff */
[----:B------:R-:W-:-:S04]  /*1410*/  HFMA2.MMA R9, -RZ, RZ, 0, 0 ;  /* 0x00000000ff097435 */ /* 0x000fc800000001ff */
        /* <DEDUP_REMOVED lines=9> */
[----:B------:R-:W-:-:S04]  /*14b0*/  IMAD.HI.U32 R8, P0, R13, UR4, R8 ;  /* 0x000000040d087c27 */ /* 0x000fc8000f800008 */
[----:B------:R-:W-:Y:S01]  /*14c0*/  IMAD.X R10, RZ, RZ, RZ, P0 ;  /* 0x000000ffff0a7224 */ /* 0x000fe200000e06ff */
[----:B------:R-:W-:-:S04]  /*14d0*/  IADD3 R11, P2, RZ, R8, RZ ;  /* 0x00000008ff0b7210 */ /* 0x000fc80007f5e0ff */
[----:B------:R-:W-:Y:S01]  /*14e0*/  IADD3.X R13, RZ, R10, RZ, P2, !PT ;  /* 0x0000000aff0d7210 */ /* 0x000fe200017fe4ff */
[----:B------:R-:W-:-:S04]  /*14f0*/  IMAD.WIDE.U32 R8, R11, R6, RZ ;  /* 0x000000060b087225 */ /* 0x000fc800078e00ff */
        /* <DEDUP_REMOVED lines=12> */
[----:B------:R-:W-:Y:S02]  /*15c0*/  ISETP.GE.U32.AND P0, PT, R9, R6, PT ;  /* 0x000000060900720c */ /* 0x000fe40003f06070 */
[----:B------:R-:W-:Y:S02]  /*15d0*/  IADD3 R18, R11, 0x1, RZ ;  /* 0x000000010b127810 */ /* 0x000fe40007ffe0ff */
[----:B------:R-:W-:-:S04]  /*15e0*/  ISETP.GE.U32.AND.EX P0, PT, R13, R7, PT, P0 ;  /* 0x000000070d00720c */ /* 0x000fc80003f06100 */
[----:B------:R-:W-:Y:S02]  /*15f0*/  SEL R18, R18, R11, P0 ;  /* 0x0000000b12127207 */ /* 0x000fe40000000000 */
[----:B------:R-:W-:Y:S02]  /*1600*/  ISETP.NE.U32.AND P0, PT, R4, RZ, PT ;  /* 0x000000ff0400720c */ /* 0x000fe40003f05070 */
[----:B------:R-:W-:Y:S01]  /*1610*/  MOV R4, R2 ;  /* 0x0000000200047202 */ /* 0x000fe20000000f00 */
[----:B------:R-:W-:Y:S01]  /*1620*/  IMAD.MOV R7, RZ, RZ, -R18 ;  /* 0x000000ffff077224 */ /* 0x000fe200078e0a12 */
[----:B------:R-:W-:Y:S01]  /*1630*/  ISETP.NE.AND.EX P0, PT, R5, RZ, PT, P0 ;  /* 0x000000ff0500720c */ /* 0x000fe20003f05300 */
[----:B------:R-:W-:-:S03]  /*1640*/  HFMA2.MMA R5, -RZ, RZ, 0, 0 ;  /* 0x00000000ff057435 */ /* 0x000fc600000001ff */
[----:B------:R-:W-:-:S04]  /*1650*/  SEL R18, R7, R18, !P1 ;  /* 0x0000001207127207 */ /* 0x000fc80004800000 */
[----:B------:R-:W-:Y:S01]  /*1660*/  SEL R18, R18, 0xffffffff, P0 ;  /* 0xffffffff12127807 */ /* 0x000fe20000000000 */
[----:B------:R-:W-:Y:S06]  /*1670*/  RET.REL.NODEC R4 `(_ZN2at6native49_GLOBAL__N__09e94e3a_16_AveragePool3d_cu_a8eae74c44avg_pool3d_single_backward_out_frame_stride1IffEEvNS_27GenericPackedTensorAccessorIKT_Lm4ENS_16DefaultPtrTraitsElEENS3_IS4_Lm4ES6_lEEiiiT0_i) ;  /* 0xffffffe804607950 */ /* 0x000fec0003c3ffff */
.L_x_336:
        /* <DEDUP_REMOVED lines=16> */
.L_x_848:


//--------------------- .text._ZN2at6native49_GLOBAL__N__09e94e3a_16_AveragePool3d_cu_a8eae74c44avg_pool3d_single_backward_out_frame_stride1IddEEvNS_27GenericPackedTensorAccessorIKT_Lm4ENS_16DefaultPtrTraitsElEENS3_IS4_Lm4ES6_lEEiiiT0_i --------------------------
	.section	.text._ZN2at6native49_GLOBAL__N__09e94e3a_16_AveragePool3d_cu_a8eae74c44avg_pool3d_single_backward_out_frame_stride1IddEEvNS_27GenericPackedTensorAccessorIKT_Lm4ENS_16DefaultPtrTraitsElEENS3_IS4_Lm4ES6_lEEiiiT0_i,"ax",@progbits
	.align	128
.text._ZN2at6native49_GLOBAL__N__09e94e3a_16_AveragePool3d_cu_a8eae74c44avg_pool3d_single_backward_out_frame_stride1IddEEvNS_27GenericPackedTensorAccessorIKT_Lm4ENS_16DefaultPtrTraitsElEENS3_IS4_Lm4ES6_lEEiiiT0_i:
        .type           _ZN2at6native49_GLOBAL__N__09e94e3a_16_AveragePool3d_cu_a8eae74c44avg_pool3d_single_backward_out_frame_stride1IddEEvNS_27GenericPackedTensorAccessorIKT_Lm4ENS_16DefaultPtrTraitsElEENS3_IS4_Lm4ES6_lEEiiiT0_i,@function
        .size           _ZN2at6native49_GLOBAL__N__09e94e3a_16_AveragePool3d_cu_a8eae74c44avg_pool3d_single_backward_out_frame_stride1IddEEvNS_27GenericPackedTensorAccessorIKT_Lm4ENS_16DefaultPtrTraitsElEENS3_IS4_Lm4ES6_lEEiiiT0_i,(.L_x_850 - _ZN2at6native49_GLOBAL__N__09e94e3a_16_AveragePool3d_cu_a8eae74c44avg_pool3d_single_backward_out_frame_stride1IddEEvNS_27GenericPackedTensorAccessorIKT_Lm4ENS_16DefaultPtrTraitsElEENS3_IS4_Lm4ES6_lEEiiiT0_i)
        .other          _ZN2at6native49_GLOBAL__N__09e94e3a_16_AveragePool3d_cu_a8eae74c44avg_pool3d_single_backward_out_frame_stride1IddEEvNS_27GenericPackedTensorAccessorIKT_Lm4ENS_16DefaultPtrTraitsElEENS3_IS4_Lm4ES6_lEEiiiT0_i,@"STO_CUDA_ENTRY STV_DEFAULT"
_ZN2at6native49_GLOBAL__N__09e94e3a_16_AveragePool3d_cu_a8eae74c44avg_pool3d_single_backward_out_frame_stride1IddEEvNS_27GenericPackedTensorAccessorIKT_Lm4ENS_16DefaultPtrTraitsElEENS3_IS4_Lm4ES6_lEEiiiT0_i:
        /* <DEDUP_REMOVED lines=17> */
[----:B------:R-:W-:Y:S05]  /*0110*/  CALL.REL.NOINC `($__internal_13_$__cuda_sm20_div_s64) ;  /* 0x0000001000607944 */ /* 0x000fea0003c00000 */
[----:B------:R-:W-:Y:S01]  /*0120*/  UIADD3 UR4, -UR5, URZ, URZ ;  /* 0x0000003f05047290 */ /* 0x000fe2000fffe13f */
[----:B------:R-:W-:-:S03]  /*0130*/  ULDC UR6, c[0x0][0x268] ;  /* 0x00009a0000067ab9 */ /* 0x000fc60000000800 */
[----:B------:R-:W-:Y:S01]  /*0140*/  UIMAD UR8, UR4, UR6, UR8 ;  /* 0x00000006040872a4 */ /* 0x000fe2000f8e0208 */
[----:B------:R-:W-:Y:S11]  /*0150*/  BRA `(.L_x_338) ;  /* 0x0000000000587947 */ /* 0x000ff60003800000 */
.L_x_337:
[----:B------:R-:W-:Y:S01]  /*0160*/  ULDC UR7, c[0x0][0x268] ;  /* 0x00009a0000077ab9 */ /* 0x000fe20000000800 */
[----:B------:R-:W-:Y:S01]  /*0170*/  UMOV UR4, URZ ;  /* 0x0000003f00047c82 */ /* 0x000fe20008000000 */
[----:B------:R-:W0:Y:S01]  /*0180*/  I2F.U32.RP R3, UR7 ;  /* 0x0000000700037d06 */ /* 0x000e220008209000 */
[----:B------:R-:W-:-:S07]  /*0190*/  UISETP.NE.U32.AND UP2, UPT, UR7, URZ, UPT ;  /* 0x0000003f0700728c */ /* 0x000fce000bf45070 */
[----:B0-----:R-:W0:Y:S02]  /*01a0*/  MUFU.RCP R3, R3 ;  /* 0x0000000300037308 */ /* 0x001e240000001000 */
[----:B0-----:R-:W-:-:S06]  /*01b0*/  VIADD R4, R3, 0xffffffe ;  /* 0x0ffffffe03047836 */ /* 0x001fcc0000000000 */
[----:B------:R-:W0:Y:S02]  /*01c0*/  F2I.FTZ.U32.TRUNC.NTZ R4, R4 ;  /* 0x0000000400047305 */ /* 0x000e24000021f000 */
[----:B0-----:R-:W-:-:S13]  /*01d0*/  R2UR UR5, R4 ;  /* 0x00000000040572ca */ /* 0x001fda00000e0000 */
[----:B------:R-:W-:-:S04]  /*01e0*/  UIADD3 UR6, URZ, -UR5, URZ ;  /* 0x800000053f067290 */ /* 0x000fc8000fffe03f */
[----:B------:R-:W-:-:S04]  /*01f0*/  UIMAD UR6, UR6, UR7, URZ ;  /* 0x00000007060672a4 */ /* 0x000fc8000f8e023f */
[----:B------:R-:W-:-:S04]  /*0200*/  UIMAD.WIDE.U32 UR4, UR5, UR6, UR4 ;  /* 0x00000006050472a5 */ /* 0x000fc8000f8e0004 */
[----:B------:R-:W-:-:S04]  /*0210*/  UIMAD.WIDE.U32 UR4, UR5, UR8, URZ ;  /* 0x00000008050472a5 */ /* 0x000fc8000f8e003f */
[----:B------:R-:W-:-:S04]  /*0220*/  UIADD3 UR4, -UR5, URZ, URZ ;  /* 0x0000003f05047290 */ /* 0x000fc8000fffe13f */
[----:B------:R-:W-:-:S04]  /*0230*/  UIMAD UR4, UR7, UR4, UR8 ;  /* 0x00000004070472a4 */ /* 0x000fc8000f8e0208 */
[----:B------:R-:W-:-:S11]  /*0240*/  UISETP.GE.U32.AND UP0, UPT, UR4, UR7, UPT ;  /* 0x000000070400728c */ /* 0x000fd6000bf06070 */
[----:B------:R-:W-:Y:S02]  /*0250*/  @UP0 UIADD3 UR4, UR4, -UR7, URZ ;  /* 0x8000000704040290 */ /* 0x000fe4000fffe03f */
[----:B------:R-:W-:Y:S02]  /*0260*/  @UP0 UIADD3 UR5, UR5, 0x1, URZ ;  /* 0x0000000105050890 */ /* 0x000fe4000fffe03f */
[----:B------:R-:W-:-:S11]  /*0270*/  UISETP.GE.U32.AND UP1, UPT, UR4, UR7, UPT ;  /* 0x000000070400728c */ /* 0x000fd6000bf26070 */
[----:B------:R-:W-:Y:S02]  /*0280*/  @UP1 UIADD3 UR5, UR5, 0x1, URZ ;  /* 0x0000000105051890 */ /* 0x000fe4000fffe03f */
[----:B------:R-:W-:-:S04]  /*0290*/  @!UP2 ULOP3.LUT UR5, URZ, UR7, URZ, 0x33, !UPT ;  /* 0x000000073f05a292 */ /* 0x000fc8000f8e333f */
[----:B------:R-:W-:-:S04]  /*02a0*/  UIADD3 UR4, -UR5, URZ, URZ ;  /* 0x0000003f05047290 */ /* 0x000fc8000fffe13f */
[----:B------:R-:W-:-:S12]  /*02b0*/  UIMAD UR8, UR7, UR4, UR8 ;  /* 0x00000004070872a4 */ /* 0x000fd8000f8e0208 */
.L_x_338:
        /* <DEDUP_REMOVED lines=10> */
[----:B------:R-:W0:Y:S01]  /*0360*/  LDC R3, c[0x0][0x220] ;  /* 0x00008800ff037b82 */ /* 0x000e220000000800 */
[----:B------:R-:W-:Y:S01]  /*0370*/  ULDC.64 UR6, c[0x0][0x2a0] ;  /* 0x0000a80000067ab9 */ /* 0x000fe20000000a00 */
[----:B------:R-:W-:Y:S01]  /*0380*/  IMAD.U32 R4, RZ, RZ, UR8 ;  /* 0x00000008ff047e24 */ /* 0x000fe2000f8e00ff */
[----:B------:R-:W-:Y:S01]  /*0390*/  UIADD3 UR4, UR8, 0x1, -UR6 ;  /* 0x0000000108047890 */ /* 0x000fe2000fffe806 */
[----:B------:R-:W-:Y:S01]  /*03a0*/  IMAD.U32 R9, RZ, RZ, UR7 ;  /* 0x00000007ff097e24 */ /* 0x000fe2000f8e00ff */
[----:B------:R-:W-:Y:S01]  /*03b0*/  USHF.R.S32.HI UR6, URZ, 0x1f, UR5 ;  /* 0x0000001f3f067899 */ /* 0x000fe20008011405 */
[----:B------:R-:W-:Y:S01]  /*03c0*/  CS2R R22, SRZ ;  /* 0x0000000000167805 */ /* 0x000fe2000001ff00 */
[----:B------:R-:W-:Y:S01]  /*03d0*/  UISETP.LT.AND UP0, UPT, URZ, UR4, UPT ;  /* 0x000000043f00728c */ /* 0x000fe2000bf01270 */
[----:B------:R-:W1:Y:S01]  /*03e0*/  LDC R7, c[0x0][0x2a8] ;  /* 0x0000aa00ff077b82 */ /* 0x000e620000000800 */
[----:B------:R-:W-:Y:S01]  /*03f0*/  IADD3 R6, R0, 0x1, -R9 ;  /* 0x0000000100067810 */ /* 0x000fe20007ffe809 */
[----:B------:R-:W-:Y:S01]  /*0400*/  ULDC.64 UR14, c[0x0][0x208] ;  /* 0x00008200000e7ab9 */ /* 0x000fe20000000a00 */
[----:B------:R-:W-:-:S02]  /*0410*/  USEL UR4, URZ, UR4, !UP0 ;  /* 0x000000043f047287 */ /* 0x000fc4000c000000 */
[----:B------:R-:W-:Y:S02]  /*0420*/  VIMNMX R6, RZ, R6, !PT ;  /* 0x00000006ff067248 */ /* 0x000fe40007fe0100 */
[----:B0-----:R-:W-:-:S04]  /*0430*/  VIADDMNMX R3, R4, 0x1, R3, PT ;  /* 0x0000000104037846 */ /* 0x001fc80003800103 */
[----:B------:R-:W-:Y:S02]  /*0440*/  ISETP.LE.AND P0, PT, R3, UR4, PT ;  /* 0x0000000403007c0c */ /* 0x000fe4000bf03270 */
[----:B-1----:R-:W-:-:S04]  /*0450*/  IADD3 R4, R2, 0x1, -R7 ;  /* 0x0000000102047810 */ /* 0x002fc80007ffe807 */
[----:B------:R-:W-:-:S07]  /*0460*/  VIMNMX R4, RZ, R4, !PT ;  /* 0x00000004ff047248 */ /* 0x000fce0007fe0100 */
[----:B------:R-:W-:Y:S05]  /*0470*/  @P0 BRA `(.L_x_339) ;  /* 0x0000000c00040947 */ /* 0x000fea0003800000 */
[----:B------:R-:W-:Y:S01]  /*0480*/  SHF.R.S32.HI R7, RZ, 0x1f, R6 ;  /* 0x0000001fff077819 */ /* 0x000fe20000011406 */
[----:B------:R-:W-:Y:S01]  /*0490*/  ULDC.64 UR10, c[0x0][0x248] ;  /* 0x00009200000a7ab9 */ /* 0x000fe20000000a00 */
[----:B------:R-:W-:Y:S01]  /*04a0*/  ULDC.64 UR12, c[0x0][0x250] ;  /* 0x00009400000c7ab9 */ /* 0x000fe20000000a00 */
[----:B------:R-:W-:Y:S01]  /*04b0*/  IMAD.WIDE.U32 R10, R6, UR10, RZ ;  /* 0x0000000a060a7c25 */ /* 0x000fe2000f8e00ff */
[----:B------:R-:W-:Y:S02]  /*04c0*/  IADD3 R5, -R5, -0x2, -R8 ;  /* 0xfffffffe05057810 */ /* 0x000fe40007ffe908 */
[----:B------:R-:W-:Y:S02]  /*04d0*/  CS2R R22, SRZ ;  /* 0x0000000000167805 */ /* 0x000fe4000001ff00 */
[----:B------:R-:W-:Y:S01]  /*04e0*/  LOP3.LUT R14, RZ, R4, RZ, 0x33, !PT ;  /* 0x00000004ff0e7212 */ /* 0x000fe200078e33ff */
[----:B------:R-:W-:Y:S02]  /*04f0*/  IMAD R7, R7, UR10, RZ ;  /* 0x0000000a07077c24 */ /* 0x000fe4000f8e02ff */
[----:B------:R-:W-:-:S02]  /*0500*/  IMAD.MOV.U32 R12, RZ, RZ, R10 ;  /* 0x000000ffff0c7224 */ /* 0x000fc400078e000a */
[----:B------:R-:W-:Y:S01]  /*0510*/  IMAD R13, R6, UR11, R7 ;  /* 0x0000000b060d7c24 */ /* 0x000fe2000f8e0207 */
[----:B------:R-:W-:Y:S01]  /*0520*/  ULDC.64 UR10, c[0x0][0x238] ;  /* 0x00008e00000a7ab9 */ /* 0x000fe20000000a00 */
[----:B------:R-:W-:Y:S01]  /*0530*/  SHF.R.S32.HI R7, RZ, 0x1f, R4 ;  /* 0x0000001fff077819 */ /* 0x000fe20000011404 */
[----:B------:R-:W-:Y:S02]  /*0540*/  UIMAD UR6, UR6, UR10, URZ ;  /* 0x0000000a060672a4 */ /* 0x000fe4000f8e023f */
[----:B------:R-:W-:Y:S01]  /*0550*/  IMAD.U32 R9, RZ, RZ, UR10 ;  /* 0x0000000aff097e24 */ /* 0x000fe2000f8e00ff */
[----:B------:R-:W-:Y:S01]  /*0560*/  IADD3 R13, R11, R13, RZ ;  /* 0x0000000d0b0d7210 */ /* 0x000fe20007ffe0ff */
[----:B------:R-:W-:Y:S01]  /*0570*/  ULDC UR10, c[0x0][0x230] ;  /* 0x00008c00000a7ab9 */ /* 0x000fe20000000800 */
[----:B------:R-:W-:Y:S01]  /*0580*/  UIMAD UR7, UR5, UR11, UR6 ;  /* 0x0000000b050772a4 */ /* 0x000fe2000f8e0206 */
[----:B------:R-:W-:Y:S01]  /*0590*/  IMAD R7, R7, UR12, RZ ;  /* 0x0000000c07077c24 */ /* 0x000fe2000f8e02ff */
[----:B------:R-:W-:Y:S01]  /*05a0*/  ULOP3.LUT UR9, URZ, UR10, URZ, 0x33, !UPT ;  /* 0x0000000a3f097292 */ /* 0x000fe2000f8e333f */
[----:B------:R-:W-:Y:S01]  /*05b0*/  IMAD.WIDE.U32 R10, R4, UR12, R12 ;  /* 0x0000000c040a7c25 */ /* 0x000fe2000f8e000c */
[----:B------:R-:W-:-:S02]  /*05c0*/  UMOV UR6, UR4 ;  /* 0x0000000400067c82 */ /* 0x000fc40008000000 */
[----:B------:R-:W-:Y:S01]  /*05d0*/  USHF.R.S32.HI UR4, URZ, 0x1f, UR6 ;  /* 0x0000001f3f047899 */ /* 0x000fe20008011406 */
[----:B------:R-:W-:Y:S01]  /*05e0*/  IMAD.WIDE.U32 R12, R9, UR5, R12 ;  /* 0x00000005090c7c25 */ /* 0x000fe2000f8e000c */
[----:B------:R-:W-:Y:S01]  /*05f0*/  VIMNMX R5, R5, UR9, !PT ;  /* 0x0000000905057c48 */ /* 0x000fe2000ffe0100 */
[----:B------:R-:W-:Y:S02]  /*0600*/  ULDC UR9, c[0x0][0x228] ;  /* 0x00008a0000097ab9 */ /* 0x000fe40000000800 */
[----:B------:R-:W-:Y:S01]  /*0610*/  IMAD R7, R4, UR13, R7 ;  /* 0x0000000d04077c24 */ /* 0x000fe2000f8e0207 */
[----:B------:R-:W-:Y:S01]  /*0620*/  IADD3 R13, R13, UR7, RZ ;  /* 0x000000070d0d7c10 */ /* 0x000fe2000fffe0ff */
[----:B------:R-:W-:Y:S01]  /*0630*/  IMAD.IADD R14, R14, 0x1, -R5 ;  /* 0x000000010e0e7824 */ /* 0x000fe200078e0a05 */
[----:B------:R-:W-:Y:S01]  /*0640*/  IADD3 R5, -R5, -0x2, -R4 ;  /* 0xfffffffe05057810 */ /* 0x000fe20007ffe904 */
[----:B------:R-:W-:Y:S02]  /*0650*/  IMAD.IADD R11, R11, 0x1, R7 ;  /* 0x000000010b0b7824 */ /* 0x000fe400078e0207 */
[----:B------:R-:W-:Y:S01]  /*0660*/  IMAD.WIDE.U32 R12, R4, UR12, R12 ;  /* 0x0000000c040c7c25 */ /* 0x000fe2000f8e000c */
[----:B------:R-:W-:Y:S01]  /*0670*/  ULDC.64 UR12, c[0x0][0x240] ;  /* 0x00009000000c7ab9 */ /* 0x000fe20000000a00 */
[----:B------:R-:W-:Y:S01]  /*0680*/  ISETP.GE.U32.AND P1, PT, R5, 0x3, PT ;  /* 0x000000030500780c */ /* 0x000fe20003f26070 */
[----:B------:R-:W-:Y:S01]  /*0690*/  UIMAD UR4, UR4, UR12, URZ ;  /* 0x0000000c040472a4 */ /* 0x000fe2000f8e023f */
[----:B------:R-:W-:Y:S01]  /*06a0*/  IMAD.IADD R13, R7, 0x1, R13 ;  /* 0x00000001070d7824 */ /* 0x000fe200078e020d */
[----:B------:R-:W-:Y:S01]  /*06b0*/  LOP3.LUT R26, R14, 0x3, RZ, 0xc0, !PT ;  /* 0x000000030e1a7812 */ /* 0x000fe200078ec0ff */
[----:B------:R-:W-:Y:S01]  /*06c0*/  IMAD.U32 R15, RZ, RZ, UR12 ;  /* 0x0000000cff0f7e24 */ /* 0x000fe2000f8e00ff */
[----:B------:R-:W-:Y:S01]  /*06d0*/  UIMAD UR4, UR6, UR13, UR4 ;  /* 0x0000000d060472a4 */ /* 0x000fe2000f8e0204 */
[----:B------:R-:W-:-:S02]  /*06e0*/  IMAD.WIDE.U32 R8, R9, UR5, R10 ;  /* 0x0000000509087c25 */ /* 0x000fc4000f8e000a */
[----:B------:R-:W-:Y:S02]  /*06f0*/  ULDC.64 UR12, c[0x0][0x210] ;  /* 0x00008400000c7ab9 */ /* 0x000fe40000000a00 */
[----:B------:R-:W-:Y:S01]  /*0700*/  IMAD.WIDE.U32 R10, R15, UR6, R12 ;  /* 0x000000060f0a7c25 */ /* 0x000fe2000f8e000c */
[----:B------:R-:W-:-:S03]  /*0710*/  IADD3 R9, R9, UR7, RZ ;  /* 0x0000000709097c10 */ /* 0x000fc6000fffe0ff */
[----:B------:R-:W-:Y:S01]  /*0720*/  VIADD R11, R11, UR4 ;  /* 0x000000040b0b7c36 */ /* 0x000fe20008000000 */
[C---:B------:R-:W-:Y:S01]  /*0730*/  LEA R7, P0, R10.reuse, UR12, 0x3 ;  /* 0x0000000c0a077c11 */ /* 0x040fe2000f8018ff */
[----:B------:R-:W-:Y:S01]  /*0740*/  IMAD.U32 R27, RZ, RZ, UR9 ;  /* 0x00000009ff1b7e24 */ /* 0x000fe2000f8e00ff */
[----:B------:R-:W-:Y:S02]  /*0750*/  UIMAD UR9, UR9, UR10, URZ ;  /* 0x0000000a090972a4 */ /* 0x000fe4000f8e023f */
[----:B------:R-:W-:Y:S02]  /*0760*/  IMAD.U32 R29, RZ, RZ, UR10 ;  /* 0x0000000aff1d7e24 */ /* 0x000fe4000f8e00ff */
[----:B------:R-:W-:Y:S01]  /*0770*/  IMAD.WIDE.U32 R12, R15, UR6, R8 ;  /* 0x000000060f0c7c25 */ /* 0x000fe2000f8e0008 */
[----:B------:R-:W-:Y:S02]  /*0780*/  LEA.HI.X R8, R10, UR13, R11, 0x3, P0 ;  /* 0x0000000d0a087c11 */ /* 0x000fe400080f1c0b */
[C---:B------:R-:W-:Y:S01]  /*0790*/  IADD3 R11, R4.reuse, 0x3, RZ ;  /* 0x00000003040b7810 */ /* 0x040fe20007ffe0ff */
[----:B------:R-:W-:Y:S01]  /*07a0*/  VIADD R9, R4, 0x1 ;  /* 0x0000000104097836 */ /* 0x000fe20000000000 */
[----:B------:R-:W-:Y:S01]  /*07b0*/  VIADDMNMX R27, R0, 0x1, R27, PT ;  /* 0x00000001001b7846 */ /* 0x000fe2000380011b */
[----:B------:R-:W-:Y:S01]  /*07c0*/  VIADD R10, R4, 0x2 ;  /* 0x00000002040a7836 */ /* 0x000fe20000000000 */
[----:B------:R-:W-:Y:S01]  /*07d0*/  VIADDMNMX R29, R2, 0x1, R29, PT ;  /* 0x00000001021d7846 */ /* 0x000fe2000380011d */
[----:B------:R-:W-:Y:S01]  /*07e0*/  VIADD R28, R13, UR4 ;  /* 0x000000040d1c7c36 */ /* 0x000fe20008000000 */
[----:B------:R-:W-:-:S06]  /*07f0*/  UMOV UR4, URZ ;  /* 0x0000003f00047c82 */ /* 0x000fcc0008000000 */
.L_x_352:
[----:B------:R-:W-:Y:S01]  /*0800*/  ISETP.GE.AND P0, PT, R6, R27, PT ;  /* 0x0000001b0600720c */ /* 0x000fe20003f06270 */
[----:B------:R-:W-:Y:S01]  /*0810*/  UIADD3 UR6, UR6, 0x1, URZ ;  /* 0x0000000106067890 */ /* 0x000fe2000fffe03f */
[----:B------:R-:W-:Y:S05]  /*0820*/  BSSY B1, `(.L_x_340) ;  /* 0x0000084000017945 */ /* 0x000fea0003800000 */
[----:B------:R-:W-:-:S06]  /*0830*/  ISETP.LE.AND P2, PT, R3, UR6, PT ;  /* 0x0000000603007c0c */ /* 0x000fcc000bf43270 */
[----:B------:R-:W-:Y:S07]  /*0840*/  @P0 BRA `(.L_x_341) ;  /* 0x0000000800040947 */ /* 0x000fee0003800000 */
[----:B------:R-:W-:Y:S01]  /*0850*/  MOV R30, R6 ;  /* 0x00000006001e7202 */ /* 0x000fe20000000f00 */
[----:B------:R-:W-:-:S07]  /*0860*/  IMAD.U32 R31, RZ, RZ, UR4 ;  /* 0x00000004ff1f7e24 */ /* 0x000fce000f8e00ff */
.L_x_351:
[----:B------:R-:W-:Y:S01]  /*0870*/  ISETP.GE.AND P0, PT, R4, R29, PT ;  /* 0x0000001d0400720c */ /* 0x000fe20003f06270 */
[----:B------:R-:W-:Y:S01]  /*0880*/  VIADD R30, R30, 0x1 ;  /* 0x000000011e1e7836 */ /* 0x000fe20000000000 */
[----:B------:R-:W-:Y:S04]  /*0890*/  BSSY B0, `(.L_x_342) ;  /* 0x0000079000007945 */ /* 0x000fe80003800000 */
        /* <DEDUP_REMOVED lines=12> */
[----:B------:R-:W2:Y:S01]  /*0960*/  LDG.E.64 R16, desc[UR14][R14.64] ;  /* 0x0000000e0e107981 */ /* 0x000ea2000c1e1b00 */
[----:B------:R-:W-:Y:S01]  /*0970*/  ISETP.NE.AND P0, PT, R26, 0x1, PT ;  /* 0x000000011a00780c */ /* 0x000fe20003f05270 */
[----:B------:R-:W-:Y:S02]  /*0980*/  VIADD R33, R31, 0x1 ;  /* 0x000000011f217836 */ /* 0x000fe40000000000 */
[----:B------:R-:W-:Y:S01]  /*0990*/  IMAD.MOV.U32 R36, RZ, RZ, R9 ;  /* 0x000000ffff247224 */ /* 0x000fe200078e0009 */
[----:B--2---:R-:W-:-:S09]  /*09a0*/  DADD R22, R22, R16 ;  /* 0x0000000016167229 */ /* 0x004fd20000000010 */
[----:B------:R-:W-:Y:S05]  /*09b0*/  @!P0 BRA `(.L_x_345) ;  /* 0x0000000000248947 */ /* 0x000fea0003800000 */
[----:B------:R-:W-:Y:S01]  /*09c0*/  ISETP.NE.AND P0, PT, R26, 0x2, PT ;  /* 0x000000021a00780c */ /* 0x000fe20003f05270 */
[----:B------:R-:W2:-:S12]  /*09d0*/  LDG.E.64 R18, desc[UR14][R14.64+0x8] ;  /* 0x0000080e0e127981 */ /* 0x000e98000c1e1b00 */
[----:B------:R-:W3:Y:S01]  /*09e0*/  @P0 LDG.E.64 R16, desc[UR14][R14.64+0x10] ;  /* 0x0000100e0e100981 */ /* 0x000ee2000c1e1b00 */
[C---:B------:R-:W-:Y:S01]  /*09f0*/  VIADD R33, R31.reuse, 0x2 ;  /* 0x000000021f217836 */ /* 0x040fe20000000000 */
[----:B------:R-:W-:Y:S01]  /*0a00*/  MOV R36, R10 ;  /* 0x0000000a00247202 */ /* 0x000fe20000000f00 */
[----:B------:R-:W-:Y:S02]  /*0a10*/  @P0 VIADD R33, R31, 0x3 ;  /* 0x000000031f210836 */ /* 0x000fe40000000000 */
[----:B------:R-:W-:Y:S01]  /*0a20*/  @P0 IMAD.MOV.U32 R36, RZ, RZ, R11 ;  /* 0x000000ffff240224 */ /* 0x000fe200078e000b */
[----:B--2---:R-:W-:-:S08]  /*0a30*/  DADD R22, R22, R18 ;  /* 0x0000000016167229 */ /* 0x004fd00000000012 */
[----:B---3--:R-:W-:-:S11]  /*0a40*/  @P0 DADD R22, R22, R16 ;  /* 0x0000000016160229 */ /* 0x008fd60000000010 */
.L_x_345:
[----:B------:R-:W-:Y:S05]  /*0a50*/  BSYNC B2 ;  /* 0x0000000000027941 */ /* 0x000fea0003800000 */
.L_x_344:
[----:B------:R-:W-:Y:S05]  /*0a60*/  @!P1 BRA `(.L_x_343) ;  /* 0x00000004006c9947 */ /* 0x000fea0003800000 */
[----:B------:R-:W-:Y:S01]  /*0a70*/  IMAD.IADD R5, R29, 0x1, -R36 ;  /* 0x000000011d057824 */ /* 0x000fe200078e0a24 */
[----:B------:R-:W-:Y:S01]  /*0a80*/  BSSY B2, `(.L_x_346) ;  /* 0x0000030000027945 */ /* 0x000fe20003800000 */
[----:B------:R-:W-:Y:S02]  /*0a90*/  PLOP3.LUT P0, PT, PT, PT, PT, 0x80, 0x0 ;  /* 0x000000000000781c */ /* 0x000fe40003f0f070 */
[----:B------:R-:W-:Y:S02]  /*0aa0*/  MOV R32, R7 ;  /* 0x0000000700207202 */ /* 0x000fe40000000f00 */
[----:B------:R-:W-:Y:S01]  /*0ab0*/  ISETP.GT.AND P4, PT, R5, 0xc, PT ;  /* 0x0000000c0500780c */ /* 0x000fe20003f84270 */
[----:B------:R-:W-:-:S12]  /*0ac0*/  IMAD.MOV.U32 R5, RZ, RZ, R8 ;  /* 0x000000ffff057224 */ /* 0x000fd800078e0008 */
[----:B------:R-:W-:Y:S05]  /*0ad0*/  @!P4 BRA `(.L_x_347) ;  /* 0x0000000000a8c947 */ /* 0x000fea0003800000 */
[----:B------:R-:W-:Y:S01]  /*0ae0*/  PLOP3.LUT P0, PT, PT, PT, PT, 0x8, 0x0 ;  /* 0x000000000000781c */ /* 0x000fe20003f0e170 */
[----:B------:R-:W-:-:S12]  /*0af0*/  VIADD R34, R29, 0xfffffff4 ;  /* 0xfffffff41d227836 */ /* 0x000fd80000000000 */
.L_x_348:
[----:B------:R-:W-:Y:S01]  /*0b00*/  MOV R15, R5 ;  /* 0x00000005000f7202 */ /* 0x000fe20000000f00 */
[----:B------:R-:W-:-:S04]  /*0b10*/  IMAD.MOV.U32 R14, RZ, RZ, R32 ;  /* 0x000000ffff0e7224 */ /* 0x000fc800078e0020 */
[----:B------:R-:W-:-:S05]  /*0b20*/  IMAD.WIDE R14, R33, 0x8, R14 ;  /* 0x00000008210e7825 */ /* 0x000fca00078e020e */
[----:B------:R-:W2:Y:S04]  /*0b30*/  LDG.E.64 R20, desc[UR14][R14.64] ;  /* 0x0000000e0e147981 */ /* 0x000ea8000c1e1b00 */
[----:B------:R-:W3:Y:S04]  /*0b40*/  LDG.E.64 R18, desc[UR14][R14.64+0x8] ;  /* 0x0000080e0e127981 */ /* 0x000ee8000c1e1b00 */
[----:B------:R-:W4:Y:S04]  /*0b50*/  LDG.E.64 R16, desc[UR14][R14.64+0x10] ;  /* 0x0000100e0e107981 */ /* 0x000f28000c1e1b00 */
[----:B------:R-:W5:Y:S01]  /*0b60*/  LDG.E.64 R24, desc[UR14][R14.64+0x18] ;  /* 0x0000180e0e187981 */ /* 0x000f62000c1e1b00 */
[----:B--2---:R-:W-:-:S03]  /*0b70*/  DADD R20, R20, R22 ;  /* 0x0000000014147229 */ /* 0x004fc60000000016 */
[----:B------:R-:W2:Y:S05]  /*0b80*/  LDG.E.64 R22, desc[UR14][R14.64+0x20] ;  /* 0x0000200e0e167981 */ /* 0x000eaa000c1e1b00 */
[----:B---3--:R-:W-:Y:S02]  /*0b90*/  DADD R18, R20, R18 ;  /* 0x0000000014127229 */ /* 0x008fe40000000012 */
[----:B------:R-:W3:Y:S06]  /*0ba0*/  LDG.E.64 R20, desc[UR14][R14.64+0x38] ;  /* 0x0000380e0e147981 */ /* 0x000eec000c1e1b00 */
[----:B----4-:R-:W-:Y:S01]  /*0bb0*/  DADD R18, R18, R16 ;  /* 0x0000000012127229 */ /* 0x010fe20000000010 */
[----:B------:R-:W4:Y:S07]  /*0bc0*/  LDG.E.64 R16, desc[UR14][R14.64+0x28] ;  /* 0x0000280e0e107981 */ /* 0x000f2e000c1e1b00 */
[----:B-----5:R-:W-:-:S02]  /*0bd0*/  DADD R24, R18, R24 ;  /* 0x0000000012187229 */ /* 0x020fc40000000018 */
[----:B------:R-:W5:Y:S06]  /*0be0*/  LDG.E.64 R18, desc[UR14][R14.64+0x30] ;  /* 0x0000300e0e127981 */ /* 0x000f6c000c1e1b00 */
[----:B--2---:R-:W-:Y:S02]  /*0bf0*/  DADD R22, R24, R22 ;  /* 0x0000000018167229 */ /* 0x004fe40000000016 */
[----:B------:R-:W2:Y:S06]  /*0c00*/  LDG.E.64 R24, desc[UR14][R14.64+0x58] ;  /* 0x0000580e0e187981 */ /* 0x000eac000c1e1b00 */
[----:B----4-:R-:W-:Y:S01]  /*0c10*/  DADD R22, R22, R16 ;  /* 0x0000000016167229 */ /* 0x010fe20000000010 */
[----:B------:R-:W4:Y:S07]  /*0c20*/  LDG.E.64 R16, desc[UR14][R14.64+0x40] ;  /* 0x0000400e0e107981 */ /* 0x000f2e000c1e1b00 */
[----:B-----5:R-:W-:Y:S01]  /*0c30*/  DADD R22, R22, R18 ;  /* 0x0000000016167229 */ /* 0x020fe20000000012 */
[----:B------:R-:W5:Y:S07]  /*0c40*/  LDG.E.64 R18, desc[UR14][R14.64+0x48] ;  /* 0x0000480e0e127981 */ /* 0x000f6e000c1e1b00 */
[----:B---3--:R-:W-:-:S02]  /*0c50*/  DADD R20, R22, R20 ;  /* 0x0000000016147229 */ /* 0x008fc40000000014 */
[----:B------:R-:W3:Y:S06]  /*0c60*/  LDG.E.64 R22, desc[UR14][R14.64+0x50] ;  /* 0x0000500e0e167981 */ /* 0x000eec000c1e1b00 */
[----:B----4-:R-:W-:Y:S02]  /*0c70*/  DADD R16, R20, R16 ;  /* 0x0000000014107229 */ /* 0x010fe40000000010 */
[----:B------:R-:W4:Y:S06]  /*0c80*/  LDG.E.64 R20, desc[UR14][R14.64+0x70] ;  /* 0x0000700e0e147981 */ /* 0x000f2c000c1e1b00 */
[----:B-----5:R-:W-:-:S02]  /*0c90*/  DADD R18, R16, R18 ;  /* 0x0000000010127229 */ /* 0x020fc40000000012 */
[----:B------:R-:W5:Y:S06]  /*0ca0*/  LDG.E.64 R16, desc[UR14][R14.64+0x60] ;  /* 0x0000600e0e107981 */ /* 0x000f6c000c1e1b00 */
[----:B---3--:R-:W-:Y:S02]  /*0cb0*/  DADD R22, R18, R22 ;  /* 0x0000000012167229 */ /* 0x008fe40000000016 */
[----:B------:R-:W3:Y:S06]  /*0cc0*/  LDG.E.64 R18, desc[UR14][R14.64+0x68] ;  /* 0x0000680e0e127981 */ /* 0x000eec000c1e1b00 */
[----:B--2---:R-:W-:-:S02]  /*0cd0*/  DADD R24, R22, R24 ;  /* 0x0000000016187229 */ /* 0x004fc40000000018 */
[----:B------:R-:W2:Y:S01]  /*0ce0*/  LDG.E.64 R22, desc[UR14][R14.64+0x78] ;  /* 0x0000780e0e167981 */ /* 0x000ea2000c1e1b00 */
[----:B------:R-:W-:-:S05]  /*0cf0*/  VIADD R36, R36, 0x10 ;  /* 0x0000001024247836 */ /* 0x000fca0000000000 */
[----:B------:R-:W-:Y:S02]  /*0d00*/  ISETP.GE.AND P4, PT, R36, R34, PT ;  /* 0x000000222400720c */ /* 0x000fe40003f86270 */
[----:B------:R-:W-:-:S05]  /*0d10*/  IADD3 R32, P5, R32, 0x80, RZ ;  /* 0x0000008020207810 */ /* 0x000fca0007fbe0ff */
[----:B------:R-:W-:Y:S01]  /*0d20*/  IMAD.X R5, RZ, RZ, R5, P5 ;  /* 0x000000ffff057224 */ /* 0x000fe200028e0605 */
[----:B-----5:R-:W-:-:S08]  /*0d30*/  DADD R16, R24, R16 ;  /* 0x0000000018107229 */ /* 0x020fd00000000010 */
[----:B---3--:R-:W-:-:S08]  /*0d40*/  DADD R16, R16, R18 ;  /* 0x0000000010107229 */ /* 0x008fd00000000012 */
[----:B----4-:R-:W-:-:S08]  /*0d50*/  DADD R16, R16, R20 ;  /* 0x0000000010107229 */ /* 0x010fd00000000014 */
[----:B--2---:R-:W-:Y:S01]  /*0d60*/  DADD R22, R16, R22 ;  /* 0x0000000010167229 */ /* 0x004fe20000000016 */
[----:B------:R-:W-:Y:S10]  /*0d70*/  @!P4 BRA `(.L_x_348) ;  /* 0xfffffffc0060c947 */ /* 0x000ff4000383ffff */
.L_x_347:
[----:B------:R-:W-:Y:S05]  /*0d80*/  BSYNC B2 ;  /* 0x0000000000027941 */ /* 0x000fea0003800000 */
.L_x_346:
[----:B------:R-:W-:Y:S01]  /*0d90*/  IMAD.IADD R14, R29, 0x1, -R36 ;  /* 0x000000011d0e7824 */ /* 0x000fe200078e0a24 */
[----:B------:R-:W-:Y:S04]  /*0da0*/  BSSY B2, `(.L_x_349) ;  /* 0x000001a000027945 */ /* 0x000fe80003800000 */
[----:B------:R-:W-:-:S13]  /*0db0*/  ISETP.GT.AND P4, PT, R14, 0x4, PT ;  /* 0x000000040e00780c */ /* 0x000fda0003f84270 */
[----:B------:R-:W-:Y:S05]  /*0dc0*/  @!P4 BRA `(.L_x_350) ;  /* 0x00000000005cc947 */ /* 0x000fea0003800000 */
[----:B------:R-:W-:Y:S01]  /*0dd0*/  MOV R14, R32 ;  /* 0x00000020000e7202 */ /* 0x000fe20000000f00 */
[----:B------:R-:W-:-:S04]  /*0de0*/  IMAD.MOV.U32 R15, RZ, RZ, R5 ;  /* 0x000000ffff0f7224 */ /* 0x000fc800078e0005 */
[----:B------:R-:W-:-:S05]  /*0df0*/  IMAD.WIDE R16, R33, 0x8, R14 ;  /* 0x0000000821107825 */ /* 0x000fca00078e020e */
[----:B------:R-:W2:Y:S04]  /*0e00*/  LDG.E.64 R20, desc[UR14][R16.64] ;  /* 0x0000000e10147981 */ /* 0x000ea8000c1e1b00 */
[----:B------:R-:W3:Y:S04]  /*0e10*/  LDG.E.64 R18, desc[UR14][R16.64+0x8] ;  /* 0x0000080e10127981 */ /* 0x000ee8000c1e1b00 */
[----:B------:R-:W4:Y:S04]  /*0e20*/  LDG.E.64 R24, desc[UR14][R16.64+0x10] ;  /* 0x0000100e10187981 */ /* 0x000f28000c1e1b00 */
[----:B------:R-:W5:Y:S04]  /*0e30*/  LDG.E.64 R14, desc[UR14][R16.64+0x18] ;  /* 0x0000180e100e7981 */ /* 0x000f68000c1e1b00 */
[----:B------:R-:W5:Y:S01]  /*0e40*/  LDG.E.64 R34, desc[UR14][R16.64+0x38] ;  /* 0x0000380e10227981 */ /* 0x000f62000c1e1b00 */
[----:B--2---:R-:W-:-:S03]  /*0e50*/  DADD R20, R22, R20 ;  /* 0x0000000016147229 */ /* 0x004fc60000000014 */
[----:B------:R-:W2:Y:S05]  /*0e60*/  LDG.E.64 R22, desc[UR14][R16.64+0x20] ;  /* 0x0000200e10167981 */ /* 0x000eaa000c1e1b00 */
[----:B---3--:R-:W-:Y:S02]  /*0e70*/  DADD R18, R20, R18 ;  /* 0x0000000014127229 */ /* 0x008fe40000000012 */
[----:B------:R-:W3:Y:S06]  /*0e80*/  LDG.E.64 R20, desc[UR14][R16.64+0x28] ;  /* 0x0000280e10147981 */ /* 0x000eec000c1e1b00 */
[----:B----4-:R-:W-:-:S02]  /*0e90*/  DADD R24, R18, R24 ;  /* 0x0000000012187229 */ /* 0x010fc40000000018 */
[----:B------:R-:W4:Y:S06]  /*0ea0*/  LDG.E.64 R18, desc[UR14][R16.64+0x30] ;  /* 0x0000300e10127981 */ /* 0x000f2c000c1e1b00 */
[----:B-----5:R-:W-:Y:S01]  /*0eb0*/  DADD R14, R24, R14 ;  /* 0x00000000180e7229 */ /* 0x020fe2000000000e */
[----:B------:R-:W-:Y:S01]  /*0ec0*/  IADD3 R32, P4, R32, 0x40, RZ ;  /* 0x0000004020207810 */ /* 0x000fe20007f9e0ff */
[----:B------:R-:W-:Y:S01]  /*0ed0*/  VIADD R36, R36, 0x8 ;  /* 0x0000000824247836 */ /* 0x000fe20000000000 */
[----:B------:R-:W-:-:S03]  /*0ee0*/  PLOP3.LUT P0, PT, PT, PT, PT, 0x8, 0x0 ;  /* 0x000000000000781c */ /* 0x000fc60003f0e170 */
[----:B------:R-:W-:Y:S02]  /*0ef0*/  IMAD.X R5, RZ, RZ, R5, P4 ;  /* 0x000000ffff057224 */ /* 0x000fe400020e0605 */
[----:B--2---:R-:W-:-:S08]  /*0f00*/  DADD R14, R14, R22 ;  /* 0x000000000e0e7229 */ /* 0x004fd00000000016 */
[----:B---3--:R-:W-:-:S08]  /*0f10*/  DADD R14, R14, R20 ;  /* 0x000000000e0e7229 */ /* 0x008fd00000000014 */
[----:B----4-:R-:W-:-:S08]  /*0f20*/  DADD R14, R14, R18 ;  /* 0x000000000e0e7229 */ /* 0x010fd00000000012 */
[----:B------:R-:W-:-:S11]  /*0f30*/  DADD R22, R14, R34 ;  /* 0x000000000e167229 */ /* 0x000fd60000000022 */
.L_x_350:
[----:B------:R-:W-:Y:S05]  /*0f40*/  BSYNC B2 ;  /* 0x0000000000027941 */ /* 0x000fea0003800000 */
.L_x_349:
[----:B------:R-:W-:Y:S01]  /*0f50*/  ISETP.LT.OR P0, PT, R36, R29, P0 ;  /* 0x0000001d2400720c */ /* 0x000fe20000701670 */
[----:B------:R-:W-:Y:S01]  /*0f60*/  IMAD.MOV.U32 R25, RZ, RZ, R5 ;  /* 0x000000ffff197224 */ /* 0x000fe200078e0005 */
[----:B------:R-:W-:-:S11]  /*0f70*/  MOV R24, R32 ;  /* 0x0000002000187202 */ /* 0x000fd60000000f00 */
[----:B------:R-:W-:Y:S05]  /*0f80*/  @!P0 BRA `(.L_x_343) ;  /* 0x0000000000248947 */ /* 0x000fea0003800000 */
[----:B------:R-:W-:-:S05]  /*0f90*/  IMAD.WIDE R24, R33, 0x8, R24 ;  /* 0x0000000821187825 */ /* 0x000fca00078e0218 */
[----:B------:R-:W2:Y:S04]  /*0fa0*/  LDG.E.64 R20, desc[UR14][R24.64] ;  /* 0x0000000e18147981 */ /* 0x000ea8000c1e1b00 */
[----:B------:R-:W3:Y:S04]  /*0fb0*/  LDG.E.64 R18, desc[UR14][R24.64+0x8] ;  /* 0x0000080e18127981 */ /* 0x000ee8000c1e1b00 */
[----:B------:R-:W4:Y:S04]  /*0fc0*/  LDG.E.64 R16, desc[UR14][R24.64+0x10] ;  /* 0x0000100e18107981 */ /* 0x000f28000c1e1b00 */
[----:B------:R-:W5:Y:S01]  /*0fd0*/  LDG.E.64 R14, desc[UR14][R24.64+0x18] ;  /* 0x0000180e180e7981 */ /* 0x000f62000c1e1b00 */
[----:B--2---:R-:W-:-:S08]  /*0fe0*/  DADD R20, R22, R20 ;  /* 0x0000000016147229 */ /* 0x004fd00000000014 */
[----:B---3--:R-:W-:-:S08]  /*0ff0*/  DADD R18, R20, R18 ;  /* 0x0000000014127229 */ /* 0x008fd00000000012 */
[----:B----4-:R-:W-:-:S08]  /*1000*/  DADD R16, R18, R16 ;  /* 0x0000000012107229 */ /* 0x010fd00000000010 */
[----:B-----5:R-:W-:-:S11]  /*1010*/  DADD R22, R16, R14 ;  /* 0x0000000010167229 */ /* 0x020fd6000000000e */
.L_x_343:
[----:B------:R-:W-:Y:S05]  /*1020*/  BSYNC B0 ;  /* 0x0000000000007941 */ /* 0x000fea0003800000 */
.L_x_342:
[----:B------:R-:W-:Y:S02]  /*1030*/  ULDC UR7, c[0x0][0x230] ;  /* 0x00008c0000077ab9 */ /* 0x000fe40000000800 */
[----:B------:R-:W-:Y:S01]  /*1040*/  VIADD R31, R31, UR7 ;  /* 0x000000071f1f7c36 */ /* 0x000fe20008000000 */
[----:B------:R-:W-:Y:S06]  /*1050*/  @!P3 BRA `(.L_x_351) ;  /* 0xfffffff80004b947 */ /* 0x000fec000383ffff */
.L_x_341:
[----:B------:R-:W-:Y:S05]  /*1060*/  BSYNC B1 ;  /* 0x0000000000017941 */ /* 0x000fea0003800000 */
.L_x_340:
[----:B------:R-:W-:Y:S01]  /*1070*/  UIADD3 UR4, UR4, UR9, URZ ;  /* 0x0000000904047290 */ /* 0x000fe2000fffe03f */
[----:B------:R-:W-:Y:S11]  /*1080*/  @!P2 BRA `(.L_x_352) ;  /* 0xfffffff400dca947 */ /* 0x000ff6000383ffff */
.L_x_339:
[----:B------:R-:W-:Y:S01]  /*1090*/  SHF.R.S32.HI R3, RZ, 0x1f, R0 ;  /* 0x0000001fff037819 */ /* 0x000fe20000011400 */
[----:B------:R-:W-:Y:S01]  /*10a0*/  ULDC.64 UR10, c[0x0][0x290] ;  /* 0x0000a400000a7ab9 */ /* 0x000fe20000000a00 */
[----:B------:R-:W-:Y:S01]  /*10b0*/  SHF.R.S32.HI R7, RZ, 0x1f, R2 ;  /* 0x0000001fff077819 */ /* 0x000fe20000011402 */
[----:B------:R-:W-:Y:S01]  /*10c0*/  IMAD.WIDE.U32 R4, R0, UR10, RZ ;  /* 0x0000000a00047c25 */ /* 0x000fe2000f8e00ff */
[----:B------:R-:W-:Y:S01]  /*10d0*/  USHF.R.S32.HI UR7, URZ, 0x1f, UR8 ;  /* 0x0000001f3f077899 */ /* 0x000fe20008011408 */
[----:B------:R-:W-:Y:S02]  /*10e0*/  ULDC.64 UR12, c[0x0][0x280] ;  /* 0x0000a000000c7ab9 */ /* 0x000fe40000000a00 */
[----:B------:R-:W-:-:S04]  /*10f0*/  IMAD R3, R3, UR10, RZ ;  /* 0x0000000a03037c24 */ /* 0x000fc8000f8e02ff */
[----:B------:R-:W-:Y:S01]  /*1100*/  IMAD R3, R0, UR11, R3 ;  /* 0x0000000b00037c24 */ /* 0x000fe2000f8e0203 */
[----:B------:R-:W-:Y:S02]  /*1110*/  ULDC.64 UR10, c[0x0][0x298] ;  /* 0x0000a600000a7ab9 */ /* 0x000fe40000000a00 */
[----:B------:R-:W-:Y:S02]  /*1120*/  IMAD R7, R7, UR10, RZ ;  /* 0x0000000a07077c24 */ /* 0x000fe4000f8e02ff */
[----:B------:R-:W-:Y:S02]  /*1130*/  IMAD.IADD R5, R5, 0x1, R3 ;  /* 0x0000000105057824 */ /* 0x000fe400078e0203 */
[C---:B------:R-:W-:Y:S02]  /*1140*/  IMAD R7, R2.reuse, UR11, R7 ;  /* 0x0000000b02077c24 */ /* 0x040fe4000f8e0207 */
[----:B------:R-:W-:Y:S01]  /*1150*/  IMAD.WIDE.U32 R2, R2, UR10, R4 ;  /* 0x0000000a02027c25 */ /* 0x000fe2000f8e0004 */
[----:B------:R-:W-:-:S02]  /*1160*/  ULDC.64 UR10, c[0x0][0x288] ;  /* 0x0000a200000a7ab9 */ /* 0x000fc40000000a00 */
[----:B------:R-:W-:Y:S02]  /*1170*/  UIMAD UR7, UR7, UR10, URZ ;  /* 0x0000000a070772a4 */ /* 0x000fe4000f8e023f */
[----:B------:R-:W-:Y:S01]  /*1180*/  IMAD.U32 R5, RZ, RZ, UR10 ;  /* 0x0000000aff057e24 */ /* 0x000fe2000f8e00ff */
[----:B------:R-:W-:Y:S01]  /*1190*/  IADD3 R3, R3, R7, RZ ;  /* 0x0000000703037210 */ /* 0x000fe20007ffe0ff */
[----:B------:R-:W-:Y:S02]  /*11a0*/  USHF.R.S32.HI UR10, URZ, 0x1f, UR5 ;  /* 0x0000001f3f0a7899 */ /* 0x000fe40008011405 */
[----:B------:R-:W-:Y:S02]  /*11b0*/  UIMAD UR7, UR8, UR11, UR7 ;  /* 0x0000000b080772a4 */ /* 0x000fe4000f8e0207 */
[----:B------:R-:W-:Y:S01]  /*11c0*/  IMAD.WIDE.U32 R2, R5, UR8, R2 ;  /* 0x0000000805027c25 */ /* 0x000fe2000f8e0002 */
[----:B------:R-:W-:Y:S02]  /*11d0*/  UIMAD UR10, UR10, UR12, URZ ;  /* 0x0000000c0a0a72a4 */ /* 0x000fe4000f8e023f */
[----:B------:R-:W-:Y:S01]  /*11e0*/  MOV R5, UR12 ;  /* 0x0000000c00057c02 */ /* 0x000fe20008000f00 */
[----:B------:R-:W-:Y:S01]  /*11f0*/  VIADD R3, R3, UR7 ;  /* 0x0000000703037c36 */ /* 0x000fe20008000000 */
[----:B------:R-:W-:-:S03]  /*1200*/  UIMAD UR10, UR5, UR13, UR10 ;  /* 0x0000000d050a72a4 */ /* 0x000fc6000f8e020a */
[----:B------:R-:W-:Y:S01]  /*1210*/  IMAD.WIDE.U32 R2, R5, UR5, R2 ;  /* 0x0000000505027c25 */ /* 0x000fe2000f8e0002 */
[----:B------:R-:W-:-:S03]  /*1220*/  ULDC.64 UR12, c[0x0][0x258] ;  /* 0x00009600000c7ab9 */ /* 0x000fc60000000a00 */
[----:B------:R-:W-:Y:S01]  /*1230*/  VIADD R3, R3, UR10 ;  /* 0x0000000a03037c36 */ /* 0x000fe20008000000 */
[C---:B------:R-:W-:Y:S01]  /*1240*/  LEA R4, P0, R2.reuse, UR12, 0x3 ;  /* 0x0000000c02047c11 */ /* 0x040fe2000f8018ff */
[----:B------:R-:W-:Y:S02]  /*1250*/  ULDC.64 UR10, c[0x0][0x2b0] ;  /* 0x0000ac00000a7ab9 */ /* 0x000fe40000000a00 */
[----:B------:R-:W-:Y:S01]  /*1260*/  DMUL R22, R22, UR10 ;  /* 0x0000000a16167c28 */ /* 0x000fe20008000000 */
[----:B------:R-:W-:-:S06]  /*1270*/  LEA.HI.X R5, R2, UR13, R3, 0x3, P0 ;  /* 0x0000000d02057c11 */ /* 0x000fcc00080f1c03 */
[----:B------:R-:W-:Y:S01]  /*1280*/  STG.E.64 desc[UR14][R4.64], R22 ;  /* 0x0000001604007986 */ /* 0x000fe2000c101b0e */
[----:B------:R-:W-:Y:S05]  /*1290*/  EXIT ;  /* 0x000000000000794d */ /* 0x000fea0003800000 */
        .weak           $__internal_13_$__cuda_sm20_div_s64
        .type           $__internal_13_$__cuda_sm20_div_s64,@function
        .size           $__internal_13_$__cuda_sm20_div_s64,(.L_x_850 - $__internal_13_$__cuda_sm20_div_s64)
$__internal_13_$__cuda_sm20_div_s64:
[----:B------:R-:W-:Y:S02]  /*12a0*/  ULDC.64 UR14, c[0x0][0x268] ;  /* 0x00009a00000e7ab9 */ /* 0x000fe40000000a00 */
[----:B------:R-:W-:Y:S02]  /*12b0*/  UIADD3 UR6, UP0, URZ, -UR14, URZ ;  /* 0x8000000e3f067290 */ /* 0x000fe4000ff1e03f */
[----:B------:R-:W-:Y:S02]  /*12c0*/  UISETP.GE.AND UP1, UPT, UR15, URZ, UPT ;  /* 0x0000003f0f00728c */ /* 0x000fe4000bf26270 */
[----:B------:R-:W-:Y:S02]  /*12d0*/  UIADD3.X UR4, URZ, ~UR15, URZ, UP0, !UPT ;  /* 0x8000000f3f047290 */ /* 0x000fe400087fe43f */
[----:B------:R-:W-:Y:S02]  /*12e0*/  USEL UR6, UR6, UR14, !UP1 ;  /* 0x0000000e06067287 */ /* 0x000fe4000c800000 */
[----:B------:R-:W-:-:S09]  /*12f0*/  USEL UR7, UR4, UR15, !UP1 ;  /* 0x0000000f04077287 */ /* 0x000fd2000c800000 */
[----:B------:R-:W0:Y:S08]  /*1300*/  I2F.U64.RP R3, UR6 ;  /* 0x0000000600037d12 */ /* 0x000e300008309000 */
[----:B0-----:R-:W0:Y:S02]  /*1310*/  MUFU.RCP R3, R3 ;  /* 0x0000000300037308 */ /* 0x001e240000001000 */
[----:B0-----:R-:W-:-:S06]  /*1320*/  VIADD R6, R3, 0x1ffffffe ;  /* 0x1ffffffe03067836 */ /* 0x001fcc0000000000 */
[----:B------:R-:W0:Y:S02]  /*1330*/  F2I.U64.TRUNC R6, R6 ;  /* 0x0000000600067311 */ /* 0x000e24000020d800 */
[----:B0-----:R-:W-:Y:S02]  /*1340*/  R2UR UR4, R6 ;  /* 0x00000000060472ca */ /* 0x001fe400000e0000 */
[----:B------:R-:W-:Y:S01]  /*1350*/  R2UR UR5, R7 ;  /* 0x00000000070572ca */ /* 0x000fe200000e0000 */
[----:B------:R-:W-:Y:S01]  /*1360*/  IMAD.MOV.U32 R7, RZ, RZ, 0x0 ;  /* 0x00000000ff077424 */ /* 0x000fe200078e00ff */
[----:B------:R-:W-:-:S09]  /*1370*/  MOV R6, R4 ;  /* 0x0000000400067202 */ /* 0x000fd20000000f00 */
[----:B------:R-:W-:-:S04]  /*1380*/  UIMAD.WIDE.U32 UR10, UR4, UR6, URZ ;  /* 0x00000006040a72a5 */ /* 0x000fc8000f8e003f */
[----:B------:R-:W-:Y:S02]  /*1390*/  UIADD3 UR12, UP0, URZ, -UR10, URZ ;  /* 0x8000000a3f0c7290 */ /* 0x000fe4000ff1e03f */
[----:B------:R-:W-:Y:S02]  /*13a0*/  UIMAD UR9, UR4, UR7, UR11 ;  /* 0x00000007040972a4 */ /* 0x000fe4000f8e020b */
[----:B------:R-:W-:Y:S02]  /*13b0*/  UIMAD.WIDE.U32 UR10, UR4, UR12, URZ ;  /* 0x0000000c040a72a5 */ /* 0x000fe4000f8e003f */
[----:B------:R-:W-:-:S04]  /*13c0*/  UIMAD UR9, UR5, UR6, UR9 ;  /* 0x00000006050972a4 */ /* 0x000fc8000f8e0209 */
[----:B------:R-:W-:Y:S01]  /*13d0*/  UIADD3.X UR9, URZ, ~UR9, URZ, UP0, !UPT ;  /* 0x800000093f097290 */ /* 0x000fe200087fe43f */
[----:B------:R-:W-:Y:S01]  /*13e0*/  UMOV UR10, UR11 ;  /* 0x0000000b000a7c82 */ /* 0x000fe20008000000 */
[----:B------:R-:W-:Y:S02]  /*13f0*/  UMOV UR11, UR4 ;  /* 0x00000004000b7c82 */ /* 0x000fe40008000000 */
[----:B------:R-:W-:-:S04]  /*1400*/  UIMAD.WIDE.U32 UR10, UP0, UR4, UR9, UR10 ;  /* 0x00000009040a72a5 */ /* 0x000fc8000f80000a */
[----:B------:R-:W-:Y:S02]  /*1410*/  UIMAD.WIDE.U32 UR10, UP2, UR5, UR12, UR10 ;  /* 0x0000000c050a72a5 */ /* 0x000fe4000f84000a */
[----:B------:R-:W-:Y:S02]  /*1420*/  UIMAD.WIDE.U32 UR12, UR5, UR9, URZ ;  /* 0x00000009050c72a5 */ /* 0x000fe4000f8e003f */
[----:B------:R-:W-:-:S04]  /*1430*/  UIMAD UR9, UR5, UR9, URZ ;  /* 0x00000009050972a4 */ /* 0x000fc8000f8e023f */
[----:B------:R-:W-:Y:S02]  /*1440*/  UIADD3 UR11, UP3, UR9, UR11, URZ ;  /* 0x0000000b090b7290 */ /* 0x000fe4000ff7e03f */
[----:B------:R-:W-:Y:S02]  /*1450*/  UIADD3.X UR9, UR13, UR5, URZ, UP0, !UPT ;  /* 0x000000050d097290 */ /* 0x000fe400087fe43f */
[----:B------:R-:W-:Y:S02]  /*1460*/  UIMAD.WIDE.U32 UR4, UR11, UR6, URZ ;  /* 0x000000060b0472a5 */ /* 0x000fe4000f8e003f */
[----:B------:R-:W-:Y:S02]  /*1470*/  UIADD3.X UR9, URZ, URZ, UR9, UP3, UP2 ;  /* 0x0000003f3f097290 */ /* 0x000fe40009fe4409 */
[----:B------:R-:W-:Y:S02]  /*1480*/  UIADD3 UR4, UP0, URZ, -UR4, URZ ;  /* 0x800000043f047290 */ /* 0x000fe4000ff1e03f */
[----:B------:R-:W-:-:S02]  /*1490*/  UIMAD UR5, UR11, UR7, UR5 ;  /* 0x000000070b0572a4 */ /* 0x000fc4000f8e0205 */
[----:B------:R-:W-:Y:S02]  /*14a0*/  UIMAD.WIDE.U32 UR12, UR11, UR4, URZ ;  /* 0x000000040b0c72a5 */ /* 0x000fe4000f8e003f */
[----:B------:R-:W-:-:S04]  /*14b0*/  UIMAD UR5, UR9, UR6, UR5 ;  /* 0x00000006090572a4 */ /* 0x000fc8000f8e0205 */
[----:B------:R-:W-:Y:S01]  /*14c0*/  UIADD3.X UR5, URZ, ~UR5, URZ, UP0, !UPT ;  /* 0x800000053f057290 */ /* 0x000fe200087fe43f */
[----:B------:R-:W-:-:S03]  /*14d0*/  UMOV UR10, UR13 ;  /* 0x0000000d000a7c82 */ /* 0x000fc60008000000 */
[----:B------:R-:W-:Y:S02]  /*14e0*/  UIMAD.WIDE.U32 UR10, UP0, UR11, UR5, UR10 ;  /* 0x000000050b0a72a5 */ /* 0x000fe4000f80000a */
[----:B------:R-:W-:Y:S02]  /*14f0*/  UIMAD UR12, UR9, UR5, URZ ;  /* 0x00000005090c72a4 */ /* 0x000fe4000f8e023f */
[----:B------:R-:W-:Y:S02]  /*1500*/  UIMAD.WIDE.U32 UR10, UP2, UR9, UR4, UR10 ;  /* 0x00000004090a72a5 */ /* 0x000fe4000f84000a */
[----:B------:R-:W-:Y:S02]  /*1510*/  UIMAD.WIDE.U32 UR4, UR9, UR5, URZ ;  /* 0x00000005090472a5 */ /* 0x000fe4000f8e003f */
[----:B------:R-:W-:Y:S02]  /*1520*/  UIADD3 UR12, UP3, UR12, UR11, URZ ;  /* 0x0000000b0c0c7290 */ /* 0x000fe4000ff7e03f */
[----:B------:R-:W-:-:S02]  /*1530*/  UIADD3.X UR9, UR5, UR9, URZ, UP0, !UPT ;  /* 0x0000000905097290 */ /* 0x000fc400087fe43f */
[----:B------:R-:W-:Y:S01]  /*1540*/  UIMAD.WIDE.U32 UR10, UR12, UR8, URZ ;  /* 0x000000080c0a72a5 */ /* 0x000fe2000f8e003f */
[----:B------:R-:W-:Y:S01]  /*1550*/  UMOV UR5, URZ ;  /* 0x0000003f00057c82 */ /* 0x000fe20008000000 */
[----:B------:R-:W-:-:S05]  /*1560*/  UIADD3.X UR9, URZ, URZ, UR9, UP3, UP2 ;  /* 0x0000003f3f097290 */ /* 0x000fca0009fe4409 */
[----:B------:R-:W-:Y:S02]  /*1570*/  UMOV UR4, UR11 ;  /* 0x0000000b00047c82 */ /* 0x000fe40008000000 */
[----:B------:R-:W-:-:S04]  /*1580*/  UIMAD.WIDE.U32 UR4, URZ, UR12, UR4 ;  /* 0x0000000c3f0472a5 */ /* 0x000fc8000f8e0004 */
[----:B------:R-:W-:-:S04]  /*1590*/  UIMAD.WIDE.U32 UR4, UP0, UR9, UR8, UR4 ;  /* 0x00000008090472a5 */ /* 0x000fc8000f800004 */
[----:B------:R-:W-:Y:S02]  /*15a0*/  UIADD3 UR10, UP2, URZ, UR5, URZ ;  /* 0x000000053f0a7290 */ /* 0x000fe4000ff5e03f */
[----:B------:R-:W-:Y:S02]  /*15b0*/  UIADD3.X UR9, URZ, URZ, URZ, UP0, !UPT ;  /* 0x0000003f3f097290 */ /* 0x000fe400087fe43f */
[----:B------:R-:W-:Y:S02]  /*15c0*/  UIMAD.WIDE.U32 UR4, UR10, UR6, URZ ;  /* 0x000000060a0472a5 */ /* 0x000fe4000f8e003f */
[----:B------:R-:W-:Y:S02]  /*15d0*/  UIADD3.X UR9, URZ, UR9, URZ, UP2, !UPT ;  /* 0x000000093f097290 */ /* 0x000fe400097fe43f */
[----:B------:R-:W-:Y:S02]  /*15e0*/  UIMAD UR5, UR10, UR7, UR5 ;  /* 0x000000070a0572a4 */ /* 0x000fe4000f8e0205 */
[----:B------:R-:W-:-:S02]  /*15f0*/  UIADD3 UR11, UP2, -UR4, UR8, URZ ;  /* 0x00000008040b7290 */ /* 0x000fc4000ff5e13f */
[----:B------:R-:W-:Y:S02]  /*1600*/  UIMAD UR5, UR9, UR6, UR5 ;  /* 0x00000006090572a4 */ /* 0x000fe4000f8e0205 */
[----:B------:R-:W-:Y:S02]  /*1610*/  UISETP.GE.U32.AND UP0, UPT, UR11, UR6, UPT ;  /* 0x000000060b00728c */ /* 0x000fe4000bf06070 */
[----:B------:R-:W-:Y:S02]  /*1620*/  UIADD3.X UR12, URZ, ~UR5, URZ, UP2, !UPT ;  /* 0x800000053f0c7290 */ /* 0x000fe400097fe43f */
[----:B------:R-:W-:Y:S02]  /*1630*/  UIADD3 UR5, UP2, UR11, -UR6, URZ ;  /* 0x800000060b057290 */ /* 0x000fe4000ff5e03f */
[----:B------:R-:W-:Y:S02]  /*1640*/  UISETP.GE.U32.AND.EX UP0, UPT, UR12, UR7, UPT, UP0 ;  /* 0x000000070c00728c */ /* 0x000fe4000bf06100 */
[----:B------:R-:W-:-:S02]  /*1650*/  UIADD3 UR4, UR10, 0x1, URZ ;  /* 0x000000010a047890 */ /* 0x000fc4000fffe03f */
[----:B------:R-:W-:Y:S02]  /*1660*/  UIADD3.X UR9, UR12, ~UR7, URZ, UP2, !UPT ;  /* 0x800000070c097290 */ /* 0x000fe400097fe43f */
[----:B------:R-:W-:Y:S02]  /*1670*/  USEL UR5, UR5, UR11, UP0 ;  /* 0x0000000b05057287 */ /* 0x000fe40008000000 */
[----:B------:R-:W-:Y:S02]  /*1680*/  USEL UR9, UR9, UR12, UP0 ;  /* 0x0000000c09097287 */ /* 0x000fe40008000000 */
[----:B------:R-:W-:Y:S02]  /*1690*/  USEL UR10, UR4, UR10, UP0 ;  /* 0x0000000a040a7287 */ /* 0x000fe40008000000 */
[----:B------:R-:W-:Y:S02]  /*16a0*/  UISETP.GE.U32.AND UP0, UPT, UR5, UR6, UPT ;  /* 0x000000060500728c */ /* 0x000fe4000bf06070 */
[----:B------:R-:W-:-:S02]  /*16b0*/  UIADD3 UR5, UR10, 0x1, URZ ;  /* 0x000000010a057890 */ /* 0x000fc4000fffe03f */
[----:B------:R-:W-:-:S04]  /*16c0*/  UISETP.GE.U32.AND.EX UP0, UPT, UR9, UR7, UPT, UP0 ;  /* 0x000000070900728c */ /* 0x000fc8000bf06100 */
[----:B------:R-:W-:Y:S02]  /*16d0*/  USEL UR5, UR5, UR10, UP0 ;  /* 0x0000000a05057287 */ /* 0x000fe40008000000 */
[----:B------:R-:W-:Y:S02]  /*16e0*/  UISETP.NE.U32.AND UP0, UPT, UR14, URZ, UPT ;  /* 0x0000003f0e00728c */ /* 0x000fe4000bf05070 */
[----:B------:R-:W-:Y:S02]  /*16f0*/  UIADD3 UR4, URZ, -UR5, URZ ;  /* 0x800000053f047290 */ /* 0x000fe4000fffe03f */
[----:B------:R-:W-:Y:S02]  /*1700*/  UISETP.NE.AND.EX UP0, UPT, UR15, URZ, UPT, UP0 ;  /* 0x0000003f0f00728c */ /* 0x000fe4000bf05300 */
[----:B------:R-:W-:-:S04]  /*1710*/  USEL UR5, UR4, UR5, !UP1 ;  /* 0x0000000504057287 */ /* 0x000fc8000c800000 */
[----:B------:R-:W-:Y:S01]  /*1720*/  USEL UR5, UR5, 0xffffffff, UP0 ;  /* 0xffffffff05057887 */ /* 0x000fe20008000000 */
[----:B------:R-:W-:Y:S11]  /*1730*/  RET.REL.NODEC R6 `(_ZN2at6native49_GLOBAL__N__09e94e3a_16_AveragePool3d_cu_a8eae74c44avg_pool3d_single_backward_out_frame_stride1IddEEvNS_27GenericPackedTensorAccessorIKT_Lm4ENS_16DefaultPtrTraitsElEENS3_IS4_Lm4ES6_lEEiiiT0_i) ;  /* 0xffffffe806307950 */ /* 0x000ff60003c3ffff */
.L_x_353:
        /* <DEDUP_REMOVED lines=12> */
.L_x_850:


//--------------------- .text._ZN2at6native49_GLOBAL__N__09e94e3a_16_AveragePool3d_cu_a8eae74c29avg_pool3d_cuda_update_outputIN3c108BFloat16EfEEvNS_27GenericPackedTensorAccessorIKT_Lm4ENS_16DefaultPtrTraitsElEENS5_IS6_Lm4ES8_lEEiiiiiiiiibii --------------------------
	.section	.text._ZN2at6native49_GLOBAL__N__09e94e3a_16_AveragePool3d_cu_a8eae74c29avg_pool3d_cuda_update_outputIN3c108BFloat16EfEEvNS_27GenericPackedTensorAccessorIKT_Lm4ENS_16DefaultPtrTraitsElEENS5_IS6_Lm4ES8_lEEiiiiiiiiibii,"ax",@progbits
	.align	128
.text._ZN2at6native49_GLOBAL__N__09e94e3a_16_AveragePool3d_cu_a8eae74c29avg_pool3d_cuda_update_outputIN3c108BFloat16EfEEvNS_27GenericPackedTensorAccessorIKT_Lm4ENS_16DefaultPtrTraitsElEENS5_IS6_Lm4ES8_lEEiiiiiiiiibii:
        .type           _ZN2at6native49_GLOBAL__N__09e94e3a_16_AveragePool3d_cu_a8eae74c29avg_pool3d_cuda_update_outputIN3c108BFloat16EfEEvNS_27GenericPackedTensorAccessorIKT_Lm4ENS_16DefaultPtrTraitsElEENS5_IS6_Lm4ES8_lEEiiiiiiiiibii,@function
        .size           _ZN2at6native49_GLOBAL__N__09e94e3a_16_AveragePool3d_cu_a8eae74c29avg_pool3d_cuda_update_outputIN3c108BFloat16EfEEvNS_27GenericPackedTensorAccessorIKT_Lm4ENS_16DefaultPtrTraitsElEENS5_IS6_Lm4ES8_lEEiiiiiiiiibii,(.L_x_852 - _ZN2at6native49_GLOBAL__N__09e94e3a_16_AveragePool3d_cu_a8eae74c29avg_pool3d_cuda_update_outputIN3c108BFloat16EfEEvNS_27GenericPackedTensorAccessorIKT_Lm4ENS_16DefaultPtrTraitsElEENS5_IS6_Lm4ES8_lEEiiiiiiiiibii)
        .other          _ZN2at6native49_GLOBAL__N__09e94e3a_16_AveragePool3d_cu_a8eae74c29avg_pool3d_cuda_update_outputIN3c108BFloat16EfEEvNS_27GenericPackedTensorAccessorIKT_Lm4ENS_16DefaultPtrTraitsElEENS5_IS6_Lm4ES8_lEEiiiiiiiiibii,@"STO_CUDA_ENTRY STV_DEFAULT"
_ZN2at6native49_GLOBAL__N__09e94e3a_16_AveragePool3d_cu_a8eae74c29avg_pool3d_cuda_update_outputIN3c108BFloat16EfEEvNS_27GenericPackedTensorAccessorIKT_Lm4ENS_16DefaultPtrTraitsElEENS5_IS6_Lm4ES8_lEEiiiiiiiiibii:
        /* <DEDUP_REMOVED lines=18> */
[----:B------:R-:W-:Y:S05]  /*0120*/  CALL.REL.NOINC `($__internal_14_$__cuda_sm20_div_s64) ;  /* 0x0000001000387944 */ /* 0x000fea0003c00000 */
[----:B------:R-:W0:Y:S01]  /*0130*/  LDC R4, c[0x0][0x268] ;  /* 0x00009a00ff047b82 */ /* 0x000e220000000800 */
[----:B------:R-:W-:Y:S01]  /*0140*/  IMAD.MOV R13, RZ, RZ, -R3 ;  /* 0x000000ffff0d7224 */ /* 0x000fe200078e0a03 */
[----:B------:R-:W-:-:S03]  /*0150*/  MOV R9, R3 ;  /* 0x0000000300097202 */ /* 0x000fc60000000f00 */
[----:B0-----:R-:W-:Y:S01]  /*0160*/  IMAD R13, R13, R4, UR4 ;  /* 0x000000040d0d7e24 */ /* 0x001fe2000f8e0204 */
[----:B------:R-:W-:Y:S06]  /*0170*/  BRA `(.L_x_355) ;  /* 0x0000000000547947 */ /* 0x000fec0003800000 */
.L_x_354:
        /* <DEDUP_REMOVED lines=21> */
.L_x_355:
        /* <DEDUP_REMOVED lines=10> */
[----:B------:R-:W-:Y:S01]  /*0370*/  ULDC.64 UR4, c[0x0][0x290] ;  /* 0x0000a40000047ab9 */ /* 0x000fe20000000a00 */
[----:B------:R-:W-:Y:S01]  /*0380*/  SHF.R.S32.HI R20, RZ, 0x1f, R9 ;  /* 0x0000001fff147819 */ /* 0x000fe20000011409 */
[----:B------:R-:W-:Y:S01]  /*0390*/  IMAD R3, R3, UR4, RZ ;  /* 0x0000000403037c24 */ /* 0x000fe2000f8e02ff */
[----:B------:R-:W-:Y:S01]  /*03a0*/  ULDC.64 UR6, c[0x0][0x280] ;  /* 0x0000a00000067ab9 */ /* 0x000fe20000000a00 */
[C---:B------:R-:W-:Y:S01]  /*03b0*/  IMAD.WIDE.U32 R4, R0.reuse, UR4, RZ ;  /* 0x0000000400047c25 */ /* 0x040fe2000f8e00ff */
[----:B------:R-:W-:Y:S01]  /*03c0*/  ULDC UR8, c[0x0][0x228] ;  /* 0x00008a0000087ab9 */ /* 0x000fe20000000800 */
[----:B------:R-:W-:Y:S02]  /*03d0*/  ULDC.64 UR10, c[0x0][0x2a8] ;  /* 0x0000aa00000a7ab9 */ /* 0x000fe40000000a00 */
[----:B------:R-:W-:Y:S01]  /*03e0*/  IMAD R3, R0, UR5, R3 ;  /* 0x0000000500037c24 */ /* 0x000fe2000f8e0203 */
[----:B------:R-:W-:Y:S01]  /*03f0*/  ULDC.64 UR4, c[0x0][0x298] ;  /* 0x0000a60000047ab9 */ /* 0x000fe20000000a00 */
[----:B------:R-:W-:-:S02]  /*0400*/  IMAD R10, R20, UR6, RZ ;  /* 0x00000006140a7c24 */ /* 0x000fc4000f8e02ff */
[----:B------:R-:W-:Y:S01]  /*0410*/  IMAD R7, R6, UR4, RZ ;  /* 0x0000000406077c24 */ /* 0x000fe2000f8e02ff */
[----:B------:R-:W-:Y:S01]  /*0420*/  IADD3 R5, R5, R3, RZ ;  /* 0x0000000305057210 */ /* 0x000fe20007ffe0ff */
[----:B------:R-:W-:Y:S01]  /*0430*/  IMAD R19, R9, UR7, R10 ;  /* 0x0000000709137c24 */ /* 0x000fe2000f8e020a */
[----:B------:R-:W-:Y:S01]  /*0440*/  SHF.R.S32.HI R3, RZ, 0x1f, R13 ;  /* 0x0000001fff037819 */ /* 0x000fe2000001140d */
[C---:B------:R-:W-:Y:S02]  /*0450*/  IMAD R11, R2.reuse, UR5, R7 ;  /* 0x00000005020b7c24 */ /* 0x040fe4000f8e0207 */
[----:B------:R-:W-:Y:S01]  /*0460*/  IMAD.WIDE.U32 R6, R2, UR4, R4 ;  /* 0x0000000402067c25 */ /* 0x000fe2000f8e0004 */
[----:B------:R-:W-:Y:S01]  /*0470*/  ULDC.64 UR4, c[0x0][0x288] ;  /* 0x0000a20000047ab9 */ /* 0x000fe20000000a00 */
[----:B------:R-:W0:Y:S02]  /*0480*/  LDC.64 R4, c[0x0][0x2b8] ;  /* 0x0000ae00ff047b82 */ /* 0x000e240000000a00 */
[----:B------:R-:W-:-:S02]  /*0490*/  IMAD R8, R3, UR4, RZ ;  /* 0x0000000403087c24 */ /* 0x000fc4000f8e02ff */
[----:B------:R-:W-:Y:S02]  /*04a0*/  IMAD.IADD R7, R7, 0x1, R11 ;  /* 0x0000000107077824 */ /* 0x000fe400078e020b */
[C---:B------:R-:W-:Y:S02]  /*04b0*/  IMAD R3, R13.reuse, UR5, R8 ;  /* 0x000000050d037c24 */ /* 0x040fe4000f8e0208 */
[----:B------:R-:W1:Y:S01]  /*04c0*/  LDC R8, c[0x0][0x230] ;  /* 0x00008c00ff087b82 */ /* 0x000e620000000800 */
[----:B------:R-:W-:Y:S01]  /*04d0*/  IMAD.WIDE.U32 R6, R13, UR4, R6 ;  /* 0x000000040d067c25 */ /* 0x000fe2000f8e0006 */
[----:B------:R-:W-:-:S03]  /*04e0*/  ULDC.64 UR4, c[0x0][0x2b0] ;  /* 0x0000ac0000047ab9 */ /* 0x000fc60000000a00 */
[----:B------:R-:W-:Y:S01]  /*04f0*/  IMAD R11, R2, UR5, RZ ;  /* 0x00000005020b7c24 */ /* 0x000fe2000f8e02ff */
[----:B------:R-:W-:Y:S01]  /*0500*/  IADD3 R7, R7, R3, RZ ;  /* 0x0000000307077210 */ /* 0x000fe20007ffe0ff */
[----:B------:R-:W-:Y:S02]  /*0510*/  ULDC UR5, c[0x0][0x2c0] ;  /* 0x0000b00000057ab9 */ /* 0x000fe40000000800 */
[----:B------:R-:W-:Y:S01]  /*0520*/  IMAD.WIDE.U32 R6, R9, UR6, R6 ;  /* 0x0000000609067c25 */ /* 0x000fe2000f8e0006 */
[----:B------:R-:W-:-:S03]  /*0530*/  ULDC.64 UR6, c[0x0][0x2a0] ;  /* 0x0000a80000067ab9 */ /* 0x000fc60000000a00 */
[----:B------:R-:W-:Y:S02]  /*0540*/  IMAD.IADD R7, R7, 0x1, R19 ;  /* 0x0000000107077824 */ /* 0x000fe400078e0213 */
[----:B0-----:R-:W-:Y:S01]  /*0550*/  IMAD R3, R0, UR4, -R5 ;  /* 0x0000000400037c24 */ /* 0x001fe2000f8e0a05 */
[----:B------:R-:W-:Y:S01]  /*0560*/  ULDC UR4, c[0x0][0x220] ;  /* 0x0000880000047ab9 */ /* 0x000fe20000000800 */
[----:B------:R-:W-:Y:S01]  /*0570*/  VIADD R0, R5, UR8 ;  /* 0x0000000805007c36 */ /* 0x000fe20008000000 */
[----:B------:R-:W-:Y:S01]  /*0580*/  IADD3 R5, R4, UR4, RZ ;  /* 0x0000000404057c10 */ /* 0x000fe2000fffe0ff */
[----:B------:R-:W-:-:S03]  /*0590*/  IMAD R10, R13, UR11, -R4 ;  /* 0x0000000b0d0a7c24 */ /* 0x000fc6000f8e0a04 */
[----:B------:R-:W-:Y:S01]  /*05a0*/  VIADDMNMX R4, R3, UR7, R0, PT ;  /* 0x0000000703047c46 */ /* 0x000fe2000b800100 */
[----:B-1----:R-:W-:Y:S01]  /*05b0*/  VIADD R12, R8, UR5 ;  /* 0x00000005080c7c36 */ /* 0x002fe20008000000 */
[----:B------:R-:W-:Y:S01]  /*05c0*/  VIADDMNMX R15, R10, UR6, R5, PT ;  /* 0x000000060a0f7c46 */ /* 0x000fe2000b800105 */
[----:B------:R-:W-:Y:S01]  /*05d0*/  ULDC.64 UR6, c[0x0][0x258] ;  /* 0x0000960000067ab9 */ /* 0x000fe20000000a00 */
[----:B------:R-:W-:Y:S01]  /*05e0*/  IADD3 R5, R11, -UR5, RZ ;  /* 0x800000050b057c10 */ /* 0x000fe2000fffe0ff */
[----:B------:R-:W-:Y:S01]  /*05f0*/  IMAD.IADD R16, R4, 0x1, -R3 ;  /* 0x0000000104107824 */ /* 0x000fe200078e0a03 */
[----:B------:R-:W-:Y:S02]  /*0600*/  VIMNMX R13, RZ, R10, !PT ;  /* 0x0000000aff0d7248 */ /* 0x000fe40007fe0100 */
[----:B------:R-:W-:Y:S02]  /*0610*/  VIMNMX R2, R15, UR4, PT ;  /* 0x000000040f027c48 */ /* 0x000fe4000bfe0100 */
[----:B------:R-:W-:-:S02]  /*0620*/  VIMNMX R0, RZ, R3, !PT ;  /* 0x00000003ff007248 */ /* 0x000fc40007fe0100 */
[C---:B------:R-:W-:Y:S02]  /*0630*/  VIADDMNMX R14, R5.reuse, UR10, R12, PT ;  /* 0x0000000a050e7c46 */ /* 0x040fe4000b80010c */
[----:B------:R-:W-:Y:S02]  /*0640*/  VIMNMX R3, R4, UR8, PT ;  /* 0x0000000804037c48 */ /* 0x000fe4000bfe0100 */
[----:B------:R-:W-:Y:S02]  /*0650*/  ISETP.GT.AND P0, PT, R2, R13, PT ;  /* 0x0000000d0200720c */ /* 0x000fe40003f04270 */
[----:B------:R-:W-:Y:S02]  /*0660*/  VIMNMX R4, RZ, R5, !PT ;  /* 0x00000005ff047248 */ /* 0x000fe40007fe0100 */
[----:B------:R-:W-:Y:S02]  /*0670*/  IADD3 R17, -R5, R14, RZ ;  /* 0x0000000e05117210 */ /* 0x000fe40007ffe1ff */
[----:B------:R-:W-:-:S02]  /*0680*/  VIMNMX R5, R14, R8, PT ;  /* 0x000000080e057248 */ /* 0x000fc40003fe0100 */
[----:B------:R-:W-:Y:S01]  /*0690*/  ISETP.LE.OR P0, PT, R3, R0, !P0 ;  /* 0x000000000300720c */ /* 0x000fe20004703670 */
[----:B------:R-:W-:Y:S01]  /*06a0*/  IMAD R17, R16, R17, RZ ;  /* 0x0000001110117224 */ /* 0x000fe200078e02ff */
[----:B------:R-:W-:Y:S02]  /*06b0*/  LEA R18, P1, R6, UR6, 0x1 ;  /* 0x0000000606127c11 */ /* 0x000fe4000f8208ff */
[----:B------:R-:W-:Y:S02]  /*06c0*/  ISETP.LE.OR P0, PT, R5, R4, P0 ;  /* 0x000000040500720c */ /* 0x000fe40000703670 */
[----:B------:R-:W-:Y:S02]  /*06d0*/  IADD3 R10, -R10, R15, RZ ;  /* 0x0000000f0a0a7210 */ /* 0x000fe40007ffe1ff */
[----:B------:R-:W-:Y:S01]  /*06e0*/  LEA.HI.X R19, R6, UR7, R7, 0x1, P1 ;  /* 0x0000000706137c11 */ /* 0x000fe200088f0c07 */
[----:B------:R-:W-:Y:S02]  /*06f0*/  ULDC.64 UR6, c[0x0][0x208] ;  /* 0x0000820000067ab9 */ /* 0x000fe40000000a00 */
[----:B------:R-:W-:-:S06]  /*0700*/  IMAD R22, R10, R17, RZ ;  /* 0x000000110a167224 */ /* 0x000fcc00078e02ff */
[----:B------:R-:W-:Y:S05]  /*0710*/  @P0 BRA `(.L_x_356) ;  /* 0x0000000800b40947 */ /* 0x000fea0003800000 */
[----:B------:R-:W-:Y:S01]  /*0720*/  ULDC.64 UR8, c[0x0][0x238] ;  /* 0x00008e0000087ab9 */ /* 0x000fe20000000a00 */
[----:B------:R-:W-:Y:S01]  /*0730*/  LOP3.LUT R12, RZ, R12, RZ, 0x33, !PT ;  /* 0x0000000cff0c7212 */ /* 0x000fe200078e33ff */
[----:B------:R-:W-:Y:S01]  /*0740*/  IMAD R6, R20, UR8, RZ ;  /* 0x0000000814067c24 */ /* 0x000fe2000f8e02ff */
[----:B------:R-:W-:Y:S01]  /*0750*/  ULDC UR4, c[0x0][0x2cc] ;  /* 0x0000b30000047ab9 */ /* 0x000fe20000000800 */
[C---:B------:R-:W-:Y:S01]  /*0760*/  IMAD.WIDE.U32 R16, R9.reuse, UR8, RZ ;  /* 0x0000000809107c25 */ /* 0x040fe2000f8e00ff */
[----:B------:R-:W-:Y:S02]  /*0770*/  ISETP.NE.AND P0, PT, RZ, UR4, PT ;  /* 0x00000004ff007c0c */ /* 0x000fe4000bf05270 */
[----:B------:R-:W-:Y:S01]  /*0780*/  LOP3.LUT R20, RZ, R4, RZ, 0x33, !PT ;  /* 0x00000004ff147212 */ /* 0x000fe200078e33ff */
[----:B------:R-:W-:Y:S01]  /*0790*/  IMAD R9, R9, UR9, R6 ;  /* 0x0000000909097c24 */ /* 0x000fe2000f8e0206 */
[----:B------:R-:W-:Y:S01]  /*07a0*/  LOP3.LUT R6, RZ, R11, RZ, 0x33, !PT ;  /* 0x0000000bff067212 */ /* 0x000fe200078e33ff */
[----:B------:R-:W-:Y:S01]  /*07b0*/  IMAD.MOV.U32 R14, RZ, RZ, R16 ;  /* 0x000000ffff0e7224 */ /* 0x000fe200078e0010 */
[----:B------:R-:W-:Y:S01]  /*07c0*/  ULDC.64 UR8, c[0x0][0x248] ;  /* 0x0000920000087ab9 */ /* 0x000fe20000000a00 */
[----:B------:R-:W-:Y:S01]  /*07d0*/  IMAD.IADD R15, R17, 0x1, R9 ;  /* 0x00000001110f7824 */ /* 0x000fe200078e0209 */
[----:B------:R-:W0:Y:S01]  /*07e0*/  LDC.64 R10, c[0x0][0x250] ;  /* 0x00009400ff0a7b82 */ /* 0x000e220000000a00 */
[----:B------:R-:W-:Y:S01]  /*07f0*/  IADD3 R9, R6, UR5, RZ ;  /* 0x0000000506097c10 */ /* 0x000fe2000fffe0ff */
[----:B------:R-:W-:-:S03]  /*0800*/  IMAD.WIDE.U32 R6, R0, UR8, R14 ;  /* 0x0000000800067c25 */ /* 0x000fc6000f8e000e */
[----:B------:R-:W-:Y:S01]  /*0810*/  VIADDMNMX R12, R9, -UR10, R12, !PT ;  /* 0x8000000a090c7c46 */ /* 0x000fe2000f80010c */
[----:B------:R-:W-:Y:S01]  /*0820*/  IMAD R9, R0, UR9, R7 ;  /* 0x0000000900097c24 */ /* 0x000fe2000f8e0207 */
[----:B------:R-:W-:Y:S01]  /*0830*/  LOP3.LUT R7, RZ, R8, RZ, 0x33, !PT ;  /* 0x00000008ff077212 */ /* 0x000fe200078e33ff */
[----:B------:R-:W-:Y:S01]  /*0840*/  IMAD.MOV.U32 R8, RZ, RZ, R6 ;  /* 0x000000ffff087224 */ /* 0x000fe200078e0006 */
[----:B------:R-:W-:Y:S02]  /*0850*/  ULDC.64 UR8, c[0x0][0x240] ;  /* 0x0000900000087ab9 */ /* 0x000fe40000000a00 */
[----:B------:R-:W-:Y:S02]  /*0860*/  VIMNMX R21, R12, R7, !PT ;  /* 0x000000070c157248 */ /* 0x000fe40007fe0100 */
[----:B------:R-:W-:Y:S02]  /*0870*/  MOV R7, R13 ;  /* 0x0000000d00077202 */ /* 0x000fe40000000f00 */
[----:B------:R-:W-:-:S03]  /*0880*/  IADD3 R23, -R21, -0x2, -R4 ;  /* 0xfffffffe15177810 */ /* 0x000fc60007ffe904 */
[----:B------:R-:W-:Y:S01]  /*0890*/  IMAD.WIDE.U32 R12, R7, UR8, R8 ;  /* 0x00000008070c7c25 */ /* 0x000fe2000f8e0008 */
[----:B------:R-:W-:Y:S06]  /*08a0*/  @P0 BRA `(.L_x_357) ;  /* 0x0000000000240947 */ /* 0x000fec0003800000 */
[----:B------:R-:W-:Y:S01]  /*08b0*/  ULDC.U8 UR4, c[0x0][0x2c4] ;  /* 0x0000b10000047ab9 */ /* 0x000fe20000000000 */
[----:B------:R-:W-:Y:S01]  /*08c0*/  MOV R37, R22 ;  /* 0x0000001600257202 */ /* 0x000fe20000000f00 */
[----:B------:R-:W-:-:S06]  /*08d0*/  UPRMT UR4, UR4, 0x8880, URZ ;  /* 0x0000888004047896 */ /* 0x000fcc000800003f */
[----:B------:R-:W-:-:S13]  /*08e0*/  ISETP.NE.AND P0, PT, RZ, UR4, PT ;  /* 0x00000004ff007c0c */ /* 0x000fda000bf05270 */
[----:B------:R-:W-:Y:S01]  /*08f0*/  @!P0 IADD3 R8, -R4, R5, RZ ;  /* 0x0000000504088210 */ /* 0x000fe20007ffe1ff */
[----:B------:R-:W-:Y:S02]  /*0900*/  @!P0 IMAD.IADD R9, R3, 0x1, -R0 ;  /* 0x0000000103098824 */ /* 0x000fe400078e0a00 */
[----:B------:R-:W-:Y:S02]  /*0910*/  @!P0 IMAD.IADD R6, R2, 0x1, -R7 ;  /* 0x0000000102068824 */ /* 0x000fe400078e0a07 */
[----:B------:R-:W-:-:S04]  /*0920*/  @!P0 IMAD R9, R8, R9, RZ ;  /* 0x0000000908098224 */ /* 0x000fc800078e02ff */
[----:B------:R-:W-:-:S07]  /*0930*/  @!P0 IMAD R37, R6, R9, RZ ;  /* 0x0000000906258224 */ /* 0x000fce00078e02ff */
.L_x_357:
[----:B------:R-:W-:Y:S01]  /*0940*/  IADD3 R20, -R21, R20, RZ ;  /* 0x0000001415147210 */ /* 0x000fe20007ffe1ff */
[C---:B0-----:R-:W-:Y:S01]  /*0950*/  IMAD.SHL.U32 R8, R10.reuse, 0x2, RZ ;  /* 0x000000020a087824 */ /* 0x041fe200078e00ff */
[----:B------:R-:W-:Y:S01]  /*0960*/  SHF.L.U64.HI R6, R10, 0x1, R11 ;  /* 0x000000010a067819 */ /* 0x000fe2000001020b */
[----:B------:R-:W-:Y:S01]  /*0970*/  HFMA2.MMA R11, -RZ, RZ, 0, 0 ;  /* 0x00000000ff0b7435 */ /* 0x000fe200000001ff */
[----:B------:R-:W-:Y:S01]  /*0980*/  ISETP.GE.U32.AND P0, PT, R23, 0x3, PT ;  /* 0x000000031700780c */ /* 0x000fe20003f06070 */
[----:B------:R-:W-:Y:S01]  /*0990*/  IMAD R9, R7, UR9, R13 ;  /* 0x0000000907097c24 */ /* 0x000fe2000f8e020d */
[----:B------:R-:W-:Y:S01]  /*09a0*/  IADD3 R10, R4, 0x2, RZ ;  /* 0x00000002040a7810 */ /* 0x000fe20007ffe0ff */
[----:B------:R-:W-:Y:S01]  /*09b0*/  IMAD.MOV.U32 R42, RZ, RZ, RZ ;  /* 0x000000ffff2a7224 */ /* 0x000fe200078e00ff */
[----:B------:R-:W-:Y:S01]  /*09c0*/  I2FP.F32.S32 R37, R37 ;  /* 0x0000002500257245 */ /* 0x000fe20000201400 */
[----:B------:R-:W-:Y:S01]  /*09d0*/  IMAD.MOV.U32 R36, RZ, RZ, RZ ;  /* 0x000000ffff247224 */ /* 0x000fe200078e00ff */
[----:B------:R-:W-:-:S07]  /*09e0*/  LOP3.LUT R38, R20, 0x3, RZ, 0xc0, !PT ;  /* 0x0000000314267812 */ /* 0x000fce00078ec0ff */
.L_x_365:
[----:B------:R-:W-:Y:S01]  /*09f0*/  SHF.R.S32.HI R24, RZ, 0x1f, R7 ;  /* 0x0000001fff187819 */ /* 0x000fe20000011407 */
[----:B------:R-:W-:Y:S01]  /*0a00*/  ULDC.64 UR8, c[0x0][0x240] ;  /* 0x0000900000087ab9 */ /* 0x000fe20000000a00 */
[----:B------:R-:W-:Y:S01]  /*0a10*/  MOV R22, R16 ;  /* 0x0000001000167202 */ /* 0x000fe20000000f00 */
[----:B------:R-:W-:Y:S01]  /*0a20*/  IMAD.MOV.U32 R23, RZ, RZ, R15 ;  /* 0x000000ffff177224 */ /* 0x000fe200078e000f */
[----:B------:R-:W-:Y:S01]  /*0a30*/  MOV R20, R12 ;  /* 0x0000000c00147202 */ /* 0x000fe20000000f00 */
[----:B------:R-:W-:Y:S01]  /*0a40*/  IMAD R24, R24, UR8, RZ ;  /* 0x0000000818187c24 */ /* 0x000fe2000f8e02ff */
[----:B------:R-:W-:Y:S01]  /*0a50*/  BSSY B0, `(.L_x_358) ;  /* 0x000006f000007945 */ /* 0x000fe20003800000 */
[----:B------:R-:W-:Y:S01]  /*0a60*/  IMAD.MOV.U32 R21, RZ, RZ, R9 ;  /* 0x000000ffff157224 */ /* 0x000fe200078e0009 */
[----:B------:R-:W-:Y:S01]  /*0a70*/  MOV R39, RZ ;  /* 0x000000ff00277202 */ /* 0x000fe20000000f00 */
[----:B------:R-:W-:Y:S01]  /*0a80*/  IMAD R26, R36, UR8, RZ ;  /* 0x00000008241a7c24 */ /* 0x000fe2000f8e02ff */
[----:B------:R-:W-:Y:S01]  /*0a90*/  MOV R40, R0 ;  /* 0x0000000000287202 */ /* 0x000fe20000000f00 */
[----:B------:R-:W-:-:S04]  /*0aa0*/  IMAD.WIDE.U32 R22, R7, UR8, R22 ;  /* 0x0000000807167c25 */ /* 0x000fc8000f8e0016 */
[----:B------:R-:W-:Y:S02]  /*0ab0*/  IMAD R45, R7, UR9, R24 ;  /* 0x00000009072d7c24 */ /* 0x000fe4000f8e0218 */
[----:B------:R-:W-:-:S03]  /*0ac0*/  IMAD.WIDE.U32 R20, R11, UR8, R20 ;  /* 0x000000080b147c25 */ /* 0x000fc6000f8e0014 */
[----:B------:R-:W-:Y:S01]  /*0ad0*/  IADD3 R45, R23, R45, RZ ;  /* 0x0000002d172d7210 */ /* 0x000fe20007ffe0ff */
[----:B------:R-:W-:Y:S02]  /*0ae0*/  IMAD R43, R11, UR9, R26 ;  /* 0x000000090b2b7c24 */ /* 0x000fe4000f8e021a */
[----:B------:R-:W-:Y:S02]  /*0af0*/  IMAD.MOV.U32 R41, RZ, RZ, RZ ;  /* 0x000000ffff297224 */ /* 0x000fe400078e00ff */
[----:B------:R-:W-:-:S07]  /*0b00*/  IMAD.IADD R43, R21, 0x1, R43 ;  /* 0x00000001152b7824 */ /* 0x000fce00078e022b */
.L_x_364:
[----:B------:R-:W0:Y:S01]  /*0b10*/  LDC.64 R24, c[0x0][0x248] ;  /* 0x00009200ff187b82 */ /* 0x000e220000000a00 */
[----:B------:R-:W-:Y:S01]  /*0b20*/  ISETP.NE.AND P2, PT, R38, RZ, PT ;  /* 0x000000ff2600720c */ /* 0x000fe20003f45270 */
[----:B------:R-:W-:Y:S01]  /*0b30*/  IMAD.MOV.U32 R44, RZ, RZ, R22 ;  /* 0x000000ffff2c7224 */ /* 0x000fe200078e0016 */
[----:B------:R-:W-:Y:S01]  /*0b40*/  SHF.R.S32.HI R27, RZ, 0x1f, R40 ;  /* 0x0000001fff1b7819 */ /* 0x000fe20000011428 */
[----:B------:R-:W-:Y:S04]  /*0b50*/  BSSY B1, `(.L_x_359) ;  /* 0x000002f000017945 */ /* 0x000fe80003800000 */
[-C--:B0-----:R-:W-:Y:S02]  /*0b60*/  IMAD R27, R27, R24.reuse, RZ ;  /* 0x000000181b1b7224 */ /* 0x081fe400078e02ff */
[----:B------:R-:W-:-:S04]  /*0b70*/  IMAD.WIDE.U32 R30, R40, R24, R44 ;  /* 0x00000018281e7225 */ /* 0x000fc800078e002c */
[C---:B------:R-:W-:Y:S01]  /*0b80*/  IMAD R33, R40.reuse, R25, R27 ;  /* 0x0000001928217224 */ /* 0x040fe200078e021b */
[----:B------:R-:W-:Y:S01]  /*0b90*/  IADD3 R40, R40, 0x1, RZ ;  /* 0x0000000128287810 */ /* 0x000fe20007ffe0ff */
[----:B------:R-:W-:-:S03]  /*0ba0*/  IMAD.MOV.U32 R44, RZ, RZ, R4 ;  /* 0x000000ffff2c7224 */ /* 0x000fc600078e0004 */
[----:B------:R-:W-:Y:S01]  /*0bb0*/  ISETP.GE.AND P1, PT, R40, R3, PT ;  /* 0x000000032800720c */ /* 0x000fe20003f26270 */
[----:B------:R-:W-:-:S12]  /*0bc0*/  @!P2 BRA `(.L_x_360) ;  /* 0x00000000009ca947 */ /* 0x000fd80003800000 */
[----:B------:R-:W0:Y:S01]  /*0bd0*/  LDC.64 R26, c[0x0][0x250] ;  /* 0x00009400ff1a7b82 */ /* 0x000e220000000a00 */
[----:B------:R-:W-:Y:S02]  /*0be0*/  SHF.R.S32.HI R35, RZ, 0x1f, R4 ;  /* 0x0000001fff237819 */ /* 0x000fe40000011404 */
[----:B------:R-:W-:-:S05]  /*0bf0*/  IADD3 R31, R31, R33, RZ ;  /* 0x000000211f1f7210 */ /* 0x000fca0007ffe0ff */
[----:B------:R-:W1:Y:S01]  /*0c00*/  LDC.64 R28, c[0x0][0x210] ;  /* 0x00008400ff1c7b82 */ /* 0x000e620000000a00 */
[-C--:B0-----:R-:W-:Y:S02]  /*0c10*/  IMAD R32, R35, R26.reuse, RZ ;  /* 0x0000001a23207224 */ /* 0x081fe400078e02ff */
[----:B------:R-:W-:-:S04]  /*0c20*/  IMAD.WIDE.U32 R34, R4, R26, R30 ;  /* 0x0000001a04227225 */ /* 0x000fc800078e001e */
[----:B------:R-:W-:Y:S01]  /*0c30*/  IMAD R33, R4, R27, R32 ;  /* 0x0000001b04217224 */ /* 0x000fe200078e0220 */
[----:B-1----:R-:W-:-:S03]  /*0c40*/  LEA R32, P2, R34, R28, 0x1 ;  /* 0x0000001c22207211 */ /* 0x002fc600078408ff */
[----:B------:R-:W-:-:S05]  /*0c50*/  IMAD.IADD R33, R35, 0x1, R33 ;  /* 0x0000000123217824 */ /* 0x000fca00078e0221 */
[----:B------:R-:W-:-:S05]  /*0c60*/  LEA.HI.X R33, R34, R29, R33, 0x1, P2 ;  /* 0x0000001d22217211 */ /* 0x000fca00010f0c21 */
[----:B------:R-:W2:Y:S01]  /*0c70*/  LDG.E.U16 R32, desc[UR6][R32.64] ;  /* 0x0000000620207981 */ /* 0x000ea2000c1e1500 */
[----:B------:R-:W-:Y:S01]  /*0c80*/  ISETP.NE.AND P2, PT, R38, 0x1, PT ;  /* 0x000000012600780c */ /* 0x000fe20003f45270 */
[----:B------:R-:W-:Y:S01]  /*0c90*/  VIADD R44, R4, 0x1 ;  /* 0x00000001042c7836 */ /* 0x000fe20000000000 */
[----:B--2---:R-:W-:-:S05]  /*0ca0*/  SHF.L.U32 R35, R32, 0x10, RZ ;  /* 0x0000001020237819 */ /* 0x004fca00000006ff */
[----:B------:R-:W-:-:S06]  /*0cb0*/  FADD.FTZ R42, R42, R35 ;  /* 0x000000232a2a7221 */ /* 0x000fcc0000010000 */
[----:B------:R-:W-:Y:S05]  /*0cc0*/  @!P2 BRA `(.L_x_360) ;  /* 0x00000000005ca947 */ /* 0x000fea0003800000 */
[----:B------:R-:W-:Y:S02]  /*0cd0*/  SHF.R.S32.HI R33, RZ, 0x1f, R44 ;  /* 0x0000001fff217819 */ /* 0x000fe4000001142c */
[----:B------:R-:W-:-:S03]  /*0ce0*/  ISETP.NE.AND P2, PT, R38, 0x2, PT ;  /* 0x000000022600780c */ /* 0x000fc60003f45270 */
[----:B------:R-:W-:-:S04]  /*0cf0*/  IMAD R32, R33, R26, RZ ;  /* 0x0000001a21207224 */ /* 0x000fc800078e02ff */
[C---:B------:R-:W-:Y:S02]  /*0d00*/  IMAD R35, R44.reuse, R27, R32 ;  /* 0x0000001b2c237224 */ /* 0x040fe400078e0220 */
[----:B------:R-:W-:-:S04]  /*0d10*/  IMAD.WIDE.U32 R32, R44, R26, R30 ;  /* 0x0000001a2c207225 */ /* 0x000fc800078e001e */
[----:B------:R-:W-:Y:S01]  /*0d20*/  @P2 IMAD.WIDE.U32 R30, R10, R26, R30 ;  /* 0x0000001a0a1e2225 */ /* 0x000fe200078e001e */
[----:B------:R-:W-:Y:S02]  /*0d30*/  IADD3 R33, R33, R35, RZ ;  /* 0x0000002321217210 */ /* 0x000fe40007ffe0ff */
[----:B------:R-:W-:-:S04]  /*0d40*/  LEA R34, P3, R32, R28, 0x1 ;  /* 0x0000001c20227211 */ /* 0x000fc800078608ff */
[----:B------:R-:W-:Y:S02]  /*0d50*/  LEA.HI.X R35, R32, R29, R33, 0x1, P3 ;  /* 0x0000001d20237211 */ /* 0x000fe400018f0c21 */
[----:B------:R-:W-:Y:S02]  /*0d60*/  SHF.R.S32.HI R33, RZ, 0x1f, R10 ;  /* 0x0000001fff217819 */ /* 0x000fe4000001140a */
[----:B------:R-:W-:Y:S01]  /*0d70*/  @P2 LEA R28, P3, R30, R28, 0x1 ;  /* 0x0000001c1e1c2211 */ /* 0x000fe200078608ff */
[----:B------:R-:W2:Y:S02]  /*0d80*/  LDG.E.U16 R34, desc[UR6][R34.64] ;  /* 0x0000000622227981 */ /* 0x000ea4000c1e1500 */
[----:B------:R-:W-:-:S04]  /*0d90*/  @P2 IMAD R32, R33, R26, RZ ;  /* 0x0000001a21202224 */ /* 0x000fc800078e02ff */
[----:B------:R-:W-:-:S04]  /*0da0*/  @P2 IMAD R27, R10, R27, R32 ;  /* 0x0000001b0a1b2224 */ /* 0x000fc800078e0220 */
[----:B------:R-:W-:-:S05]  /*0db0*/  @P2 IMAD.IADD R26, R31, 0x1, R27 ;  /* 0x000000011f1a2824 */ /* 0x000fca00078e021b */
[----:B------:R-:W-:-:S05]  /*0dc0*/  @P2 LEA.HI.X R29, R30, R29, R26, 0x1, P3 ;  /* 0x0000001d1e1d2211 */ /* 0x000fca00018f0c1a */
[----:B------:R-:W3:Y:S01]  /*0dd0*/  @P2 LDG.E.U16 R28, desc[UR6][R28.64] ;  /* 0x000000061c1c2981 */ /* 0x000ee2000c1e1500 */
[----:B------:R-:W-:Y:S02]  /*0de0*/  IMAD.MOV.U32 R44, RZ, RZ, R10 ;  /* 0x000000ffff2c7224 */ /* 0x000fe400078e000a */
[----:B------:R-:W-:Y:S01]  /*0df0*/  @P2 VIADD R44, R4, 0x3 ;  /* 0x00000003042c2836 */ /* 0x000fe20000000000 */
[----:B--2---:R-:W-:-:S05]  /*0e00*/  SHF.L.U32 R27, R34, 0x10, RZ ;  /* 0x00000010221b7819 */ /* 0x004fca00000006ff */
[----:B------:R-:W-:Y:S01]  /*0e10*/  FADD.FTZ R42, R42, R27 ;  /* 0x0000001b2a2a7221 */ /* 0x000fe20000010000 */
[----:B---3--:R-:W-:-:S05]  /*0e20*/  @P2 SHF.L.U32 R31, R28, 0x10, RZ ;  /* 0x000000101c1f2819 */ /* 0x008fca00000006ff */
[----:B------:R-:W-:-:S07]  /*0e30*/  @P2 FADD.FTZ R42, R42, R31 ;  /* 0x0000001f2a2a2221 */ /* 0x000fce0000010000 */
.L_x_360:
[----:B------:R-:W-:Y:S05]  /*0e40*/  BSYNC B1 ;  /* 0x0000000000017941 */ /* 0x000fea0003800000 */
.L_x_359:
[----:B------:R-:W-:Y:S04]  /*0e50*/  BSSY B1, `(.L_x_361) ;  /* 0x000002b000017945 */ /* 0x000fe80003800000 */
[----:B------:R-:W-:Y:S05]  /*0e60*/  @!P0 BRA `(.L_x_362) ;  /* 0x0000000000a48947 */ /* 0x000fea0003800000 */
[----:B------:R-:W-:Y:S01]  /*0e70*/  SHF.R.S32.HI R28, RZ, 0x1f, R44 ;  /* 0x0000001fff1c7819 */ /* 0x000fe2000001142c */
[----:B------:R-:W-:Y:S01]  /*0e80*/  IMAD R30, R41, R24, RZ ;  /* 0x00000018291e7224 */ /* 0x000fe200078e02ff */
[----:B------:R-:W-:Y:S01]  /*0e90*/  MOV R26, R20 ;  /* 0x00000014001a7202 */ /* 0x000fe20000000f00 */
[----:B------:R-:W-:Y:S01]  /*0ea0*/  IMAD.MOV.U32 R27, RZ, RZ, R43 ;  /* 0x000000ffff1b7224 */ /* 0x000fe200078e002b */
[----:B------:R-:W-:Y:S01]  /*0eb0*/  ULDC.64 UR8, c[0x0][0x250] ;  /* 0x0000940000087ab9 */ /* 0x000fe20000000a00 */
[C---:B------:R-:W-:Y:S01]  /*0ec0*/  IMAD R33, R39.reuse, R25, R30 ;  /* 0x0000001927217224 */ /* 0x040fe200078e021e */
[----:B------:R-:W-:Y:S01]  /*0ed0*/  ULDC.64 UR12, c[0x0][0x210] ;  /* 0x00008400000c7ab9 */ /* 0x000fe20000000a00 */
[----:B------:R-:W-:-:S04]  /*0ee0*/  IMAD.WIDE.U32 R26, R39, R24, R26 ;  /* 0x00000018271a7225 */ /* 0x000fc800078e001a */
[----:B------:R-:W-:Y:S01]  /*0ef0*/  IMAD R29, R28, UR8, RZ ;  /* 0x000000081c1d7c24 */ /* 0x000fe2000f8e02ff */
[----:B------:R-:W-:Y:S01]  /*0f00*/  IADD3 R27, R27, R33, RZ ;  /* 0x000000211b1b7210 */ /* 0x000fe20007ffe0ff */
[----:B------:R-:W-:-:S04]  /*0f10*/  IMAD.WIDE.U32 R24, R44, UR8, RZ ;  /* 0x000000082c187c25 */ /* 0x000fc8000f8e00ff */
[----:B------:R-:W-:Y:S01]  /*0f20*/  IMAD R31, R44, UR9, R29 ;  /* 0x000000092c1f7c24 */ /* 0x000fe2000f8e021d */
[----:B------:R-:W-:-:S03]  /*0f30*/  LEA R29, P2, R26, UR12, 0x1 ;  /* 0x0000000c1a1d7c11 */ /* 0x000fc6000f8408ff */
[----:B------:R-:W-:Y:S01]  /*0f40*/  IMAD.IADD R25, R25, 0x1, R31 ;  /* 0x0000000119197824 */ /* 0x000fe200078e021f */
[----:B------:R-:W-:Y:S02]  /*0f50*/  LEA R30, P3, R24, R29, 0x1 ;  /* 0x0000001d181e7211 */ /* 0x000fe400078608ff */
[----:B------:R-:W-:-:S04]  /*0f60*/  LEA.HI.X R27, R26, UR13, R27, 0x1, P2 ;  /* 0x0000000d1a1b7c11 */ /* 0x000fc800090f0c1b */
[----:B------:R-:W-:-:S07]  /*0f70*/  LEA.HI.X R25, R24, R27, R25, 0x1, P3 ;  /* 0x0000001b18197211 */ /* 0x000fce00018f0c19 */
.L_x_363:
[----:B------:R-:W-:Y:S01]  /*0f80*/  IADD3 R28, P2, R30, R8, RZ ;  /* 0x000000081e1c7210 */ /* 0x000fe20007f5e0ff */
[----:B------:R-:W-:-:S03]  /*0f90*/  IMAD.MOV.U32 R31, RZ, RZ, R25 ;  /* 0x000000ffff1f7224 */ /* 0x000fc600078e0019 */
[----:B------:R-:W-:Y:S02]  /*0fa0*/  IADD3.X R29, R25, R6, RZ, P2, !PT ;  /* 0x00000006191d7210 */ /* 0x000fe400017fe4ff */
[----:B------:R-:W-:Y:S01]  /*0fb0*/  IADD3 R26, P2, R28, R8, RZ ;  /* 0x000000081c1a7210 */ /* 0x000fe20007f5e0ff */
[----:B------:R-:W2:Y:S03]  /*0fc0*/  LDG.E.U16 R30, desc[UR6][R30.64] ;  /* 0x000000061e1e7981 */ /* 0x000ea6000c1e1500 */
[----:B------:R-:W-:Y:S01]  /*0fd0*/  IADD3.X R27, R29, R6, RZ, P2, !PT ;  /* 0x000000061d1b7210 */ /* 0x000fe200017fe4ff */
[----:B------:R-:W3:Y:S01]  /*0fe0*/  LDG.E.U16 R28, desc[UR6][R28.64] ;  /* 0x000000061c1c7981 */ /* 0x000ee2000c1e1500 */
[----:B------:R-:W-:-:S03]  /*0ff0*/  IADD3 R24, P2, R26, R8, RZ ;  /* 0x000000081a187210 */ /* 0x000fc60007f5e0ff */
[----:B------:R-:W4:Y:S02]  /*1000*/  LDG.E.U16 R26, desc[UR6][R26.64] ;  /* 0x000000061a1a7981 */ /* 0x000f24000c1e1500 */
[----:B------:R-:W-:-:S05]  /*1010*/  IMAD.X R25, R27, 0x1, R6, P2 ;  /* 0x000000011b197824 */ /* 0x000fca00010e0606 */
[----:B------:R-:W5:Y:S01]  /*1020*/  LDG.E.U16 R34, desc[UR6][R24.64] ;  /* 0x0000000618227981 */ /* 0x000f62000c1e1500 */
[----:B------:R-:W-:-:S04]  /*1030*/  IADD3 R44, R44, 0x4, RZ ;  /* 0x000000042c2c7810 */ /* 0x000fc80007ffe0ff */
[----:B------:R-:W-:Y:S02]  /*1040*/  ISETP.GE.AND P2, PT, R44, R5, PT ;  /* 0x000000052c00720c */ /* 0x000fe40003f46270 */
[----:B--2---:R-:W-:Y:S01]  /*1050*/  SHF.L.U32 R33, R30, 0x10, RZ ;  /* 0x000000101e217819 */ /* 0x004fe200000006ff */
[----:B---3--:R-:W-:-:S04]  /*1060*/  IMAD.U32 R32, R28, 0x10000, RZ ;  /* 0x000100001c207824 */ /* 0x008fc800078e00ff */
[----:B------:R-:W-:Y:S01]  /*1070*/  FADD.FTZ R33, R33, R42 ;  /* 0x0000002a21217221 */ /* 0x000fe20000010000 */
[----:B----4-:R-:W-:-:S03]  /*1080*/  IMAD.U32 R31, R26, 0x10000, RZ ;  /* 0x000100001a1f7824 */ /* 0x010fc600078e00ff */
[----:B------:R-:W-:Y:S01]  /*1090*/  FADD.FTZ R32, R33, R32 ;  /* 0x0000002021207221 */ /* 0x000fe20000010000 */
[----:B------:R-:W-:-:S03]  /*10a0*/  IADD3 R30, P3, R24, R8, RZ ;  /* 0x00000008181e7210 */ /* 0x000fc60007f7e0ff */
[----:B------:R-:W-:Y:S01]  /*10b0*/  FADD.FTZ R31, R32, R31 ;  /* 0x0000001f201f7221 */ /* 0x000fe20000010000 */
[----:B-----5:R-:W-:Y:S01]  /*10c0*/  SHF.L.U32 R34, R34, 0x10, RZ ;  /* 0x0000001022227819 */ /* 0x020fe200000006ff */
[----:B------:R-:W-:-:S04]  /*10d0*/  IMAD.X R25, R25, 0x1, R6, P3 ;  /* 0x0000000119197824 */ /* 0x000fc800018e0606 */
[----:B------:R-:W-:Y:S01]  /*10e0*/  FADD.FTZ R42, R31, R34 ;  /* 0x000000221f2a7221 */ /* 0x000fe20000010000 */
[----:B------:R-:W-:Y:S06]  /*10f0*/  @!P2 BRA `(.L_x_363) ;  /* 0xfffffffc00a0a947 */ /* 0x000fec000383ffff */
.L_x_362:
[----:B------:R-:W-:Y:S05]  /*1100*/  BSYNC B1 ;  /* 0x0000000000017941 */ /* 0x000fea0003800000 */
.L_x_361:
[----:B------:R-:W-:-:S04]  /*1110*/  IADD3 R39, P2, R39, 0x1, RZ ;  /* 0x0000000127277810 */ /* 0x000fc80007f5e0ff */
[----:B------:R-:W-:Y:S01]  /*1120*/  IADD3.X R41, RZ, R41, RZ, P2, !PT ;  /* 0x00000029ff297210 */ /* 0x000fe200017fe4ff */
[----:B------:R-:W-:Y:S08]  /*1130*/  @!P1 BRA `(.L_x_364) ;  /* 0xfffffff800749947 */ /* 0x000ff0000383ffff */
[----:B------:R-:W-:Y:S05]  /*1140*/  BSYNC B0 ;  /* 0x0000000000007941 */ /* 0x000fea0003800000 */
.L_x_358:
[----:B------:R-:W-:Y:S01]  /*1150*/  VIADD R7, R7, 0x1 ;  /* 0x0000000107077836 */ /* 0x000fe20000000000 */
[----:B------:R-:W-:-:S04]  /*1160*/  IADD3 R11, P2, R11, 0x1, RZ ;  /* 0x000000010b0b7810 */ /* 0x000fc80007f5e0ff */
[----:B------:R-:W-:Y:S02]  /*1170*/  ISETP.GE.AND P1, PT, R7, R2, PT ;  /* 0x000000020700720c */ /* 0x000fe40003f26270 */
[----:B------:R-:W-:-:S11]  /*1180*/  IADD3.X R36, RZ, R36, RZ, P2, !PT ;  /* 0x00000024ff247210 */ /* 0x000fd600017fe4ff */
[----:B------:R-:W-:Y:S05]  /*1190*/  @!P1 BRA `(.L_x_365) ;  /* 0xfffffff800149947 */ /* 0x000fea000383ffff */
[----:B------:R-:W0:Y:S02]  /*11a0*/  MUFU.RCP R37, R37 ;  /* 0x0000002500257308 */ /* 0x000e240000001000 */
[----:B0-----:R-:W-:-:S05]  /*11b0*/  FMUL.FTZ R42, R42, R37 ;  /* 0x000000252a2a7220 */ /* 0x001fca0000410000 */
[----:B------:R-:W-:-:S05]  /*11c0*/  F2FP.BF16.F32.PACK_AB R42, RZ, R42 ;  /* 0x0000002aff2a723e */ /* 0x000fca00000010ff */
[----:B------:R-:W-:Y:S01]  /*11d0*/  STG.E.U16 desc[UR6][R18.64], R42 ;  /* 0x0000002a12007986 */ /* 0x000fe2000c101506 */
[----:B------:R-:W-:Y:S05]  /*11e0*/  EXIT ;  /* 0x000000000000794d */ /* 0x000fea0003800000 */
.L_x_356:
[----:B------:R-:W-:Y:S01]  /*11f0*/  STG.E.U16 desc[UR6][R18.64], RZ ;  /* 0x000000ff12007986 */ /* 0x000fe2000c101506 */
[----:B------:R-:W-:Y:S05]  /*1200*/  EXIT ;  /* 0x000000000000794d */ /* 0x000fea0003800000 */
        .weak           $__internal_14_$__cuda_sm20_div_s64
        .type           $__internal_14_$__cuda_sm20_div_s64,@function
        .size           $__internal_14_$__cuda_sm20_div_s64,(.L_x_852 - $__internal_14_$__cuda_sm20_div_s64)
$__internal_14_$__cuda_sm20_div_s64:
        /* <DEDUP_REMOVED lines=49> */
[----:B------:R-:W-:-:S03]  /*1520*/  ISETP.GE.U32.AND P0, PT, R13, R6, PT ;  /* 0x000000060d00720c */ /* 0x000fc60003f06070 */
[----:B------:R-:W-:Y:S01]  /*1530*/  IMAD.X R15, RZ, RZ, ~R3, P2 ;  /* 0x000000ffff0f7224 */ /* 0x000fe200010e0e03 */
[----:B------:R-:W-:-:S04]  /*1540*/  IADD3 R3, P2, R13, -R6, RZ ;  /* 0x800000060d037210 */ /* 0x000fc80007f5e0ff */
[CC--:B------:R-:W-:Y:S02]  /*1550*/  ISETP.GE.U32.AND.EX P0, PT, R15.reuse, R7.reuse, PT, P0 ;  /* 0x000000070f00720c */ /* 0x0c0fe40003f06100 */
[----:B------:R-:W-:Y:S02]  /*1560*/  IADD3.X R11, R15, ~R7, RZ, P2, !PT ;  /* 0x800000070f0b7210 */ /* 0x000fe400017fe4ff */
[----:B------:R-:W-:Y:S02]  /*1570*/  SEL R3, R3, R13, P0 ;  /* 0x0000000d03037207 */ /* 0x000fe40000000000 */
[----:B------:R-:W-:Y:S02]  /*1580*/  SEL R11, R11, R15, P0 ;  /* 0x0000000f0b0b7207 */ /* 0x000fe40000000000 */
[----:B------:R-:W-:Y:S02]  /*1590*/  SEL R10, R10, R9, P0 ;  /* 0x000000090a0a7207 */ /* 0x000fe40000000000 */
[----:B------:R-:W-:-:S02]  /*15a0*/  ISETP.GE.U32.AND P0, PT, R3, R6, PT ;  /* 0x000000060300720c */ /* 0x000fc40003f06070 */
[----:B------:R-:W-:Y:S02]  /*15b0*/  IADD3 R3, R10, 0x1, RZ ;  /* 0x000000010a037810 */ /* 0x000fe40007ffe0ff */
[----:B------:R-:W-:Y:S02]  /*15c0*/  ISETP.GE.U32.AND.EX P0, PT, R11, R7, PT, P0 ;  /* 0x000000070b00720c */ /* 0x000fe40003f06100 */
[----:B------:R-:W-:Y:S02]  /*15d0*/  MOV R9, 0x0 ;  /* 0x0000000000097802 */ /* 0x000fe40000000f00 */
[----:B------:R-:W-:Y:S02]  /*15e0*/  SEL R3, R3, R10, P0 ;  /* 0x0000000a03037207 */ /* 0x000fe40000000000 */
[----:B------:R-:W-:-:S03]  /*15f0*/  ISETP.NE.U32.AND P0, PT, R4, RZ, PT ;  /* 0x000000ff0400720c */ /* 0x000fc60003f05070 */
[----:B------:R-:W-:Y:S01]  /*1600*/  IMAD.MOV R4, RZ, RZ, -R3 ;  /* 0x000000ffff047224 */ /* 0x000fe200078e0a03 */
[----:B------:R-:W-:-:S04]  /*1610*/  ISETP.NE.AND.EX P0, PT, R5, RZ, PT, P0 ;  /* 0x000000ff0500720c */ /* 0x000fc80003f05300 */
[----:B------:R-:W-:-:S04]  /*1620*/  SEL R3, R4, R3, !P1 ;  /* 0x0000000304037207 */ /* 0x000fc80004800000 */
[----:B------:R-:W-:Y:S01]  /*1630*/  SEL R3, R3, 0xffffffff, P0 ;  /* 0xffffffff03037807 */ /* 0x000fe20000000000 */
[----:B------:R-:W-:Y:S06]  /*1640*/  RET.REL.NODEC R8 `(_ZN2at6native49_GLOBAL__N__09e94e3a_16_AveragePool3d_cu_a8eae74c29avg_pool3d_cuda_update_outputIN3c108BFloat16EfEEvNS_27GenericPackedTensorAccessorIKT_Lm4ENS_16DefaultPtrTraitsElEENS5_IS6_Lm4ES8_lEEiiiiiiiiibii) ;  /* 0xffffffe8086c7950 */ /* 0x000fec0003c3ffff */
.L_x_366:
        /* <DEDUP_REMOVED lines=11> */
.L_x_852:


//--------------------- .text._ZN2at6native49_GLOBAL__N__09e94e3a_16_AveragePool3d_cu_a8eae74c29avg_pool3d_cuda_update_outputILi7EN3c108BFloat16EfEEvNS_27GenericPackedTensorAccessorIKT0_Lm4ENS_16DefaultPtrTraitsElEENS5_IS6_Lm4ES8_lEEiiiiiiiibii --------------------------
	.section	.text._ZN2at6native49_GLOBAL__N__09e94e3a_16_AveragePool3d_cu_a8eae74c29avg_pool3d_cuda_update_outputILi7EN3c108BFloat16EfEEvNS_27GenericPackedTensorAccessorIKT0_Lm4ENS_16DefaultPtrTraitsElEENS5_IS6_Lm4ES8_lEEiiiiiiiibii,"ax",@progbits
	.align	128
.text._ZN2at6native49_GLOBAL__N__09e94e3a_16_AveragePool3d_cu_a8eae74c29avg_pool3d_cuda_update_outputILi7EN3c108BFloat16EfEEvNS_27GenericPackedTensorAccessorIKT0_Lm4ENS_16DefaultPtrTraitsElEENS5_IS6_Lm4ES8_lEEiiiiiiiibii:
        .type           _ZN2at6native49_GLOBAL__N__09e94e3a_16_AveragePool3d_cu_a8eae74c29avg_pool3d_cuda_update_outputILi7EN3c108BFloat16EfEEvNS_27GenericPackedTensorAccessorIKT0_Lm4ENS_16DefaultPtrTraitsElEENS5_IS6_Lm4ES8_lEEiiiiiiiibii,@function
        .size           _ZN2at6native49_GLOBAL__N__09e94e3a_16_AveragePool3d_cu_a8eae74c29avg_pool3d_cuda_update_outputILi7EN3c108BFloat16EfEEvNS_27GenericPackedTensorAccessorIKT0_Lm4ENS_16DefaultPtrTraitsElEENS5_IS6_Lm4ES8_lEEiiiiiiiibii,(.L_x_854 - _ZN2at6native49_GLOBAL__N__09e94e3a_16_AveragePool3d_cu_a8eae74c29avg_pool3d_cuda_update_outputILi7EN3c108BFloat16EfEEvNS_27GenericPackedTensorAccessorIKT0_Lm4ENS_16DefaultPtrTraitsElEENS5_IS6_Lm4ES8_lEEiiiiiiiibii)
        .other          _ZN2at6native49_GLOBAL__N__09e94e3a_16_AveragePool3d_cu_a8eae74c29avg_pool3d_cuda_update_outputILi7EN3c108BFloat16EfEEvNS_27GenericPackedTensorAccessorIKT0_Lm4ENS_16DefaultPtrTraitsElEENS5_IS6_Lm4ES8_lEEiiiiiiiibii,@"STO_CUDA_ENTRY STV_DEFAULT"
_ZN2at6native49_GLOBAL__N__09e94e3a_16_AveragePool3d_cu_a8eae74c29avg_pool3d_cuda_update_outputILi7EN3c108BFloat16EfEEvNS_27GenericPackedTensorAccessorIKT0_Lm4ENS_16DefaultPtrTraitsElEENS5_IS6_Lm4ES8_lEEiiiiiiiibii:
        /* <DEDUP_REMOVED lines=18> */
[----:B------:R-:W-:Y:S05]  /*0120*/  CALL.REL.NOINC `($__internal_15_$__cuda_sm20_div_s64) ;  /* 0x00000010002c7944 */ /* 0x000fea0003c00000 */
[----:B------:R-:W0:Y:S01]  /*0130*/  LDC R5, c[0x0][0x268] ;  /* 0x00009a00ff057b82 */ /* 0x000e220000000800 */
[----:B------:R-:W-:-:S04]  /*0140*/  IMAD.MOV R14, RZ, RZ, -R7 ;  /* 0x000000ffff0e7224 */ /* 0x000fc800078e0a07 */
[----:B0-----:R-:W-:Y:S01]  /*0150*/  IMAD R14, R14, R5, UR4 ;  /* 0x000000040e0e7e24 */ /* 0x001fe2000f8e0205 */
[----:B------:R-:W-:Y:S06]  /*0160*/  BRA `(.L_x_368) ;  /* 0x0000000000547947 */ /* 0x000fec0003800000 */
.L_x_367:
        /* <DEDUP_REMOVED lines=21> */
.L_x_368:
        /* <DEDUP_REMOVED lines=14> */
[----:B------:R-:W-:Y:S01]  /*03a0*/  IMAD.WIDE.U32 R4, R3, UR4, RZ ;  /* 0x0000000403047c25 */ /* 0x000fe2000f8e00ff */
[----:B------:R-:W-:-:S03]  /*03b0*/  ULDC.64 UR6, c[0x0][0x2a0] ;  /* 0x0000a80000067ab9 */ /* 0x000fc60000000a00 */
[----:B------:R-:W-:Y:S01]  /*03c0*/  IMAD R9, R3, UR5, R0 ;  /* 0x0000000503097c24 */ /* 0x000fe2000f8e0200 */
[----:B------:R-:W-:Y:S01]  /*03d0*/  ULDC.64 UR4, c[0x0][0x298] ;  /* 0x0000a60000047ab9 */ /* 0x000fe20000000a00 */
[----:B------:R-:W-:Y:S01]  /*03e0*/  SHF.R.S32.HI R0, RZ, 0x1f, R14 ;  /* 0x0000001fff007819 */ /* 0x000fe2000001140e */
[----:B------:R-:W-:Y:S02]  /*03f0*/  IMAD R11, R2, UR4, RZ ;  /* 0x00000004020b7c24 */ /* 0x000fe4000f8e02ff */
[----:B------:R-:W-:Y:S02]  /*0400*/  IADD3 R5, R5, R9, RZ ;  /* 0x0000000905057210 */ /* 0x000fe40007ffe0ff */
[----:B------:R-:W0:Y:S01]  /*0410*/  LDC.64 R8, c[0x0][0x2b0] ;  /* 0x0000ac00ff087b82 */ /* 0x000e220000000a00 */
[C---:B------:R-:W-:Y:S02]  /*0420*/  IMAD R13, R6.reuse, UR5, R11 ;  /* 0x00000005060d7c24 */ /* 0x040fe4000f8e020b */
[----:B------:R-:W-:Y:S01]  /*0430*/  IMAD.WIDE.U32 R4, R6, UR4, R4 ;  /* 0x0000000406047c25 */ /* 0x000fe2000f8e0004 */
[----:B------:R-:W-:-:S03]  /*0440*/  ULDC.64 UR4, c[0x0][0x288] ;  /* 0x0000a20000047ab9 */ /* 0x000fc60000000a00 */
[----:B------:R-:W-:Y:S01]  /*0450*/  IMAD.IADD R5, R5, 0x1, R13 ;  /* 0x0000000105057824 */ /* 0x000fe200078e020d */
[----:B------:R-:W1:Y:S01]  /*0460*/  LDC.64 R10, c[0x0][0x2b8] ;  /* 0x0000ae00ff0a7b82 */ /* 0x000e620000000a00 */
[----:B------:R-:W-:Y:S02]  /*0470*/  IMAD R13, R0, UR4, RZ ;  /* 0x00000004000d7c24 */ /* 0x000fe4000f8e02ff */
[----:B------:R-:W-:-:S04]  /*0480*/  IMAD.WIDE.U32 R4, R14, UR4, R4 ;  /* 0x000000040e047c25 */ /* 0x000fc8000f8e0004 */
[----:B------:R-:W-:Y:S01]  /*0490*/  IMAD R13, R14, UR5, R13 ;  /* 0x000000050e0d7c24 */ /* 0x000fe2000f8e020d */
[----:B------:R-:W-:Y:S01]  /*04a0*/  ULDC.64 UR4, c[0x0][0x2a8] ;  /* 0x0000aa0000047ab9 */ /* 0x000fe20000000a00 */
[----:B------:R-:W-:-:S03]  /*04b0*/  IMAD R0, R21, UR8, RZ ;  /* 0x0000000815007c24 */ /* 0x000fc6000f8e02ff */
[----:B------:R-:W-:Y:S01]  /*04c0*/  IADD3 R5, R5, R13, RZ ;  /* 0x0000000d05057210 */ /* 0x000fe20007ffe0ff */
[C---:B------:R-:W-:Y:S02]  /*04d0*/  IMAD R19, R7.reuse, UR9, R0 ;  /* 0x0000000907137c24 */ /* 0x040fe4000f8e0200 */
[----:B0-----:R-:W-:Y:S01]  /*04e0*/  IMAD R14, R14, UR4, -R9 ;  /* 0x000000040e0e7c24 */ /* 0x001fe2000f8e0a09 */
[----:B------:R-:W-:Y:S01]  /*04f0*/  ULDC UR4, c[0x0][0x220] ;  /* 0x0000880000047ab9 */ /* 0x000fe20000000800 */
[----:B------:R-:W-:Y:S01]  /*0500*/  IMAD.WIDE.U32 R12, R7, UR8, R4 ;  /* 0x00000008070c7c25 */ /* 0x000fe2000f8e0004 */
[----:B------:R-:W-:Y:S01]  /*0510*/  IADD3 R9, R9, UR4, RZ ;  /* 0x0000000409097c10 */ /* 0x000fe2000fffe0ff */
[----:B------:R-:W-:-:S03]  /*0520*/  ULDC UR8, c[0x0][0x230] ;  /* 0x00008c0000087ab9 */ /* 0x000fc60000000800 */
[----:B------:R-:W-:Y:S01]  /*0530*/  VIADDMNMX R15, R14, UR6, R9, PT ;  /* 0x000000060e0f7c46 */ /* 0x000fe2000b800109 */
[----:B-1----:R-:W-:Y:S01]  /*0540*/  IMAD R3, R3, UR5, -R10 ;  /* 0x0000000503037c24 */ /* 0x002fe2000f8e0a0a */
[----:B------:R-:W-:Y:S01]  /*0550*/  ULDC UR5, c[0x0][0x228] ;  /* 0x00008a0000057ab9 */ /* 0x000fe20000000800 */
[----:B------:R-:W-:Y:S01]  /*0560*/  IMAD R5, R6, R8, -R11 ;  /* 0x0000000806057224 */ /* 0x000fe200078e0a0b */
[----:B------:R-:W-:Y:S01]  /*0570*/  VIMNMX R9, RZ, R14, !PT ;  /* 0x0000000eff097248 */ /* 0x000fe20007fe0100 */
[----:B------:R-:W-:Y:S01]  /*0580*/  VIADD R10, R10, UR5 ;  /* 0x000000050a0a7c36 */ /* 0x000fe20008000000 */
[----:B------:R-:W-:Y:S01]  /*0590*/  VIMNMX R2, R15, UR4, PT ;  /* 0x000000040f027c48 */ /* 0x000fe2000bfe0100 */
[----:B------:R-:W-:Y:S01]  /*05a0*/  VIADD R20, R11, UR8 ;  /* 0x000000080b147c36 */ /* 0x000fe20008000000 */
[----:B------:R-:W-:Y:S01]  /*05b0*/  VIMNMX R0, RZ, R3, !PT ;  /* 0x00000003ff007248 */ /* 0x000fe20007fe0100 */
[----:B------:R-:W-:Y:S01]  /*05c0*/  IMAD.IADD R14, R15, 0x1, -R14 ;  /* 0x000000010f0e7824 */ /* 0x000fe200078e0a0e */
[----:B------:R-:W-:Y:S01]  /*05d0*/  VIADDMNMX R10, R3, UR7, R10, PT ;  /* 0x00000007030a7c46 */ /* 0x000fe2000b80010a */
[----:B------:R-:W-:Y:S01]  /*05e0*/  ULDC.64 UR6, c[0x0][0x208] ;  /* 0x0000820000067ab9 */ /* 0x000fe20000000a00 */
[----:B------:R-:W-:-:S02]  /*05f0*/  VIADDMNMX R16, R5, 0x7, R20, PT ;  /* 0x0000000705107846 */ /* 0x000fc40003800114 */
[----:B------:R-:W-:Y:S02]  /*0600*/  IADD3 R17, -R3, R10, RZ ;  /* 0x0000000a03117210 */ /* 0x000fe40007ffe1ff */
[----:B------:R-:W-:Y:S01]  /*0610*/  VIMNMX R3, R10, UR5, PT ;  /* 0x000000050a037c48 */ /* 0x000fe2000bfe0100 */
[----:B------:R-:W-:Y:S01]  /*0620*/  IMAD.IADD R10, R16, 0x1, -R5 ;  /* 0x00000001100a7824 */ /* 0x000fe200078e0a05 */
[----:B------:R-:W-:Y:S01]  /*0630*/  ISETP.GT.AND P0, PT, R2, R9, PT ;  /* 0x000000090200720c */ /* 0x000fe20003f04270 */
[----:B------:R-:W-:Y:S01]  /*0640*/  ULDC.64 UR4, c[0x0][0x258] ;  /* 0x0000960000047ab9 */ /* 0x000fe20000000a00 */
[----:B------:R-:W-:Y:S01]  /*0650*/  VIMNMX R4, RZ, R5, !PT ;  /* 0x00000005ff047248 */ /* 0x000fe20007fe0100 */
[----:B------:R-:W-:Y:S01]  /*0660*/  IMAD R17, R17, R10, RZ ;  /* 0x0000000a11117224 */ /* 0x000fe200078e02ff */
[----:B------:R-:W-:Y:S02]  /*0670*/  VIMNMX R5, R16, UR8, PT ;  /* 0x0000000810057c48 */ /* 0x000fe4000bfe0100 */
[----:B------:R-:W-:Y:S01]  /*0680*/  ISETP.LE.OR P0, PT, R3, R0, !P0 ;  /* 0x000000000300720c */ /* 0x000fe20004703670 */
[----:B------:R-:W-:Y:S01]  /*0690*/  IMAD R22, R14, R17, RZ ;  /* 0x000000110e167224 */ /* 0x000fe200078e02ff */
[----:B------:R-:W-:-:S02]  /*06a0*/  IADD3 R13, R13, R19, RZ ;  /* 0x000000130d0d7210 */ /* 0x000fc40007ffe0ff */
[----:B------:R-:W-:Y:S02]  /*06b0*/  ISETP.LE.OR P0, PT, R5, R4, P0 ;  /* 0x000000040500720c */ /* 0x000fe40000703670 */
[----:B------:R-:W-:-:S04]  /*06c0*/  LEA R18, P1, R12, UR4, 0x1 ;  /* 0x000000040c127c11 */ /* 0x000fc8000f8208ff */
[----:B------:R-:W-:-:S07]  /*06d0*/  LEA.HI.X R19, R12, UR5, R13, 0x1, P1 ;  /* 0x000000050c137c11 */ /* 0x000fce00088f0c0d */
[----:B------:R-:W-:Y:S05]  /*06e0*/  @P0 BRA `(.L_x_369) ;  /* 0x0000000800b40947 */ /* 0x000fea0003800000 */
[----:B------:R-:W-:Y:S01]  /*06f0*/  ULDC.64 UR4, c[0x0][0x238] ;  /* 0x00008e0000047ab9 */ /* 0x000fe20000000a00 */
[----:B------:R-:W-:Y:S01]  /*0700*/  IADD3 R13, R11, -0x8, RZ ;  /* 0xfffffff80b0d7810 */ /* 0x000fe20007ffe0ff */
[----:B------:R-:W-:Y:S01]  /*0710*/  IMAD R10, R21, UR4, RZ ;  /* 0x00000004150a7c24 */ /* 0x000fe2000f8e02ff */
[----:B------:R-:W-:Y:S01]  /*0720*/  IADD3 R12, -R6, RZ, RZ ;  /* 0x000000ff060c7210 */ /* 0x000fe20007ffe1ff */
[C---:B------:R-:W-:Y:S01]  /*0730*/  IMAD.WIDE.U32 R16, R7.reuse, UR4, RZ ;  /* 0x0000000407107c25 */ /* 0x040fe2000f8e00ff */
[----:B------:R-:W-:Y:S01]  /*0740*/  ULDC.64 UR10, c[0x0][0x248] ;  /* 0x00009200000a7ab9 */ /* 0x000fe20000000a00 */
[----:B------:R-:W-:Y:S01]  /*0750*/  ULOP3.LUT UR4, URZ, UR8, URZ, 0x33, !UPT ;  /* 0x000000083f047292 */ /* 0x000fe2000f8e333f */
[----:B------:R-:W-:Y:S01]  /*0760*/  LOP3.LUT R21, RZ, R20, RZ, 0x33, !PT ;  /* 0x00000014ff157212 */ /* 0x000fe200078e33ff */
[----:B------:R-:W-:Y:S01]  /*0770*/  IMAD R7, R7, UR5, R10 ;  /* 0x0000000507077c24 */ /* 0x000fe2000f8e020a */
[----:B------:R-:W-:Y:S01]  /*0780*/  ULDC UR5, c[0x0][0x2c8] ;  /* 0x0000b20000057ab9 */ /* 0x000fe20000000800 */
[----:B------:R-:W0:Y:S01]  /*0790*/  LDC.64 R10, c[0x0][0x250] ;  /* 0x00009400ff0a7b82 */ /* 0x000e220000000a00 */
[----:B------:R-:W-:Y:S01]  /*07a0*/  IMAD.MOV.U32 R14, RZ, RZ, R16 ;  /* 0x000000ffff0e7224 */ /* 0x000fe200078e0010 */
[----:B------:R-:W-:Y:S01]  /*07b0*/  ISETP.NE.AND P0, PT, RZ, UR5, PT ;  /* 0x00000005ff007c0c */ /* 0x000fe2000bf05270 */
[----:B------:R-:W-:-:S02]  /*07c0*/  IMAD.IADD R15, R17, 0x1, R7 ;  /* 0x00000001110f7824 */ /* 0x000fc400078e0207 */
[----:B------:R-:W-:Y:S02]  /*07d0*/  IMAD R8, R8, R12, R13 ;  /* 0x0000000c08087224 */ /* 0x000fe400078e020d */
[----:B------:R-:W-:-:S03]  /*07e0*/  IMAD.WIDE.U32 R6, R0, UR10, R14 ;  /* 0x0000000a00067c25 */ /* 0x000fc6000f8e000e */
[----:B------:R-:W-:Y:S01]  /*07f0*/  VIMNMX3 R21, R8, UR4, R21, !PT ;  /* 0x0000000408157c0f */ /* 0x000fe2000f800115 */
[----:B------:R-:W-:Y:S01]  /*0800*/  IMAD R13, R0, UR11, R7 ;  /* 0x0000000b000d7c24 */ /* 0x000fe2000f8e0207 */
[----:B------:R-:W-:Y:S01]  /*0810*/  MOV R7, R9 ;  /* 0x0000000900077202 */ /* 0x000fe20000000f00 */
[----:B------:R-:W-:Y:S01]  /*0820*/  IMAD.MOV.U32 R12, RZ, RZ, R6 ;  /* 0x000000ffff0c7224 */ /* 0x000fe200078e0006 */
[----:B------:R-:W-:Y:S01]  /*0830*/  LOP3.LUT R8, RZ, R4, RZ, 0x33, !PT ;  /* 0x00000004ff087212 */ /* 0x000fe200078e33ff */
[----:B------:R-:W-:Y:S02]  /*0840*/  ULDC.64 UR4, c[0x0][0x240] ;  /* 0x0000900000047ab9 */ /* 0x000fe40000000a00 */
[----:B------:R-:W-:Y:S01]  /*0850*/  IMAD.WIDE.U32 R12, R7, UR4, R12 ;  /* 0x00000004070c7c25 */ /* 0x000fe2000f8e000c */
[C---:B------:R-:W-:Y:S02]  /*0860*/  IADD3 R37, -R21.reuse, R8, RZ ;  /* 0x0000000815257210 */ /* 0x040fe40007ffe1ff */
[----:B------:R-:W-:Y:S01]  /*0870*/  IADD3 R21, -R21, -0x2, -R4 ;  /* 0xfffffffe15157810 */ /* 0x000fe20007ffe904 */
        /* <DEDUP_REMOVED lines=10> */
.L_x_370:
[C---:B0-----:R-:W-:Y:S01]  /*0920*/  SHF.L.U64.HI R6, R10.reuse, 0x1, R11 ;  /* 0x000000010a067819 */ /* 0x041fe2000001020b */
[----:B------:R-:W-:Y:S01]  /*0930*/  HFMA2.MMA R11, -RZ, RZ, 0, 0 ;  /* 0x00000000ff0b7435 */ /* 0x000fe200000001ff */
[----:B------:R-:W-:Y:S01]  /*0940*/  IMAD.SHL.U32 R8, R10, 0x2, RZ ;  /* 0x000000020a087824 */ /* 0x000fe200078e00ff */
[----:B------:R-:W-:Y:S01]  /*0950*/  ISETP.GE.U32.AND P0, PT, R21, 0x3, PT ;  /* 0x000000031500780c */ /* 0x000fe20003f06070 */
[----:B------:R-:W-:Y:S01]  /*0960*/  IMAD R9, R7, UR5, R13 ;  /* 0x0000000507097c24 */ /* 0x000fe2000f8e020d */
[----:B------:R-:W-:Y:S01]  /*0970*/  IADD3 R10, R4, 0x2, RZ ;  /* 0x00000002040a7810 */ /* 0x000fe20007ffe0ff */
[----:B------:R-:W-:Y:S01]  /*0980*/  IMAD.MOV.U32 R42, RZ, RZ, RZ ;  /* 0x000000ffff2a7224 */ /* 0x000fe200078e00ff */
[----:B------:R-:W-:Y:S01]  /*0990*/  LOP3.LUT R37, R37, 0x3, RZ, 0xc0, !PT ;  /* 0x0000000325257812 */ /* 0x000fe200078ec0ff */
[----:B------:R-:W-:Y:S01]  /*09a0*/  IMAD.MOV.U32 R36, RZ, RZ, RZ ;  /* 0x000000ffff247224 */ /* 0x000fe200078e00ff */
[----:B------:R-:W-:-:S07]  /*09b0*/  I2FP.F32.S32 R38, R38 ;  /* 0x0000002600267245 */ /* 0x000fce0000201400 */
.L_x_378:
        /* <DEDUP_REMOVED lines=18> */
.L_x_377:
        /* <DEDUP_REMOVED lines=51> */
.L_x_373:
[----:B------:R-:W-:Y:S05]  /*0e10*/  BSYNC B1 ;  /* 0x0000000000017941 */ /* 0x000fea0003800000 */
.L_x_372:
        /* <DEDUP_REMOVED lines=19> */
.L_x_376:
        /* <DEDUP_REMOVED lines=24> */
.L_x_375:
[----:B------:R-:W-:Y:S05]  /*10d0*/  BSYNC B1 ;  /* 0x0000000000017941 */ /* 0x000fea0003800000 */
.L_x_374:
[----:B------:R-:W-:-:S04]  /*10e0*/  IADD3 R39, P2, R39, 0x1, RZ ;  /* 0x0000000127277810 */ /* 0x000fc80007f5e0ff */
[----:B------:R-:W-:Y:S01]  /*10f0*/  IADD3.X R41, RZ, R41, RZ, P2, !PT ;  /* 0x00000029ff297210 */ /* 0x000fe200017fe4ff */
[----:B------:R-:W-:Y:S08]  /*1100*/  @!P1 BRA `(.L_x_377) ;  /* 0xfffffff800749947 */ /* 0x000ff0000383ffff */
[----:B------:R-:W-:Y:S05]  /*1110*/  BSYNC B0 ;  /* 0x0000000000007941 */ /* 0x000fea0003800000 */
.L_x_371:
        /* <DEDUP_REMOVED lines=10> */
.L_x_369:
[----:B------:R-:W-:Y:S01]  /*11c0*/  STG.E.U16 desc[UR6][R18.64], RZ ;  /* 0x000000ff12007986 */ /* 0x000fe2000c101506 */
[----:B------:R-:W-:Y:S05]  /*11d0*/  EXIT ;  /* 0x000000000000794d */ /* 0x000fea0003800000 */
        .weak           $__internal_15_$__cuda_sm20_div_s64
        .type           $__internal_15_$__cuda_sm20_div_s64,@function
        .size           $__internal_15_$__cuda_sm20_div_s64,(.L_x_854 - $__internal_15_$__cuda_sm20_div_s64)
$__internal_15_$__cuda_sm20_div_s64:
        /* <DEDUP_REMOVED lines=45> */
[----:B------:R-:W-:Y:S01]  /*14b0*/  IMAD R2, R7, R9, R11 ;  /* 0x0000000907027224 */ /* 0x000fe200078e020b */
[----:B------:R-:W-:-:S03]  /*14c0*/  IADD3 R15, P2, -R10, UR4, RZ ;  /* 0x000000040a0f7c10 */ /* 0x000fc6000ff5e1ff */
[-C--:B------:R-:W-:Y:S01]  /*14d0*/  IMAD R2, R13, R8.reuse, R2 ;  /* 0x000000080d027224 */ /* 0x080fe200078e0202 */
[----:B------:R-:W-:-:S03]  /*14e0*/  ISETP.GE.U32.AND P0, PT, R15, R8, PT ;  /* 0x000000080f00720c */ /* 0x000fc60003f06070 */
[----:B------:R-:W-:Y:S01]  /*14f0*/  IMAD.X R17, RZ, RZ, ~R2, P2 ;  /* 0x000000ffff117224 */ /* 0x000fe200010e0e02 */
[----:B------:R-:W-:Y:S01]  /*1500*/  IADD3 R11, P2, R15, -R8, RZ ;  /* 0x800000080f0b7210 */ /* 0x000fe20007f5e0ff */
[----:B------:R-:W-:-:S03]  /*1510*/  VIADD R2, R7, 0x1 ;  /* 0x0000000107027836 */ /* 0x000fc60000000000 */
[CC--:B------:R-:W-:Y:S02]  /*1520*/  ISETP.GE.U32.AND.EX P0, PT, R17.reuse, R9.reuse, PT, P0 ;  /* 0x000000091100720c */ /* 0x0c0fe40003f06100 */
[----:B------:R-:W-:Y:S02]  /*1530*/  IADD3.X R13, R17, ~R9, RZ, P2, !PT ;  /* 0x80000009110d7210 */ /* 0x000fe400017fe4ff */
[----:B------:R-:W-:Y:S02]  /*1540*/  SEL R11, R11, R15, P0 ;  /* 0x0000000f0b0b7207 */ /* 0x000fe40000000000 */
[----:B------:R-:W-:Y:S02]  /*1550*/  SEL R13, R13, R17, P0 ;  /* 0x000000110d0d7207 */ /* 0x000fe40000000000 */
[----:B------:R-:W-:Y:S02]  /*1560*/  SEL R2, R2, R7, P0 ;  /* 0x0000000702027207 */ /* 0x000fe40000000000 */
[----:B------:R-:W-:-:S02]  /*1570*/  ISETP.GE.U32.AND P0, PT, R11, R8, PT ;  /* 0x000000080b00720c */ /* 0x000fc40003f06070 */
[----:B------:R-:W-:Y:S02]  /*1580*/  IADD3 R7, R2, 0x1, RZ ;  /* 0x0000000102077810 */ /* 0x000fe40007ffe0ff */
        /* <DEDUP_REMOVED lines=9> */
[----:B------:R-:W-:Y:S06]  /*1620*/  RET.REL.NODEC R4 `(_ZN2at6native49_GLOBAL__N__09e94e3a_16_AveragePool3d_cu_a8eae74c29avg_pool3d_cuda_update_outputILi7EN3c108BFloat16EfEEvNS_27GenericPackedTensorAccessorIKT0_Lm4ENS_16DefaultPtrTraitsElEENS5_IS6_Lm4ES8_lEEiiiiiiiibii) ;  /* 0xffffffe804747950 */ /* 0x000fec0003c3ffff */
.L_x_379:
        /* <DEDUP_REMOVED lines=13> */
.L_x_854:


//--------------------- .text._ZN2at6native49_GLOBAL__N__09e94e3a_16_AveragePool3d_cu_a8eae74c29avg_pool3d_cuda_update_outputILi6EN3c108BFloat16EfEEvNS_27GenericPackedTensorAccessorIKT0_Lm4ENS_16DefaultPtrTraitsElEENS5_IS6_Lm4ES8_lEEiiiiiiiibii --------------------------
	.section	.text._ZN2at6native49_GLOBAL__N__09e94e3a_16_AveragePool3d_cu_a8eae74c29avg_pool3d_cuda_update_outputILi6EN3c108BFloat16EfEEvNS_27GenericPackedTensorAccessorIKT0_Lm4ENS_16DefaultPtrTraitsElEENS5_IS6_Lm4ES8_lEEiiiiiiiibii,"ax",@progbits
	.align	128
.text._ZN2at6native49_GLOBAL__N__09e94e3a_16_AveragePool3d_cu_a8eae74c29avg_pool3d_cuda_update_outputILi6EN3c108BFloat16EfEEvNS_27GenericPackedTensorAccessorIKT0_Lm4ENS_16DefaultPtrTraitsElEENS5_IS6_Lm4ES8_lEEiiiiiiiibii:
        .type           _ZN2at6native49_GLOBAL__N__09e94e3a_16_AveragePool3d_cu_a8eae74c29avg_pool3d_cuda_update_outputILi6EN3c108BFloat16EfEEvNS_27GenericPackedTensorAccessorIKT0_Lm4ENS_16DefaultPtrTraitsElEENS5_IS6_Lm4ES8_lEEiiiiiiiibii,@function
        .size           _ZN2at6native49_GLOBAL__N__09e94e3a_16_AveragePool3d_cu_a8eae74c29avg_pool3d_cuda_update_outputILi6EN3c108BFloat16EfEEvNS_27GenericPackedTensorAccessorIKT0_Lm4ENS_16DefaultPtrTraitsElEENS5_IS6_Lm4ES8_lEEiiiiiiiibii,(.L_x_856 - _ZN2at6native49_GLOBAL__N__09e94e3a_16_AveragePool3d_cu_a8eae74c29avg_pool3d_cuda_update_outputILi6EN3c108BFloat16EfEEvNS_27GenericPackedTensorAccessorIKT0_Lm4ENS_16DefaultPtrTraitsElEENS5_IS6_Lm4ES8_lEEiiiiiiiibii)
        .other          _ZN2at6native49_GLOBAL__N__09e94e3a_16_AveragePool3d_cu_a8eae74c29avg_pool3d_cuda_update_outputILi6EN3c108BFloat16EfEEvNS_27GenericPackedTensorAccessorIKT0_Lm4ENS_16DefaultPtrTraitsElEENS5_IS6_Lm4ES8_lEEiiiiiiiibii,@"STO_CUDA_ENTRY STV_DEFAULT"
_ZN2at6native49_GLOBAL__N__09e94e3a_16_AveragePool3d_cu_a8eae74c29avg_pool3d_cuda_update_outputILi6EN3c108BFloat16EfEEvNS_27GenericPackedTensorAccessorIKT0_Lm4ENS_16DefaultPtrTraitsElEENS5_IS6_Lm4ES8_lEEiiiiiiiibii:
        /* <DEDUP_REMOVED lines=18> */
[----:B------:R-:W-:Y:S05]  /*0120*/  CALL.REL.NOINC `($__internal_16_$__cuda_sm20_div_s64) ;  /* 0x00000010002c7944 */ /* 0x000fea0003c00000 */
[----:B------:R-:W0:Y:S01]  /*0130*/  LDC R5, c[0x0][0x268] ;  /* 0x00009a00ff057b82 */ /* 0x000e220000000800 */
[----:B------:R-:W-:-:S04]  /*0140*/  IMAD.MOV R14, RZ, RZ, -R7 ;  /* 0x000000ffff0e7224 */ /* 0x000fc800078e0a07 */
[----:B0-----:R-:W-:Y:S01]  /*0150*/  IMAD R14, R14, R5, UR4 ;  /* 0x000000040e0e7e24 */ /* 0x001fe2000f8e0205 */
[----:B------:R-:W-:Y:S06]  /*0160*/  BRA `(.L_x_381) ;  /* 0x0000000000547947 */ /* 0x000fec0003800000 */
.L_x_380:
        /* <DEDUP_REMOVED lines=21> */
.L_x_381:
        /* <DEDUP_REMOVED lines=102> */
.L_x_383:
        /* <DEDUP_REMOVED lines=10> */
.L_x_391:
        /* <DEDUP_REMOVED lines=18> */
.L_x_390:
        /* <DEDUP_REMOVED lines=51> */
.L_x_386:
[----:B------:R-:W-:Y:S05]  /*0e10*/  BSYNC B1 ;  /* 0x0000000000017941 */ /* 0x000fea0003800000 */
.L_x_385:
        /* <DEDUP_REMOVED lines=19> */
.L_x_389:
        /* <DEDUP_REMOVED lines=24> */
.L_x_388:
[----:B------:R-:W-:Y:S05]  /*10d0*/  BSYNC B1 ;  /* 0x0000000000017941 */ /* 0x000fea0003800000 */
.L_x_387:
[----:B------:R-:W-:-:S04]  /*10e0*/  IADD3 R39, P2, R39, 0x1, RZ ;  /* 0x0000000127277810 */ /* 0x000fc80007f5e0ff */
[----:B------:R-:W-:Y:S01]  /*10f0*/  IADD3.X R41, RZ, R41, RZ, P2, !PT ;  /* 0x00000029ff297210 */ /* 0x000fe200017fe4ff */
[----:B------:R-:W-:Y:S08]  /*1100*/  @!P1 BRA `(.L_x_390) ;  /* 0xfffffff800749947 */ /* 0x000ff0000383ffff */
[----:B------:R-:W-:Y:S05]  /*1110*/  BSYNC B0 ;  /* 0x0000000000007941 */ /* 0x000fea0003800000 */
.L_x_384:
        /* <DEDUP_REMOVED lines=10> */
.L_x_382:
[----:B------:R-:W-:Y:S01]  /*11c0*/  STG.E.U16 desc[UR6][R18.64], RZ ;  /* 0x000000ff12007986 */ /* 0x000fe2000c101506 */
[----:B------:R-:W-:Y:S05]  /*11d0*/  EXIT ;  /* 0x000000000000794d */ /* 0x000fea0003800000 */
        .weak           $__internal_16_$__cuda_sm20_div_s64
        .type           $__internal_16_$__cuda_sm20_div_s64,@function
        .size           $__internal_16_$__cuda_sm20_div_s64,(.L_x_856 - $__internal_16_$__cuda_sm20_div_s64)
$__internal_16_$__cuda_sm20_div_s64:
        /* <DEDUP_REMOVED lines=68> */
[----:B------:R-:W-:Y:S06]  /*1620*/  RET.REL.NODEC R4 `(_ZN2at6native49_GLOBAL__N__09e94e3a_16_AveragePool3d_cu_a8eae74c29avg_pool3d_cuda_update_outputILi6EN3c108BFloat16EfEEvNS_27GenericPackedTensorAccessorIKT0_Lm4ENS_16DefaultPtrTraitsElEENS5_IS6_Lm4ES8_lEEiiiiiiiibii) ;  /* 0xffffffe804747950 */ /* 0x000fec0003c3ffff */
.L_x_392:
        /* <DEDUP_REMOVED lines=13> */
.L_x_856:


//--------------------- .text._ZN2at6native49_GLOBAL__N__09e94e3a_16_AveragePool3d_cu_a8eae74c29avg_pool3d_cuda_update_outputILi5EN3c108BFloat16EfEEvNS_27GenericPackedTensorAccessorIKT0_Lm4ENS_16DefaultPtrTraitsElEENS5_IS6_Lm4ES8_lEEiiiiiiiibii --------------------------
	.section	.text._ZN2at6native49_GLOBAL__N__09e94e3a_16_AveragePool3d_cu_a8eae74c29avg_pool3d_cuda_update_outputILi5EN3c108BFloat16EfEEvNS_27GenericPackedTensorAccessorIKT0_Lm4ENS_16DefaultPtrTraitsElEENS5_IS6_Lm4ES8_lEEiiiiiiiibii,"ax",@progbits
	.align	128
.text._ZN2at6native49_GLOBAL__N__09e94e3a_16_AveragePool3d_cu_a8eae74c29avg_pool3d_cuda_update_outputILi5EN3c108BFloat16EfEEvNS_27GenericPackedTensorAccessorIKT0_Lm4ENS_16DefaultPtrTraitsElEENS5_IS6_Lm4ES8_lEEiiiiiiiibii:
        .type           _ZN2at6native49_GLOBAL__N__09e94e3a_16_AveragePool3d_cu_a8eae74c29avg_pool3d_cuda_update_outputILi5EN3c108BFloat16EfEEvNS_27GenericPackedTensorAccessorIKT0_Lm4ENS_16DefaultPtrTraitsElEENS5_IS6_Lm4ES8_lEEiiiiiiiibii,@function
        .size           _ZN2at6native49_GLOBAL__N__09e94e3a_16_AveragePool3d_cu_a8eae74c29avg_pool3d_cuda_update_outputILi5EN3c108BFloat16EfEEvNS_27GenericPackedTensorAccessorIKT0_Lm4ENS_16DefaultPtrTraitsElEENS5_IS6_Lm4ES8_lEEiiiiiiiibii,(.L_x_858 - _ZN2at6native49_GLOBAL__N__09e94e3a_16_AveragePool3d_cu_a8eae74c29avg_pool3d_cuda_update_outputILi5EN3c108BFloat16EfEEvNS_27GenericPackedTensorAccessorIKT0_Lm4ENS_16DefaultPtrTraitsElEENS5_IS6_Lm4ES8_lEEiiiiiiiibii)
        .other          _ZN2at6native49_GLOBAL__N__09e94e3a_16_AveragePool3d_cu_a8eae74c29avg_pool3d_cuda_update_outputILi5EN3c108BFloat16EfEEvNS_27GenericPackedTensorAccessorIKT0_Lm4ENS_16DefaultPtrTraitsElEENS5_IS6_Lm4ES8_lEEiiiiiiiibii,@"STO_CUDA_ENTRY STV_DEFAULT"
_ZN2at6native49_GLOBAL__N__09e94e3a_16_AveragePool3d_cu_a8eae74c29avg_pool3d_cuda_update_outputILi5EN3c108BFloat16EfEEvNS_27GenericPackedTensorAccessorIKT0_Lm4ENS_16DefaultPtrTraitsElEENS5_IS6_Lm4ES8_lEEiiiiiiiibii:
        /* <DEDUP_REMOVED lines=18> */
[----:B------:R-:W-:Y:S05]  /*0120*/  CALL.REL.NOINC `($__internal_17_$__cuda_sm20_div_s64) ;  /* 0x00000010002c7944 */ /* 0x000fea0003c00000 */
[----:B------:R-:W0:Y:S01]  /*0130*/  LDC R5, c[0x0][0x268] ;  /* 0x00009a00ff057b82 */ /* 0x000e220000000800 */
[----:B------:R-:W-:-:S04]  /*0140*/  IMAD.MOV R14, RZ, RZ, -R7 ;  /* 0x000000ffff0e7224 */ /* 0x000fc800078e0a07 */
[----:B0-----:R-:W-:Y:S01]  /*0150*/  IMAD R14, R14, R5, UR4 ;  /* 0x000000040e0e7e24 */ /* 0x001fe2000f8e0205 */
[----:B------:R-:W-:Y:S06]  /*0160*/  BRA `(.L_x_394) ;  /* 0x0000000000547947 */ /* 0x000fec0003800000 */
.L_x_393:
        /* <DEDUP_REMOVED lines=21> */
.L_x_394:
        /* <DEDUP_REMOVED lines=102> */
.L_x_396:
        /* <DEDUP_REMOVED lines=10> */
.L_x_404:
        /* <DEDUP_REMOVED lines=18> */
.L_x_403:
        /* <DEDUP_REMOVED lines=51> */
.L_x_399:
[----:B------:R-:W-:Y:S05]  /*0e10*/  BSYNC B1 ;  /* 0x0000000000017941 */ /* 0x000fea0003800000 */
.L_x_398:
        /* <DEDUP_REMOVED lines=19> */
.L_x_402:
        /* <DEDUP_REMOVED lines=24> */
.L_x_401:
[----:B------:R-:W-:Y:S05]  /*10d0*/  BSYNC B1 ;  /* 0x0000000000017941 */ /* 0x000fea0003800000 */
.L_x_400:
[----:B------:R-:W-:-:S04]  /*10e0*/  IADD3 R39, P2, R39, 0x1, RZ ;  /* 0x0000000127277810 */ /* 0x000fc80007f5e0ff */
[----:B------:R-:W-:Y:S01]  /*10f0*/  IADD3.X R41, RZ, R41, RZ, P2, !PT ;  /* 0x00000029ff297210 */ /* 0x000fe200017fe4ff */
[----:B------:R-:W-:Y:S08]  /*1100*/  @!P1 BRA `(.L_x_403) ;  /* 0xfffffff800749947 */ /* 0x000ff0000383ffff */
[----:B------:R-:W-:Y:S05]  /*1110*/  BSYNC B0 ;  /* 0x0000000000007941 */ /* 0x000fea0003800000 */
.L_x_397:
        /* <DEDUP_REMOVED lines=10> */
.L_x_395:
[----:B------:R-:W-:Y:S01]  /*11c0*/  STG.E.U16 desc[UR6][R18.64], RZ ;  /* 0x000000ff12007986 */ /* 0x000fe2000c101506 */
[----:B------:R-:W-:Y:S05]  /*11d0*/  EXIT ;  /* 0x000000000000794d */ /* 0x000fea0003800000 */
        .weak           $__internal_17_$__cuda_sm20_div_s64
        .type           $__internal_17_$__cuda_sm20_div_s64,@function
        .size           $__internal_17_$__cuda_sm20_div_s64,(.L_x_858 - $__internal_17_$__cuda_sm20_div_s64)
$__internal_17_$__cuda_sm20_div_s64:
        /* <DEDUP_REMOVED lines=68> */
[----:B------:R-:W-:Y:S06]  /*1620*/  RET.REL.NODEC R4 `(_ZN2at6native49_GLOBAL__N__09e94e3a_16_AveragePool3d_cu_a8eae74c29avg_pool3d_cuda_update_outputILi5EN3c108BFloat16EfEEvNS_27GenericPackedTensorAccessorIKT0_Lm4ENS_16DefaultPtrTraitsElEENS5_IS6_Lm4ES8_lEEiiiiiiiibii) ;  /* 0xffffffe804747950 */ /* 0x000fec0003c3ffff */
.L_x_405:
        /* <DEDUP_REMOVED lines=13> */
.L_x_858:


//--------------------- .text._ZN2at6native49_GLOBAL__N__09e94e3a_16_AveragePool3d_cu_a8eae74c29avg_pool3d_cuda_update_outputILi4EN3c108BFloat16EfEEvNS_27GenericPackedTensorAccessorIKT0_Lm4ENS_16DefaultPtrTraitsElEENS5_IS6_Lm4ES8_lEEiiiiiiiibii --------------------------
	.section	.text._ZN2at6native49_GLOBAL__N__09e94e3a_16_AveragePool3d_cu_a8eae74c29avg_pool3d_cuda_update_outputILi4EN3c108BFloat16EfEEvNS_27GenericPackedTensorAccessorIKT0_Lm4ENS_16DefaultPtrTraitsElEENS5_IS6_Lm4ES8_lEEiiiiiiiibii,"ax",@progbits
	.align	128
.text._ZN2at6native49_GLOBAL__N__09e94e3a_16_AveragePool3d_cu_a8eae74c29avg_pool3d_cuda_update_outputILi4EN3c108BFloat16EfEEvNS_27GenericPackedTensorAccessorIKT0_Lm4ENS_16DefaultPtrTraitsElEENS5_IS6_Lm4ES8_lEEiiiiiiiibii:
        .type           _ZN2at6native49_GLOBAL__N__09e94e3a_16_AveragePool3d_cu_a8eae74c29avg_pool3d_cuda_update_outputILi4EN3c108BFloat16EfEEvNS_27GenericPackedTensorAccessorIKT0_Lm4ENS_16DefaultPtrTraitsElEENS5_IS6_Lm4ES8_lEEiiiiiiiibii,@function
        .size           _ZN2at6native49_GLOBAL__N__09e94e3a_16_AveragePool3d_cu_a8eae74c29avg_pool3d_cuda_update_outputILi4EN3c108BFloat16EfEEvNS_27GenericPackedTensorAccessorIKT0_Lm4ENS_16DefaultPtrTraitsElEENS5_IS6_Lm4ES8_lEEiiiiiiiibii,(.L_x_860 - _ZN2at6native49_GLOBAL__N__09e94e3a_16_AveragePool3d_cu_a8eae74c29avg_pool3d_cuda_update_outputILi4EN3c108BFloat16EfEEvNS_27GenericPackedTensorAccessorIKT0_Lm4ENS_16DefaultPtrTraitsElEENS5_IS6_Lm4ES8_lEEiiiiiiiibii)
        .other          _ZN2at6native49_GLOBAL__N__09e94e3a_16_AveragePool3d_cu_a8eae74c29avg_pool3d_cuda_update_outputILi4EN3c108BFloat16EfEEvNS_27GenericPackedTensorAccessorIKT0_Lm4ENS_16DefaultPtrTraitsElEENS5_IS6_Lm4ES8_lEEiiiiiiiibii,@"STO_CUDA_ENTRY STV_DEFAULT"
_ZN2at6native49_GLOBAL__N__09e94e3a_16_AveragePool3d_cu_a8eae74c29avg_pool3d_cuda_update_outputILi4EN3c108BFloat16EfEEvNS_27GenericPackedTensorAccessorIKT0_Lm4ENS_16DefaultPtrTraitsElEENS5_IS6_Lm4ES8_lEEiiiiiiiibii:
        /* <DEDUP_REMOVED lines=18> */
[----:B------:R-:W-:Y:S05]  /*0120*/  CALL.REL.NOINC `($__internal_18_$__cuda_sm20_div_s64) ;  /* 0x00000010002c7944 */ /* 0x000fea0003c00000 */
[----:B------:R-:W0:Y:S01]  /*0130*/  LDC R5, c[0x0][0x268] ;  /* 0x00009a00ff057b82 */ /* 0x000e220000000800 */
[----:B------:R-:W-:-:S04]  /*0140*/  IMAD.MOV R14, RZ, RZ, -R7 ;  /* 0x000000ffff0e7224 */ /* 0x000fc800078e0a07 */
[----:B0-----:R-:W-:Y:S01]  /*0150*/  IMAD R14, R14, R5, UR4 ;  /* 0x000000040e0e7e24 */ /* 0x001fe2000f8e0205 */
[----:B------:R-:W-:Y:S06]  /*0160*/  BRA `(.L_x_407) ;  /* 0x0000000000547947 */ /* 0x000fec0003800000 */
.L_x_406:
        /* <DEDUP_REMOVED lines=21> */
.L_x_407:
        /* <DEDUP_REMOVED lines=102> */
.L_x_409:
        /* <DEDUP_REMOVED lines=10> */
.L_x_417:
        /* <DEDUP_REMOVED lines=18> */
.L_x_416:
        /* <DEDUP_REMOVED lines=51> */
.L_x_412:
[----:B------:R-:W-:Y:S05]  /*0e10*/  BSYNC B1 ;  /* 0x0000000000017941 */ /* 0x000fea0003800000 */
.L_x_411:
        /* <DEDUP_REMOVED lines=19> */
.L_x_415:
        /* <DEDUP_REMOVED lines=24> */
.L_x_414:
[----:B------:R-:W-:Y:S05]  /*10d0*/  BSYNC B1 ;  /* 0x0000000000017941 */ /* 0x000fea0003800000 */
.L_x_413:
[----:B------:R-:W-:-:S04]  /*10e0*/  IADD3 R39, P2, R39, 0x1, RZ ;  /* 0x0000000127277810 */ /* 0x000fc80007f5e0ff */
[----:B------:R-:W-:Y:S01]  /*10f0*/  IADD3.X R41, RZ, R41, RZ, P2, !PT ;  /* 0x00000029ff297210 */ /* 0x000fe200017fe4ff */
[----:B------:R-:W-:Y:S08]  /*1100*/  @!P1 BRA `(.L_x_416) ;  /* 0xfffffff800749947 */ /* 0x000ff0000383ffff */
[----:B------:R-:W-:Y:S05]  /*1110*/  BSYNC B0 ;  /* 0x0000000000007941 */ /* 0x000fea0003800000 */
.L_x_410:
        /* <DEDUP_REMOVED lines=10> */
.L_x_408:
[----:B------:R-:W-:Y:S01]  /*11c0*/  STG.E.U16 desc[UR6][R18.64], RZ ;  /* 0x000000ff12007986 */ /* 0x000fe2000c101506 */
[----:B------:R-:W-:Y:S05]  /*11d0*/  EXIT ;  /* 0x000000000000794d */ /* 0x000fea0003800000 */
        .weak           $__internal_18_$__cuda_sm20_div_s64
        .type           $__internal_18_$__cuda_sm20_div_s64,@function
        .size           $__internal_18_$__cuda_sm20_div_s64,(.L_x_860 - $__internal_18_$__cuda_sm20_div_s64)
$__internal_18_$__cuda_sm20_div_s64:
        /* <DEDUP_REMOVED lines=68> */
[----:B------:R-:W-:Y:S06]  /*1620*/  RET.REL.NODEC R4 `(_ZN2at6native49_GLOBAL__N__09e94e3a_16_AveragePool3d_cu_a8eae74c29avg_pool3d_cuda_update_outputILi4EN3c108BFloat16EfEEvNS_27GenericPackedTensorAccessorIKT0_Lm4ENS_16DefaultPtrTraitsElEENS5_IS6_Lm4ES8_lEEiiiiiiiibii) ;  /* 0xffffffe804747950 */ /* 0x000fec0003c3ffff */
.L_x_418:
        /* <DEDUP_REMOVED lines=13> */
.L_x_860:


//--------------------- .text._ZN2at6native49_GLOBAL__N__09e94e3a_16_AveragePool3d_cu_a8eae74c29avg_pool3d_cuda_update_outputILi3EN3c108BFloat16EfEEvNS_27GenericPackedTensorAccessorIKT0_Lm4ENS_16DefaultPtrTraitsElEENS5_IS6_Lm4ES8_lEEiiiiiiiibii --------------------------
	.section	.text._ZN2at6native49_GLOBAL__N__09e94e3a_16_AveragePool3d_cu_a8eae74c29avg_pool3d_cuda_update_outputILi3EN3c108BFloat16EfEEvNS_27GenericPackedTensorAccessorIKT0_Lm4ENS_16DefaultPtrTraitsElEENS5_IS6_Lm4ES8_lEEiiiiiiiibii,"ax",@progbits
	.align	128
.text._ZN2at6native49_GLOBAL__N__09e94e3a_16_AveragePool3d_cu_a8eae74c29avg_pool3d_cuda_update_outputILi3EN3c108BFloat16EfEEvNS_27GenericPackedTensorAccessorIKT0_Lm4ENS_16DefaultPtrTraitsElEENS5_IS6_Lm4ES8_lEEiiiiiiiibii:
        .type           _ZN2at6native49_GLOBAL__N__09e94e3a_16_AveragePool3d_cu_a8eae74c29avg_pool3d_cuda_update_outputILi3EN3c108BFloat16EfEEvNS_27GenericPackedTensorAccessorIKT0_Lm4ENS_16DefaultPtrTraitsElEENS5_IS6_Lm4ES8_lEEiiiiiiiibii,@function
        .size           _ZN2at6native49_GLOBAL__N__09e94e3a_16_AveragePool3d_cu_a8eae74c29avg_pool3d_cuda_update_outputILi3EN3c108BFloat16EfEEvNS_27GenericPackedTensorAccessorIKT0_Lm4ENS_16DefaultPtrTraitsElEENS5_IS6_Lm4ES8_lEEiiiiiiiibii,(.L_x_862 - _ZN2at6native49_GLOBAL__N__09e94e3a_16_AveragePool3d_cu_a8eae74c29avg_pool3d_cuda_update_outputILi3EN3c108BFloat16EfEEvNS_27GenericPackedTensorAccessorIKT0_Lm4ENS_16DefaultPtrTraitsElEENS5_IS6_Lm4ES8_lEEiiiiiiiibii)
        .other          _ZN2at6native49_GLOBAL__N__09e94e3a_16_AveragePool3d_cu_a8eae74c29avg_pool3d_cuda_update_outputILi3EN3c108BFloat16EfEEvNS_27GenericPackedTensorAccessorIKT0_Lm4ENS_16DefaultPtrTraitsElEENS5_IS6_Lm4ES8_lEEiiiiiiiibii,@"STO_CUDA_ENTRY STV_DEFAULT"
_ZN2at6native49_GLOBAL__N__09e94e3a_16_AveragePool3d_cu_a8eae74c29avg_pool3d_cuda_update_outputILi3EN3c108BFloat16EfEEvNS_27GenericPackedTensorAccessorIKT0_Lm4ENS_16DefaultPtrTraitsElEENS5_IS6_Lm4ES8_lEEiiiiiiiibii:
        /* <DEDUP_REMOVED lines=18> */
[----:B------:R-:W-:Y:S05]  /*0120*/  CALL.REL.NOINC `($__internal_19_$__cuda_sm20_div_s64) ;  /* 0x00000010002c7944 */ /* 0x000fea0003c00000 */
[----:B------:R-:W0:Y:S01]  /*0130*/  LDC R5, c[0x0][0x268] ;  /* 0x00009a00ff057b82 */ /* 0x000e220000000800 */
[----:B------:R-:W-:-:S04]  /*0140*/  IMAD.MOV R14, RZ, RZ, -R7 ;  /* 0x000000ffff0e7224 */ /* 0x000fc800078e0a07 */
[----:B0-----:R-:W-:Y:S01]  /*0150*/  IMAD R14, R14, R5, UR4 ;  /* 0x000000040e0e7e24 */ /* 0x001fe2000f8e0205 */
[----:B------:R-:W-:Y:S06]  /*0160*/  BRA `(.L_x_420) ;  /* 0x0000000000547947 */ /* 0x000fec0003800000 */
.L_x_419:
        /* <DEDUP_REMOVED lines=21> */
.L_x_420:
        /* <DEDUP_REMOVED lines=102> */
.L_x_422:
        /* <DEDUP_REMOVED lines=10> */
.L_x_430:
        /* <DEDUP_REMOVED lines=18> */
.L_x_429:
        /* <DEDUP_REMOVED lines=51> */
.L_x_425:
[----:B------:R-:W-:Y:S05]  /*0e10*/  BSYNC B1 ;  /* 0x0000000000017941 */ /* 0x000fea0003800000 */
.L_x_424:
        /* <DEDUP_REMOVED lines=19> */
.L_x_428:
        /* <DEDUP_REMOVED lines=24> */
.L_x_427:
[----:B------:R-:W-:Y:S05]  /*10d0*/  BSYNC B1 ;  /* 0x0000000000017941 */ /* 0x000fea0003800000 */
.L_x_426:
[----:B------:R-:W-:-:S04]  /*10e0*/  IADD3 R39, P2, R39, 0x1, RZ ;  /* 0x0000000127277810 */ /* 0x000fc80007f5e0ff */
[----:B------:R-:W-:Y:S01]  /*10f0*/  IADD3.X R41, RZ, R41, RZ, P2, !PT ;  /* 0x00000029ff297210 */ /* 0x000fe200017fe4ff */
[----:B------:R-:W-:Y:S08]  /*1100*/  @!P1 BRA `(.L_x_429) ;  /* 0xfffffff800749947 */ /* 0x000ff0000383ffff */
[----:B------:R-:W-:Y:S05]  /*1110*/  BSYNC B0 ;  /* 0x0000000000007941 */ /* 0x000fea0003800000 */
.L_x_423:
        /* <DEDUP_REMOVED lines=10> */
.L_x_421:
[----:B------:R-:W-:Y:S01]  /*11c0*/  STG.E.U16 desc[UR6][R18.64], RZ ;  /* 0x000000ff12007986 */ /* 0x000fe2000c101506 */
[----:B------:R-:W-:Y:S05]  /*11d0*/  EXIT ;  /* 0x000000000000794d */ /* 0x000fea0003800000 */
        .weak           $__internal_19_$__cuda_sm20_div_s64
        .type           $__internal_19_$__cuda_sm20_div_s64,@function
        .size           $__internal_19_$__cuda_sm20_div_s64,(.L_x_862 - $__internal_19_$__cuda_sm20_div_s64)
$__internal_19_$__cuda_sm20_div_s64:
        /* <DEDUP_REMOVED lines=68> */
[----:B------:R-:W-:Y:S06]  /*1620*/  RET.REL.NODEC R4 `(_ZN2at6native49_GLOBAL__N__09e94e3a_16_AveragePool3d_cu_a8eae74c29avg_pool3d_cuda_update_outputILi3EN3c108BFloat16EfEEvNS_27GenericPackedTensorAccessorIKT0_Lm4ENS_16DefaultPtrTraitsElEENS5_IS6_Lm4ES8_lEEiiiiiiiibii) ;  /* 0xffffffe804747950 */ /* 0x000fec0003c3ffff */
.L_x_431:
        /* <DEDUP_REMOVED lines=13> */
.L_x_862:


//--------------------- .text._ZN2at6native49_GLOBAL__N__09e94e3a_16_AveragePool3d_cu_a8eae74c29avg_pool3d_cuda_update_outputILi2EN3c108BFloat16EfEEvNS_27GenericPackedTensorAccessorIKT0_Lm4ENS_16DefaultPtrTraitsElEENS5_IS6_Lm4ES8_lEEiiiiiiiibii --------------------------
	.section	.text._ZN2at6native49_GLOBAL__N__09e94e3a_16_AveragePool3d_cu_a8eae74c29avg_pool3d_cuda_update_outputILi2EN3c108BFloat16EfEEvNS_27GenericPackedTensorAccessorIKT0_Lm4ENS_16DefaultPtrTraitsElEENS5_IS6_Lm4ES8_lEEiiiiiiiibii,"ax",@progbits
	.align	128
.text._ZN2at6native49_GLOBAL__N__09e94e3a_16_AveragePool3d_cu_a8eae74c29avg_pool3d_cuda_update_outputILi2EN3c108BFloat16EfEEvNS_27GenericPackedTensorAccessorIKT0_Lm4ENS_16DefaultPtrTraitsElEENS5_IS6_Lm4ES8_lEEiiiiiiiibii:
        .type           _ZN2at6native49_GLOBAL__N__09e94e3a_16_AveragePool3d_cu_a8eae74c29avg_pool3d_cuda_update_outputILi2EN3c108BFloat16EfEEvNS_27GenericPackedTensorAccessorIKT0_Lm4ENS_16DefaultPtrTraitsElEENS5_IS6_Lm4ES8_lEEiiiiiiiibii,@function
        .size           _ZN2at6native49_GLOBAL__N__09e94e3a_16_AveragePool3d_cu_a8eae74c29avg_pool3d_cuda_update_outputILi2EN3c108BFloat16EfEEvNS_27GenericPackedTensorAccessorIKT0_Lm4ENS_16DefaultPtrTraitsElEENS5_IS6_Lm4ES8_lEEiiiiiiiibii,(.L_x_864 - _ZN2at6native49_GLOBAL__N__09e94e3a_16_AveragePool3d_cu_a8eae74c29avg_pool3d_cuda_update_outputILi2EN3c108BFloat16EfEEvNS_27GenericPackedTensorAccessorIKT0_Lm4ENS_16DefaultPtrTraitsElEENS5_IS6_Lm4ES8_lEEiiiiiiiibii)
        .other          _ZN2at6native49_GLOBAL__N__09e94e3a_16_AveragePool3d_cu_a8eae74c29avg_pool3d_cuda_update_outputILi2EN3c108BFloat16EfEEvNS_27GenericPackedTensorAccessorIKT0_Lm4ENS_16DefaultPtrTraitsElEENS5_IS6_Lm4ES8_lEEiiiiiiiibii,@"STO_CUDA_ENTRY STV_DEFAULT"
_ZN2at6native49_GLOBAL__N__09e94e3a_16_AveragePool3d_cu_a8eae74c29avg_pool3d_cuda_update_outputILi2EN3c108BFloat16EfEEvNS_27GenericPackedTensorAccessorIKT0_Lm4ENS_16DefaultPtrTraitsElEENS5_IS6_Lm4ES8_lEEiiiiiiiibii:
        /* <DEDUP_REMOVED lines=18> */
[----:B------:R-:W-:Y:S05]  /*0120*/  CALL.REL.NOINC `($__internal_20_$__cuda_sm20_div_s64) ;  /* 0x00000010002c7944 */ /* 0x000fea0003c00000 */
[----:B------:R-:W0:Y:S01]  /*0130*/  LDC R5, c[0x0][0x268] ;  /* 0x00009a00ff057b82 */ /* 0x000e220000000800 */
[----:B------:R-:W-:-:S04]  /*0140*/  IMAD.MOV R14, RZ, RZ, -R7 ;  /* 0x000000ffff0e7224 */ /* 0x000fc800078e0a07 */
[----:B0-----:R-:W-:Y:S01]  /*0150*/  IMAD R14, R14, R5, UR4 ;  /* 0x000000040e0e7e24 */ /* 0x001fe2000f8e0205 */
[----:B------:R-:W-:Y:S06]  /*0160*/  BRA `(.L_x_433) ;  /* 0x0000000000547947 */ /* 0x000fec0003800000 */
.L_x_432:
        /* <DEDUP_REMOVED lines=21> */
.L_x_433:
        /* <DEDUP_REMOVED lines=102> */
.L_x_435:
        /* <DEDUP_REMOVED lines=10> */
.L_x_443:
        /* <DEDUP_REMOVED lines=18> */
.L_x_442:
        /* <DEDUP_REMOVED lines=51> */
.L_x_438:
[----:B------:R-:W-:Y:S05]  /*0e10*/  BSYNC B1 ;  /* 0x0000000000017941 */ /* 0x000fea0003800000 */
.L_x_437:
        /* <DEDUP_REMOVED lines=19> */
.L_x_441:
        /* <DEDUP_REMOVED lines=24> */
.L_x_440:
[----:B------:R-:W-:Y:S05]  /*10d0*/  BSYNC B1 ;  /* 0x0000000000017941 */ /* 0x000fea0003800000 */
.L_x_439:
[----:B------:R-:W-:-:S04]  /*10e0*/  IADD3 R39, P2, R39, 0x1, RZ ;  /* 0x0000000127277810 */ /* 0x000fc80007f5e0ff */
[----:B------:R-:W-:Y:S01]  /*10f0*/  IADD3.X R41, RZ, R41, RZ, P2, !PT ;  /* 0x00000029ff297210 */ /* 0x000fe200017fe4ff */
[----:B------:R-:W-:Y:S08]  /*1100*/  @!P1 BRA `(.L_x_442) ;  /* 0xfffffff800749947 */ /* 0x000ff0000383ffff */
[----:B------:R-:W-:Y:S05]  /*1110*/  BSYNC B0 ;  /* 0x0000000000007941 */ /* 0x000fea0003800000 */
.L_x_436:
        /* <DEDUP_REMOVED lines=10> */
.L_x_434:
[----:B------:R-:W-:Y:S01]  /*11c0*/  STG.E.U16 desc[UR6][R18.64], RZ ;  /* 0x000000ff12007986 */ /* 0x000fe2000c101506 */
[----:B------:R-:W-:Y:S05]  /*11d0*/  EXIT ;  /* 0x000000000000794d */ /* 0x000fea0003800000 */
        .weak           $__internal_20_$__cuda_sm20_div_s64
        .type           $__internal_20_$__cuda_sm20_div_s64,@function
        .size           $__internal_20_$__cuda_sm20_div_s64,(.L_x_864 - $__internal_20_$__cuda_sm20_div_s64)
$__internal_20_$__cuda_sm20_div_s64:
        /* <DEDUP_REMOVED lines=68> */
[----:B------:R-:W-:Y:S06]  /*1620*/  RET.REL.NODEC R4 `(_ZN2at6native49_GLOBAL__N__09e94e3a_16_AveragePool3d_cu_a8eae74c29avg_pool3d_cuda_update_outputILi2EN3c108BFloat16EfEEvNS_27GenericPackedTensorAccessorIKT0_Lm4ENS_16DefaultPtrTraitsElEENS5_IS6_Lm4ES8_lEEiiiiiiiibii) ;  /* 0xffffffe804747950 */ /* 0x000fec0003c3ffff */
.L_x_444:
        /* <DEDUP_REMOVED lines=13> */
.L_x_864:


//--------------------- .text._ZN2at6native49_GLOBAL__N__09e94e3a_16_AveragePool3d_cu_a8eae74c29avg_pool3d_cuda_update_outputILi1EN3c108BFloat16EfEEvNS_27GenericPackedTensorAccessorIKT0_Lm4ENS_16DefaultPtrTraitsElEENS5_IS6_Lm4ES8_lEEiiiiiiiibii --------------------------
	.section	.text._ZN2at6native49_GLOBAL__N__09e94e3a_16_AveragePool3d_cu_a8eae74c29avg_pool3d_cuda_update_outputILi1EN3c108BFloat16EfEEvNS_27GenericPackedTensorAccessorIKT0_Lm4ENS_16DefaultPtrTraitsElEENS5_IS6_Lm4ES8_lEEiiiiiiiibii,"ax",@progbits
	.align	128
.text._ZN2at6native49_GLOBAL__N__09e94e3a_16_AveragePool3d_cu_a8eae74c29avg_pool3d_cuda_update_outputILi1EN3c108BFloat16EfEEvNS_27GenericPackedTensorAccessorIKT0_Lm4ENS_16DefaultPtrTraitsElEENS5_IS6_Lm4ES8_lEEiiiiiiiibii:
        .type           _ZN2at6native49_GLOBAL__N__09e94e3a_16_AveragePool3d_cu_a8eae74c29avg_pool3d_cuda_update_outputILi1EN3c108BFloat16EfEEvNS_27GenericPackedTensorAccessorIKT0_Lm4ENS_16DefaultPtrTraitsElEENS5_IS6_Lm4ES8_lEEiiiiiiiibii,@function
        .size           _ZN2at6native49_GLOBAL__N__09e94e3a_16_AveragePool3d_cu_a8eae74c29avg_pool3d_cuda_update_outputILi1EN3c108BFloat16EfEEvNS_27GenericPackedTensorAccessorIKT0_Lm4ENS_16DefaultPtrTraitsElEENS5_IS6_Lm4ES8_lEEiiiiiiiibii,(.L_x_866 - _ZN2at6native49_GLOBAL__N__09e94e3a_16_AveragePool3d_cu_a8eae74c29avg_pool3d_cuda_update_outputILi1EN3c108BFloat16EfEEvNS_27GenericPackedTensorAccessorIKT0_Lm4ENS_16DefaultPtrTraitsElEENS5_IS6_Lm4ES8_lEEiiiiiiiibii)
        .other          _ZN2at6native49_GLOBAL__N__09e94e3a_16_AveragePool3d_cu_a8eae74c29avg_pool3d_cuda_update_outputILi1EN3c108BFloat16EfEEvNS_27GenericPackedTensorAccessorIKT0_Lm4ENS_16DefaultPtrTraitsElEENS5_IS6_Lm4ES8_lEEiiiiiiiibii,@"STO_CUDA_ENTRY STV_DEFAULT"
_ZN2at6native49_GLOBAL__N__09e94e3a_16_AveragePool3d_cu_a8eae74c29avg_pool3d_cuda_update_outputILi1EN3c108BFloat16EfEEvNS_27GenericPackedTensorAccessorIKT0_Lm4ENS_16DefaultPtrTraitsElEENS5_IS6_Lm4ES8_lEEiiiiiiiibii:
        /* <DEDUP_REMOVED lines=18> */
[----:B------:R-:W-:Y:S05]  /*0120*/  CALL.REL.NOINC `($__internal_21_$__cuda_sm20_div_s64) ;  /* 0x00000010002c7944 */ /* 0x000fea0003c00000 */
[----:B------:R-:W0:Y:S01]  /*0130*/  LDC R5, c[0x0][0x268] ;  /* 0x00009a00ff057b82 */ /* 0x000e220000000800 */
[----:B------:R-:W-:-:S04]  /*0140*/  IMAD.MOV R14, RZ, RZ, -R7 ;  /* 0x000000ffff0e7224 */ /* 0x000fc800078e0a07 */
[----:B0-----:R-:W-:Y:S01]  /*0150*/  IMAD R14, R14, R5, UR4 ;  /* 0x000000040e0e7e24 */ /* 0x001fe2000f8e0205 */
[----:B------:R-:W-:Y:S06]  /*0160*/  BRA `(.L_x_446) ;  /* 0x0000000000547947 */ /* 0x000fec0003800000 */
.L_x_445:
        /* <DEDUP_REMOVED lines=21> */
.L_x_446:
        /* <DEDUP_REMOVED lines=102> */
.L_x_448:
        /* <DEDUP_REMOVED lines=10> */
.L_x_456:
        /* <DEDUP_REMOVED lines=18> */
.L_x_455:
        /* <DEDUP_REMOVED lines=51> */
.L_x_451:
[----:B------:R-:W-:Y:S05]  /*0e10*/  BSYNC B1 ;  /* 0x0000000000017941 */ /* 0x000fea0003800000 */
.L_x_450:
        /* <DEDUP_REMOVED lines=19> */
.L_x_454:
        /* <DEDUP_REMOVED lines=24> */
.L_x_453:
[----:B------:R-:W-:Y:S05]  /*10d0*/  BSYNC B1 ;  /* 0x0000000000017941 */ /* 0x000fea0003800000 */
.L_x_452:
[----:B------:R-:W-:-:S04]  /*10e0*/  IADD3 R39, P2, R39, 0x1, RZ ;  /* 0x0000000127277810 */ /* 0x000fc80007f5e0ff */
[----:B------:R-:W-:Y:S01]  /*10f0*/  IADD3.X R41, RZ, R41, RZ, P2, !PT ;  /* 0x00000029ff297210 */ /* 0x000fe200017fe4ff */
[----:B------:R-:W-:Y:S08]  /*1100*/  @!P1 BRA `(.L_x_455) ;  /* 0xfffffff800749947 */ /* 0x000ff0000383ffff */
[----:B------:R-:W-:Y:S05]  /*1110*/  BSYNC B0 ;  /* 0x0000000000007941 */ /* 0x000fea0003800000 */
.L_x_449:
        /* <DEDUP_REMOVED lines=10> */
.L_x_447:
[----:B------:R-:W-:Y:S01]  /*11c0*/  STG.E.U16 desc[UR6][R18.64], RZ ;  /* 0x000000ff12007986 */ /* 0x000fe2000c101506 */
[----:B------:R-:W-:Y:S05]  /*11d0*/  EXIT ;  /* 0x000000000000794d */ /* 0x000fea0003800000 */
        .weak           $__internal_21_$__cuda_sm20_div_s64
        .type           $__internal_21_$__cuda_sm20_div_s64,@function
        .size           $__internal_21_$__cuda_sm20_div_s64,(.L_x_866 - $__internal_21_$__cuda_sm20_div_s64)
$__internal_21_$__cuda_sm20_div_s64:
        /* <DEDUP_REMOVED lines=68> */
[----:B------:R-:W-:Y:S06]  /*1620*/  RET.REL.NODEC R4 `(_ZN2at6native49_GLOBAL__N__09e94e3a_16_AveragePool3d_cu_a8eae74c29avg_pool3d_cuda_update_outputILi1EN3c108BFloat16EfEEvNS_27GenericPackedTensorAccessorIKT0_Lm4ENS_16DefaultPtrTraitsElEENS5_IS6_Lm4ES8_lEEiiiiiiiibii) ;  /* 0xffffffe804747950 */ /* 0x000fec0003c3ffff */
.L_x_457:
        /* <DEDUP_REMOVED lines=13> */
.L_x_866:


//--------------------- .text._ZN2at6native49_GLOBAL__N__09e94e3a_16_AveragePool3d_cu_a8eae74c29avg_pool3d_cuda_update_outputIN3c104HalfEfEEvNS_27GenericPackedTensorAccessorIKT_Lm4ENS_16DefaultPtrTraitsElEENS5_IS6_Lm4ES8_lEEiiiiiiiiibii --------------------------
	.section	.text._ZN2at6native49_GLOBAL__N__09e94e3a_16_AveragePool3d_cu_a8eae74c29avg_pool3d_cuda_update_outputIN3c104HalfEfEEvNS_27GenericPackedTensorAccessorIKT_Lm4ENS_16DefaultPtrTraitsElEENS5_IS6_Lm4ES8_lEEiiiiiiiiibii,"ax",@progbits
	.align	128
.text._ZN2at6native49_GLOBAL__N__09e94e3a_16_AveragePool3d_cu_a8eae74c29avg_pool3d_cuda_update_outputIN3c104HalfEfEEvNS_27GenericPackedTensorAccessorIKT_Lm4ENS_16DefaultPtrTraitsElEENS5_IS6_Lm4ES8_lEEiiiiiiiiibii:
        .type           _ZN2at6native49_GLOBAL__N__09e94e3a_16_AveragePool3d_cu_a8eae74c29avg_pool3d_cuda_update_outputIN3c104HalfEfEEvNS_27GenericPackedTensorAccessorIKT_Lm4ENS_16DefaultPtrTraitsElEENS5_IS6_Lm4ES8_lEEiiiiiiiiibii,@function
        .size           _ZN2at6native49_GLOBAL__N__09e94e3a_16_AveragePool3d_cu_a8eae74c29avg_pool3d_cuda_update_outputIN3c104HalfEfEEvNS_27GenericPackedTensorAccessorIKT_Lm4ENS_16DefaultPtrTraitsElEENS5_IS6_Lm4ES8_lEEiiiiiiiiibii,(.L_x_868 - _ZN2at6native49_GLOBAL__N__09e94e3a_16_AveragePool3d_cu_a8eae74c29avg_pool3d_cuda_update_outputIN3c104HalfEfEEvNS_27GenericPackedTensorAccessorIKT_Lm4ENS_16DefaultPtrTraitsElEENS5_IS6_Lm4ES8_lEEiiiiiiiiibii)
        .other          _ZN2at6native49_GLOBAL__N__09e94e3a_16_AveragePool3d_cu_a8eae74c29avg_pool3d_cuda_update_outputIN3c104HalfEfEEvNS_27GenericPackedTensorAccessorIKT_Lm4ENS_16DefaultPtrTraitsElEENS5_IS6_Lm4ES8_lEEiiiiiiiiibii,@"STO_CUDA_ENTRY STV_DEFAULT"
_ZN2at6native49_GLOBAL__N__09e94e3a_16_AveragePool3d_cu_a8eae74c29avg_pool3d_cuda_update_outputIN3c104HalfEfEEvNS_27GenericPackedTensorAccessorIKT_Lm4ENS_16DefaultPtrTraitsElEENS5_IS6_Lm4ES8_lEEiiiiiiiiibii:
        /* <DEDUP_REMOVED lines=14> */
[----:B------:R-:W-:Y:S01]  /*00e0*/  MOV R37, UR6 ;  /* 0x0000000600257c02 */ /* 0x000fe20008000f00 */
[----:B--2---:R-:W-:Y:S01]  /*00f0*/  IMAD R0, R0, UR5, R5 ;  /* 0x0000000500007c24 */ /* 0x004fe2000f8e0205 */
[----:B------:R-:W-:Y:S06]  /*0100*/  @!P0 BRA `(.L_x_458) ;  /* 0x00000000001c8947 */ /* 0x000fec0003800000 */
[----:B------:R-:W-:-:S07]  /*0110*/  MOV R8, 0x130 ;  /* 0x0000013000087802 */ /* 0x000fce0000000f00 */
[----:B------:R-:W-:Y:S05]  /*0120*/  CALL.REL.NOINC `($__internal_22_$__cuda_sm20_div_s64) ;  /* 0x0000001000387944 */ /* 0x000fea0003c00000 */
[----:B------:R-:W0:Y:S01]  /*0130*/  LDC R4, c[0x0][0x268] ;  /* 0x00009a00ff047b82 */ /* 0x000e220000000800 */
[----:B------:R-:W-:Y:S01]  /*0140*/  IADD3 R13, -R3, RZ, RZ ;  /* 0x000000ff030d7210 */ /* 0x000fe20007ffe1ff */
[----:B------:R-:W-:-:S04]  /*0150*/  IMAD.MOV.U32 R9, RZ, RZ, R3 ;  /* 0x000000ffff097224 */ /* 0x000fc800078e0003 */
[----:B0-----:R-:W-:Y:S01]  /*0160*/  IMAD R13, R13, R4, UR4 ;  /* 0x000000040d0d7e24 */ /* 0x001fe2000f8e0204 */
[----:B------:R-:W-:Y:S06]  /*0170*/  BRA `(.L_x_459) ;  /* 0x0000000000547947 */ /* 0x000fec0003800000 */
.L_x_458:
        /* <DEDUP_REMOVED lines=21> */
.L_x_459:
        /* <DEDUP_REMOVED lines=103> */
.L_x_461:
        /* <DEDUP_REMOVED lines=11> */
.L_x_469:
        /* <DEDUP_REMOVED lines=18> */
.L_x_468:
        /* <DEDUP_REMOVED lines=23> */
[----:B------:R-:W-:Y:S02]  /*0c80*/  ISETP.NE.AND P2, PT, R38, 0x1, PT ;  /* 0x000000012600780c */ /* 0x000fe40003f45270 */
[----:B------:R-:W-:Y:S01]  /*0c90*/  IADD3 R44, R4, 0x1, RZ ;  /* 0x00000001042c7810 */ /* 0x000fe20007ffe0ff */
[----:B--2---:R-:W-:-:S05]  /*0ca0*/  HADD2.F32 R35, -RZ, R32.H0_H0 ;  /* 0x20000020ff237230 */ /* 0x004fca0000004100 */
[----:B------:R-:W-:-:S05]  /*0cb0*/  FADD.FTZ R42, R42, R35 ;  /* 0x000000232a2a7221 */ /* 0x000fca0000010000 */
[----:B------:R-:W-:Y:S05]  /*0cc0*/  @!P2 BRA `(.L_x_464) ;  /* 0x00000000005ca947 */ /* 0x000fea0003800000 */
[----:B------:R-:W-:Y:S02]  /*0cd0*/  SHF.R.S32.HI R33, RZ, 0x1f, R44 ;  /* 0x0000001fff217819 */ /* 0x000fe4000001142c */
[----:B------:R-:W-:-:S03]  /*0ce0*/  ISETP.NE.AND P2, PT, R38, 0x2, PT ;  /* 0x000000022600780c */ /* 0x000fc60003f45270 */
[----:B------:R-:W-:-:S04]  /*0cf0*/  IMAD R32, R33, R26, RZ ;  /* 0x0000001a21207224 */ /* 0x000fc800078e02ff */
[C---:B------:R-:W-:Y:S02]  /*0d00*/  IMAD R35, R44.reuse, R27, R32 ;  /* 0x0000001b2c237224 */ /* 0x040fe400078e0220 */
[----:B------:R-:W-:-:S04]  /*0d10*/  IMAD.WIDE.U32 R32, R44, R26, R30 ;  /* 0x0000001a2c207225 */ /* 0x000fc800078e001e */
[----:B------:R-:W-:Y:S01]  /*0d20*/  IMAD.IADD R33, R33, 0x1, R35 ;  /* 0x0000000121217824 */ /* 0x000fe200078e0223 */
[----:B------:R-:W-:Y:S01]  /*0d30*/  LEA R34, P3, R32, R28, 0x1 ;  /* 0x0000001c20227211 */ /* 0x000fe200078608ff */
[----:B------:R-:W-:-:S03]  /*0d40*/  @P2 IMAD.WIDE.U32 R30, R10, R26, R30 ;  /* 0x0000001a0a1e2225 */ /* 0x000fc600078e001e */
[----:B------:R-:W-:Y:S02]  /*0d50*/  LEA.HI.X R35, R32, R29, R33, 0x1, P3 ;  /* 0x0000001d20237211 */ /* 0x000fe400018f0c21 */
[----:B------:R-:W-:Y:S02]  /*0d60*/  SHF.R.S32.HI R33, RZ, 0x1f, R10 ;  /* 0x0000001fff217819 */ /* 0x000fe4000001140a */
[----:B------:R-:W-:Y:S01]  /*0d70*/  @P2 LEA R28, P3, R30, R28, 0x1 ;  /* 0x0000001c1e1c2211 */ /* 0x000fe200078608ff */
[----:B------:R-:W2:Y:S02]  /*0d80*/  LDG.E.U16 R34, desc[UR6][R34.64] ;  /* 0x0000000622227981 */ /* 0x000ea4000c1e1500 */
[----:B------:R-:W-:-:S04]  /*0d90*/  @P2 IMAD R32, R33, R26, RZ ;  /* 0x0000001a21202224 */ /* 0x000fc800078e02ff */
[----:B------:R-:W-:-:S05]  /*0da0*/  @P2 IMAD R27, R10, R27, R32 ;  /* 0x0000001b0a1b2224 */ /* 0x000fca00078e0220 */
[----:B------:R-:W-:-:S04]  /*0db0*/  @P2 IADD3 R26, R31, R27, RZ ;  /* 0x0000001b1f1a2210 */ /* 0x000fc80007ffe0ff */
[----:B------:R-:W-:-:S05]  /*0dc0*/  @P2 LEA.HI.X R29, R30, R29, R26, 0x1, P3 ;  /* 0x0000001d1e1d2211 */ /* 0x000fca00018f0c1a */
[----:B------:R-:W3:Y:S01]  /*0dd0*/  @P2 LDG.E.U16 R28, desc[UR6][R28.64] ;  /* 0x000000061c1c2981 */ /* 0x000ee2000c1e1500 */
[----:B------:R-:W-:Y:S01]  /*0de0*/  IMAD.MOV.U32 R44, RZ, RZ, R10 ;  /* 0x000000ffff2c7224 */ /* 0x000fe200078e000a */
[----:B------:R-:W-:Y:S01]  /*0df0*/  @P2 IADD3 R44, R4, 0x3, RZ ;  /* 0x00000003042c2810 */ /* 0x000fe20007ffe0ff */
[----:B--2---:R-:W-:-:S05]  /*0e00*/  HADD2.F32 R27, -RZ, R34.H0_H0 ;  /* 0x20000022ff1b7230 */ /* 0x004fca0000004100 */
[----:B------:R-:W-:Y:S01]  /*0e10*/  FADD.FTZ R42, R42, R27 ;  /* 0x0000001b2a2a7221 */ /* 0x000fe20000010000 */
[----:B---3--:R-:W-:-:S05]  /*0e20*/  @P2 HADD2.F32 R31, -RZ, R28.H0_H0 ;  /* 0x2000001cff1f2230 */ /* 0x008fca0000004100 */
[----:B------:R-:W-:-:S07]  /*0e30*/  @P2 FADD.FTZ R42, R42, R31 ;  /* 0x0000001f2a2a2221 */ /* 0x000fce0000010000 */
.L_x_464:
[----:B------:R-:W-:Y:S05]  /*0e40*/  BSYNC B1 ;  /* 0x0000000000017941 */ /* 0x000fea0003800000 */
.L_x_463:
[----:B------:R-:W-:Y:S04]  /*0e50*/  BSSY B1, `(.L_x_465) ;  /* 0x000002b000017945 */ /* 0x000fe80003800000 */
[----:B------:R-:W-:Y:S05]  /*0e60*/  @!P0 BRA `(.L_x_466) ;  /* 0x0000000000a48947 */ /* 0x000fea0003800000 */
[----:B------:R-:W-:Y:S01]  /*0e70*/  SHF.R.S32.HI R28, RZ, 0x1f, R44 ;  /* 0x0000001fff1c7819 */ /* 0x000fe2000001142c */
[-C--:B------:R-:W-:Y:S01]  /*0e80*/  IMAD R30, R41, R24.reuse, RZ ;  /* 0x00000018291e7224 */ /* 0x080fe200078e02ff */
[----:B------:R-:W-:Y:S01]  /*0e90*/  MOV R27, R43 ;  /* 0x0000002b001b7202 */ /* 0x000fe20000000f00 */
[----:B------:R-:W-:Y:S01]  /*0ea0*/  IMAD.MOV.U32 R26, RZ, RZ, R20 ;  /* 0x000000ffff1a7224 */ /* 0x000fe200078e0014 */
[----:B------:R-:W-:Y:S01]  /*0eb0*/  ULDC.64 UR8, c[0x0][0x250] ;  /* 0x0000940000087ab9 */ /* 0x000fe20000000a00 */
[C---:B------:R-:W-:Y:S01]  /*0ec0*/  IMAD R33, R39.reuse, R25, R30 ;  /* 0x0000001927217224 */ /* 0x040fe200078e021e */
[----:B------:R-:W-:Y:S01]  /*0ed0*/  ULDC.64 UR12, c[0x0][0x210] ;  /* 0x00008400000c7ab9 */ /* 0x000fe20000000a00 */
[----:B------:R-:W-:-:S04]  /*0ee0*/  IMAD.WIDE.U32 R26, R39, R24, R26 ;  /* 0x00000018271a7225 */ /* 0x000fc800078e001a */
[----:B------:R-:W-:Y:S02]  /*0ef0*/  IMAD R29, R28, UR8, RZ ;  /* 0x000000081c1d7c24 */ /* 0x000fe4000f8e02ff */
[----:B------:R-:W-:-:S04]  /*0f00*/  IMAD.WIDE.U32 R24, R44, UR8, RZ ;  /* 0x000000082c187c25 */ /* 0x000fc8000f8e00ff */
[----:B------:R-:W-:Y:S01]  /*0f10*/  IMAD R31, R44, UR9, R29 ;  /* 0x000000092c1f7c24 */ /* 0x000fe2000f8e021d */
[----:B------:R-:W-:Y:S01]  /*0f20*/  LEA R29, P2, R26, UR12, 0x1 ;  /* 0x0000000c1a1d7c11 */ /* 0x000fe2000f8408ff */
[----:B------:R-:W-:-:S03]  /*0f30*/  IMAD.IADD R27, R27, 0x1, R33 ;  /* 0x000000011b1b7824 */ /* 0x000fc600078e0221 */
[----:B------:R-:W-:Y:S02]  /*0f40*/  LEA R30, P3, R24, R29, 0x1 ;  /* 0x0000001d181e7211 */ /* 0x000fe400078608ff */
[----:B------:R-:W-:Y:S02]  /*0f50*/  LEA.HI.X R27, R26, UR13, R27, 0x1, P2 ;  /* 0x0000000d1a1b7c11 */ /* 0x000fe400090f0c1b */
[----:B------:R-:W-:-:S04]  /*0f60*/  IADD3 R25, R25, R31, RZ ;  /* 0x0000001f19197210 */ /* 0x000fc80007ffe0ff */
[----:B------:R-:W-:-:S07]  /*0f70*/  LEA.HI.X R25, R24, R27, R25, 0x1, P3 ;  /* 0x0000001b18197211 */ /* 0x000fce00018f0c19 */
.L_x_467:
[----:B------:R-:W-:Y:S02]  /*0f80*/  IADD3 R28, P2, R30, R8, RZ ;  /* 0x000000081e1c7210 */ /* 0x000fe40007f5e0ff */
[----:B------:R-:W-:-:S03]  /*0f90*/  MOV R31, R25 ;  /* 0x00000019001f7202 */ /* 0x000fc60000000f00 */
[--C-:B------:R-:W-:Y:S01]  /*0fa0*/  IMAD.X R29, R25, 0x1, R6.reuse, P2 ;  /* 0x00000001191d7824 */ /* 0x100fe200010e0606 */
[-C--:B------:R-:W-:Y:S01]  /*0fb0*/  IADD3 R26, P2, R28, R8.reuse, RZ ;  /* 0x000000081c1a7210 */ /* 0x080fe20007f5e0ff */
[----:B------:R-:W2:Y:S04]  /*0fc0*/  LDG.E.U16 R30, desc[UR6][R30.64] ;  /* 0x000000061e1e7981 */ /* 0x000ea8000c1e1500 */
[----:B------:R-:W-:Y:S01]  /*0fd0*/  IMAD.X R27, R29, 0x1, R6, P2 ;  /* 0x000000011d1b7824 */ /* 0x000fe200010e0606 */
[----:B------:R-:W-:Y:S01]  /*0fe0*/  IADD3 R24, P2, R26, R8, RZ ;  /* 0x000000081a187210 */ /* 0x000fe20007f5e0ff */
[----:B------:R-:W3:Y:S03]  /*0ff0*/  LDG.E.U16 R28, desc[UR6][R28.64] ;  /* 0x000000061c1c7981 */ /* 0x000ee6000c1e1500 */
[----:B------:R-:W-:Y:S01]  /*1000*/  IADD3.X R25, R27, R6, RZ, P2, !PT ;  /* 0x000000061b197210 */ /* 0x000fe200017fe4ff */
[----:B------:R-:W4:Y:S04]  /*1010*/  LDG.E.U16 R26, desc[UR6][R26.64] ;  /* 0x000000061a1a7981 */ /* 0x000f28000c1e1500 */
[----:B------:R0:W5:Y:S01]  /*1020*/  LDG.E.U16 R34, desc[UR6][R24.64] ;  /* 0x0000000618227981 */ /* 0x000162000c1e1500 */
[----:B------:R-:W-:-:S05]  /*1030*/  VIADD R44, R44, 0x4 ;  /* 0x000000042c2c7836 */ /* 0x000fca0000000000 */
[----:B------:R-:W-:Y:S01]  /*1040*/  ISETP.GE.AND P2, PT, R44, R5, PT ;  /* 0x000000052c00720c */ /* 0x000fe20003f46270 */
[----:B--2---:R-:W-:Y:S01]  /*1050*/  HADD2.F32 R33, -RZ, R30.H0_H0 ;  /* 0x2000001eff217230 */ /* 0x004fe20000004100 */
[----:B------:R-:W-:-:S04]  /*1060*/  IADD3 R30, P3, R24, R8, RZ ;  /* 0x00000008181e7210 */ /* 0x000fc80007f7e0ff */
[----:B------:R-:W-:Y:S01]  /*1070*/  FADD.FTZ R33, R33, R42 ;  /* 0x0000002a21217221 */ /* 0x000fe20000010000 */
[----:B---3--:R-:W-:Y:S01]  /*1080*/  HADD2.F32 R32, -RZ, R28.H0_H0 ;  /* 0x2000001cff207230 */ /* 0x008fe20000004100 */
[----:B0-----:R-:W-:Y:S01]  /*1090*/  IADD3.X R25, R25, R6, RZ, P3, !PT ;  /* 0x0000000619197210 */ /* 0x001fe20001ffe4ff */
[----:B----4-:R-:W-:-:S03]  /*10a0*/  HADD2.F32 R31, -RZ, R26.H0_H0 ;  /* 0x2000001aff1f7230 */ /* 0x010fc60000004100 */
[----:B------:R-:W-:Y:S01]  /*10b0*/  FADD.FTZ R32, R33, R32 ;  /* 0x0000002021207221 */ /* 0x000fe20000010000 */
[----:B-----5:R-:W-:-:S03]  /*10c0*/  HADD2.F32 R34, -RZ, R34.H0_H0 ;  /* 0x20000022ff227230 */ /* 0x020fc60000004100 */
[----:B------:R-:W-:-:S04]  /*10d0*/  FADD.FTZ R31, R32, R31 ;  /* 0x0000001f201f7221 */ /* 0x000fc80000010000 */
[----:B------:R-:W-:Y:S01]  /*10e0*/  FADD.FTZ R42, R31, R34 ;  /* 0x000000221f2a7221 */ /* 0x000fe20000010000 */
[----:B------:R-:W-:Y:S06]  /*10f0*/  @!P2 BRA `(.L_x_467) ;  /* 0xfffffffc00a0a947 */ /* 0x000fec000383ffff */
.L_x_466:
[----:B------:R-:W-:Y:S05]  /*1100*/  BSYNC B1 ;  /* 0x0000000000017941 */ /* 0x000fea0003800000 */
.L_x_465:
[----:B------:R-:W-:-:S05]  /*1110*/  IADD3 R39, P2, R39, 0x1, RZ ;  /* 0x0000000127277810 */ /* 0x000fca0007f5e0ff */
[----:B------:R-:W-:Y:S01]  /*1120*/  IMAD.X R41, RZ, RZ, R41, P2 ;  /* 0x000000ffff297224 */ /* 0x000fe200010e0629 */
[----:B------:R-:W-:Y:S07]  /*1130*/  @!P1 BRA `(.L_x_468) ;  /* 0xfffffff800749947 */ /* 0x000fee000383ffff */
[----:B------:R-:W-:Y:S05]  /*1140*/  BSYNC B0 ;  /* 0x0000000000007941 */ /* 0x000fea0003800000 */
.L_x_462:
[----:B------:R-:W-:Y:S02]  /*1150*/  IADD3 R7, R7, 0x1, RZ ;  /* 0x0000000107077810 */ /* 0x000fe40007ffe0ff */
[----:B------:R-:W-:Y:S02]  /*1160*/  IADD3 R11, P2, R11, 0x1, RZ ;  /* 0x000000010b0b7810 */ /* 0x000fe40007f5e0ff */
[----:B------:R-:W-:-:S03]  /*1170*/  ISETP.GE.AND P1, PT, R7, R2, PT ;  /* 0x000000020700720c */ /* 0x000fc60003f26270 */
[----:B------:R-:W-:-:S10]  /*1180*/  IMAD.X R36, RZ, RZ, R36, P2 ;  /* 0x000000ffff247224 */ /* 0x000fd400010e0624 */
[----:B------:R-:W-:Y:S05]  /*1190*/  @!P1 BRA `(.L_x_469) ;  /* 0xfffffff800149947 */ /* 0x000fea000383ffff */
[----:B------:R-:W0:Y:S02]  /*11a0*/  MUFU.RCP R37, R37 ;  /* 0x0000002500257308 */ /* 0x000e240000001000 */
[----:B0-----:R-:W-:-:S05]  /*11b0*/  FMUL.FTZ R42, R42, R37 ;  /* 0x000000252a2a7220 */ /* 0x001fca0000410000 */
[----:B------:R-:W-:-:S05]  /*11c0*/  F2FP.F16.F32.PACK_AB R42, RZ, R42 ;  /* 0x0000002aff2a723e */ /* 0x000fca00000000ff */
[----:B------:R-:W-:Y:S01]  /*11d0*/  STG.E.U16 desc[UR6][R18.64], R42 ;  /* 0x0000002a12007986 */ /* 0x000fe2000c101506 */
[----:B------:R-:W-:Y:S05]  /*11e0*/  EXIT ;  /* 0x000000000000794d */ /* 0x000fea0003800000 */
.L_x_460:
[----:B------:R-:W-:Y:S01]  /*11f0*/  STG.E.U16 desc[UR6][R18.64], RZ ;  /* 0x000000ff12007986 */ /* 0x000fe2000c101506 */
[----:B------:R-:W-:Y:S05]  /*1200*/  EXIT ;  /* 0x000000000000794d */ /* 0x000fea0003800000 */
        .weak           $__internal_22_$__cuda_sm20_div_s64
        .type           $__internal_22_$__cuda_sm20_div_s64,@function
        .size           $__internal_22_$__cuda_sm20_div_s64,(.L_x_868 - $__internal_22_$__cuda_sm20_div_s64)
$__internal_22_$__cuda_sm20_div_s64:
        /* <DEDUP_REMOVED lines=56> */
[----:B------:R-:W-:Y:S01]  /*1590*/  IMAD.MOV.U32 R9, RZ, RZ, 0x0 ;  /* 0x00000000ff097424 */ /* 0x000fe200078e00ff */
        /* <DEDUP_REMOVED lines=10> */
[----:B------:R-:W-:Y:S06]  /*1640*/  RET.REL.NODEC R8 `(_ZN2at6native49_GLOBAL__N__09e94e3a_16_AveragePool3d_cu_a8eae74c29avg_pool3d_cuda_update_outputIN3c104HalfEfEEvNS_27GenericPackedTensorAccessorIKT_Lm4ENS_16DefaultPtrTraitsElEENS5_IS6_Lm4ES8_lEEiiiiiiiiibii) ;  /* 0xffffffe8086c7950 */ /* 0x000fec0003c3ffff */
.L_x_470:
        /* <DEDUP_REMOVED lines=11> */
.L_x_868:


//--------------------- .text._ZN2at6native49_GLOBAL__N__09e94e3a_16_AveragePool3d_cu_a8eae74c29avg_pool3d_cuda_update_outputILi7EN3c104HalfEfEEvNS_27GenericPackedTensorAccessorIKT0_Lm4ENS_16DefaultPtrTraitsElEENS5_IS6_Lm4ES8_lEEiiiiiiiibii --------------------------
	.section	.text._ZN2at6native49_GLOBAL__N__09e94e3a_16_AveragePool3d_cu_a8eae74c29avg_pool3d_cuda_update_outputILi7EN3c104HalfEfEEvNS_27GenericPackedTensorAccessorIKT0_Lm4ENS_16DefaultPtrTraitsElEENS5_IS6_Lm4ES8_lEEiiiiiiiibii,"ax",@progbits
	.align	128
.text._ZN2at6native49_GLOBAL__N__09e94e3a_16_AveragePool3d_cu_a8eae74c29avg_pool3d_cuda_update_outputILi7EN3c104HalfEfEEvNS_27GenericPackedTensorAccessorIKT0_Lm4ENS_16DefaultPtrTraitsElEENS5_IS6_Lm4ES8_lEEiiiiiiiibii:
        .type           _ZN2at6native49_GLOBAL__N__09e94e3a_16_AveragePool3d_cu_a8eae74c29avg_pool3d_cuda_update_outputILi7EN3c104HalfEfEEvNS_27GenericPackedTensorAccessorIKT0_Lm4ENS_16DefaultPtrTraitsElEENS5_IS6_Lm4ES8_lEEiiiiiiiibii,@function
        .size           _ZN2at6native49_GLOBAL__N__09e94e3a_16_AveragePool3d_cu_a8eae74c29avg_pool3d_cuda_update_outputILi7EN3c104HalfEfEEvNS_27GenericPackedTensorAccessorIKT0_Lm4ENS_16DefaultPtrTraitsElEENS5_IS6_Lm4ES8_lEEiiiiiiiibii,(.L_x_870 - _ZN2at6native49_GLOBAL__N__09e94e3a_16_AveragePool3d_cu_a8eae74c29avg_pool3d_cuda_update_outputILi7EN3c104HalfEfEEvNS_27GenericPackedTensorAccessorIKT0_Lm4ENS_16DefaultPtrTraitsElEENS5_IS6_Lm4ES8_lEEiiiiiiiibii)
        .other          _ZN2at6native49_GLOBAL__N__09e94e3a_16_AveragePool3d_cu_a8eae74c29avg_pool3d_cuda_update_outputILi7EN3c104HalfEfEEvNS_27GenericPackedTensorAccessorIKT0_Lm4ENS_16DefaultPtrTraitsElEENS5_IS6_Lm4ES8_lEEiiiiiiiibii,@"STO_CUDA_ENTRY STV_DEFAULT"
_ZN2at6native49_GLOBAL__N__09e94e3a_16_AveragePool3d_cu_a8eae74c29avg_pool3d_cuda_update_outputILi7EN3c104HalfEfEEvNS_27GenericPackedTensorAccessorIKT0_Lm4ENS_16DefaultPtrTraitsElEENS5_IS6_Lm4ES8_lEEiiiiiiiibii:
        /* <DEDUP_REMOVED lines=18> */
[----:B------:R-:W-:Y:S05]  /*0120*/  CALL.REL.NOINC `($__internal_23_$__cuda_sm20_div_s64) ;  /* 0x00000010002c7944 */ /* 0x000fea0003c00000 */
[----:B------:R-:W0:Y:S01]  /*0130*/  LDC R5, c[0x0][0x268] ;  /* 0x00009a00ff057b82 */ /* 0x000e220000000800 */
[----:B------:R-:W-:-:S04]  /*0140*/  IMAD.MOV R14, RZ, RZ, -R7 ;  /* 0x000000ffff0e7224 */ /* 0x000fc800078e0a07 */
[----:B0-----:R-:W-:Y:S01]  /*0150*/  IMAD R14, R14, R5, UR4 ;  /* 0x000000040e0e7e24 */ /* 0x001fe2000f8e0205 */
[----:B------:R-:W-:Y:S06]  /*0160*/  BRA `(.L_x_472) ;  /* 0x0000000000547947 */ /* 0x000fec0003800000 */
.L_x_471:
        /* <DEDUP_REMOVED lines=21> */
.L_x_472:
        /* <DEDUP_REMOVED lines=102> */
.L_x_474:
        /* <DEDUP_REMOVED lines=10> */
.L_x_482:
        /* <DEDUP_REMOVED lines=18> */
.L_x_481:
        /* <DEDUP_REMOVED lines=51> */
.L_x_477:
[----:B------:R-:W-:Y:S05]  /*0e10*/  BSYNC B1 ;  /* 0x0000000000017941 */ /* 0x000fea0003800000 */
.L_x_476:
        /* <DEDUP_REMOVED lines=19> */
.L_x_480:
        /* <DEDUP_REMOVED lines=24> */
.L_x_479:
[----:B------:R-:W-:Y:S05]  /*10d0*/  BSYNC B1 ;  /* 0x0000000000017941 */ /* 0x000fea0003800000 */
.L_x_478:
[----:B------:R-:W-:-:S05]  /*10e0*/  IADD3 R39, P2, R39, 0x1, RZ ;  /* 0x0000000127277810 */ /* 0x000fca0007f5e0ff */
[----:B------:R-:W-:Y:S01]  /*10f0*/  IMAD.X R41, RZ, RZ, R41, P2 ;  /* 0x000000ffff297224 */ /* 0x000fe200010e0629 */
[----:B------:R-:W-:Y:S07]  /*1100*/  @!P1 BRA `(.L_x_481) ;  /* 0xfffffff800749947 */ /* 0x000fee000383ffff */
[----:B------:R-:W-:Y:S05]  /*1110*/  BSYNC B0 ;  /* 0x0000000000007941 */ /* 0x000fea0003800000 */
.L_x_475:
        /* <DEDUP_REMOVED lines=10> */
.L_x_473:
[----:B------:R-:W-:Y:S01]  /*11c0*/  STG.E.U16 desc[UR6][R18.64], RZ ;  /* 0x000000ff12007986 */ /* 0x000fe2000c101506 */
[----:B------:R-:W-:Y:S05]  /*11d0*/  EXIT ;  /* 0x000000000000794d */ /* 0x000fea0003800000 */
        .weak           $__internal_23_$__cuda_sm20_div_s64
        .type           $__internal_23_$__cuda_sm20_div_s64,@function
        .size           $__internal_23_$__cuda_sm20_div_s64,(.L_x_870 - $__internal_23_$__cuda_sm20_div_s64)
$__internal_23_$__cuda_sm20_div_s64:
        /* <DEDUP_REMOVED lines=48> */
[----:B------:R-:W-:-:S04]  /*14e0*/  ISETP.GE.U32.AND P0, PT, R15, R8, PT ;  /* 0x000000080f00720c */ /* 0x000fc80003f06070 */
[----:B------:R-:W-:Y:S02]  /*14f0*/  IADD3.X R17, RZ, ~R2, RZ, P2, !PT ;  /* 0x80000002ff117210 */ /* 0x000fe400017fe4ff */
[----:B------:R-:W-:Y:S02]  /*1500*/  IADD3 R11, P2, R15, -R8, RZ ;  /* 0x800000080f0b7210 */ /* 0x000fe40007f5e0ff */
[----:B------:R-:W-:Y:S02]  /*1510*/  ISETP.GE.U32.AND.EX P0, PT, R17, R9, PT, P0 ;  /* 0x000000091100720c */ /* 0x000fe40003f06100 */
[----:B------:R-:W-:Y:S01]  /*1520*/  IADD3 R2, R7, 0x1, RZ ;  /* 0x0000000107027810 */ /* 0x000fe20007ffe0ff */
[----:B------:R-:W-:Y:S01]  /*1530*/  IMAD.X R13, R17, 0x1, ~R9, P2 ;  /* 0x00000001110d7824 */ /* 0x000fe200010e0e09 */
[----:B------:R-:W-:Y:S02]  /*1540*/  SEL R11, R11, R15, P0 ;  /* 0x0000000f0b0b7207 */ /* 0x000fe40000000000 */
[----:B------:R-:W-:-:S02]  /*1550*/  SEL R2, R2, R7, P0 ;  /* 0x0000000702027207 */ /* 0x000fc40000000000 */
        /* <DEDUP_REMOVED lines=12> */
[----:B------:R-:W-:Y:S06]  /*1620*/  RET.REL.NODEC R4 `(_ZN2at6native49_GLOBAL__N__09e94e3a_16_AveragePool3d_cu_a8eae74c29avg_pool3d_cuda_update_outputILi7EN3c104HalfEfEEvNS_27GenericPackedTensorAccessorIKT0_Lm4ENS_16DefaultPtrTraitsElEENS5_IS6_Lm4ES8_lEEiiiiiiiibii) ;  /* 0xffffffe804747950 */ /* 0x000fec0003c3ffff */
.L_x_483:
        /* <DEDUP_REMOVED lines=13> */
.L_x_870:


//--------------------- .text._ZN2at6native49_GLOBAL__N__09e94e3a_16_AveragePool3d_cu_a8eae74c29avg_pool3d_cuda_update_outputILi6EN3c104HalfEfEEvNS_27GenericPackedTensorAccessorIKT0_Lm4ENS_16DefaultPtrTraitsElEENS5_IS6_Lm4ES8_lEEiiiiiiiibii --------------------------
	.section	.text._ZN2at6native49_GLOBAL__N__09e94e3a_16_AveragePool3d_cu_a8eae74c29avg_pool3d_cuda_update_outputILi6EN3c104HalfEfEEvNS_27GenericPackedTensorAccessorIKT0_Lm4ENS_16DefaultPtrTraitsElEENS5_IS6_Lm4ES8_lEEiiiiiiiibii,"ax",@progbits
	.align	128
.text._ZN2at6native49_GLOBAL__N__09e94e3a_16_AveragePool3d_cu_a8eae74c29avg_pool3d_cuda_update_outputILi6EN3c104HalfEfEEvNS_27GenericPackedTensorAccessorIKT0_Lm4ENS_16DefaultPtrTraitsElEENS5_IS6_Lm4ES8_lEEiiiiiiiibii:
        .type           _ZN2at6native49_GLOBAL__N__09e94e3a_16_AveragePool3d_cu_a8eae74c29avg_pool3d_cuda_update_outputILi6EN3c104HalfEfEEvNS_27GenericPackedTensorAccessorIKT0_Lm4ENS_16DefaultPtrTraitsElEENS5_IS6_Lm4ES8_lEEiiiiiiiibii,@function
        .size           _ZN2at6native49_GLOBAL__N__09e94e3a_16_AveragePool3d_cu_a8eae74c29avg_pool3d_cuda_update_outputILi6EN3c104HalfEfEEvNS_27GenericPackedTensorAccessorIKT0_Lm4ENS_16DefaultPtrTraitsElEENS5_IS6_Lm4ES8_lEEiiiiiiiibii,(.L_x_872 - _ZN2at6native49_GLOBAL__N__09e94e3a_16_AveragePool3d_cu_a8eae74c29avg_pool3d_cuda_update_outputILi6EN3c104HalfEfEEvNS_27GenericPackedTensorAccessorIKT0_Lm4ENS_16DefaultPtrTraitsElEENS5_IS6_Lm4ES8_lEEiiiiiiiibii)
        .other          _ZN2at6native49_GLOBAL__N__09e94e3a_16_AveragePool3d_cu_a8eae74c29avg_pool3d_cuda_update_outputILi6EN3c104HalfEfEEvNS_27GenericPackedTensorAccessorIKT0_Lm4ENS_16DefaultPtrTraitsElEENS5_IS6_Lm4ES8_lEEiiiiiiiibii,@"STO_CUDA_ENTRY STV_DEFAULT"
_ZN2at6native49_GLOBAL__N__09e94e3a_16_AveragePool3d_cu_a8eae74c29avg_pool3d_cuda_update_outputILi6EN3c104HalfEfEEvNS_27GenericPackedTensorAccessorIKT0_Lm4ENS_16DefaultPtrTraitsElEENS5_IS6_Lm4ES8_lEEiiiiiiiibii:
        /* <DEDUP_REMOVED lines=18> */
[----:B------:R-:W-:Y:S05]  /*0120*/  CALL.REL.NOINC `($__internal_24_$__cuda_sm20_div_s64) ;  /* 0x00000010002c7944 */ /* 0x000fea0003c00000 */
[----:B------:R-:W0:Y:S01]  /*0130*/  LDC R5, c[0x0][0x268] ;  /* 0x00009a00ff057b82 */ /* 0x000e220000000800 */
[----:B------:R-:W-:-:S04]  /*0140*/  IMAD.MOV R14, RZ, RZ, -R7 ;  /* 0x000000ffff0e7224 */ /* 0x000fc800078e0a07 */
[----:B0-----:R-:W-:Y:S01]  /*0150*/  IMAD R14, R14, R5, UR4 ;  /* 0x000000040e0e7e24 */ /* 0x001fe2000f8e0205 */
[----:B------:R-:W-:Y:S06]  /*0160*/  BRA `(.L_x_485) ;  /* 0x0000000000547947 */ /* 0x000fec0003800000 */
.L_x_484:
        /* <DEDUP_REMOVED lines=21> */
.L_x_485:
        /* <DEDUP_REMOVED lines=102> */
.L_x_487:
        /* <DEDUP_REMOVED lines=10> */
.L_x_495:
        /* <DEDUP_REMOVED lines=18> */
.L_x_494:
        /* <DEDUP_REMOVED lines=51> */
.L_x_490:
[----:B------:R-:W-:Y:S05]  /*0e10*/  BSYNC B1 ;  /* 0x0000000000017941 */ /* 0x000fea0003800000 */
.L_x_489:
        /* <DEDUP_REMOVED lines=19> */
.L_x_493:
        /* <DEDUP_REMOVED lines=24> */
.L_x_492:
[----:B------:R-:W-:Y:S05]  /*10d0*/  BSYNC B1 ;  /* 0x0000000000017941 */ /* 0x000fea0003800000 */
.L_x_491:
[----:B------:R-:W-:-:S05]  /*10e0*/  IADD3 R39, P2, R39, 0x1, RZ ;  /* 0x0000000127277810 */ /* 0x000fca0007f5e0ff */
[----:B------:R-:W-:Y:S01]  /*10f0*/  IMAD.X R41, RZ, RZ, R41, P2 ;  /* 0x000000ffff297224 */ /* 0x000fe200010e0629 */
[----:B------:R-:W-:Y:S07]  /*1100*/  @!P1 BRA `(.L_x_494) ;  /* 0xfffffff800749947 */ /* 0x000fee000383ffff */
[----:B------:R-:W-:Y:S05]  /*1110*/  BSYNC B0 ;  /* 0x0000000000007941 */ /* 0x000fea0003800000 */
.L_x_488:
        /* <DEDUP_REMOVED lines=10> */
.L_x_486:
[----:B------:R-:W-:Y:S01]  /*11c0*/  STG.E.U16 desc[UR6][R18.64], RZ ;  /* 0x000000ff12007986 */ /* 0x000fe2000c101506 */
[----:B------:R-:W-:Y:S05]  /*11d0*/  EXIT ;  /* 0x000000000000794d */ /* 0x000fea0003800000 */
        .weak           $__internal_24_$__cuda_sm20_div_s64
        .type           $__internal_24_$__cuda_sm20_div_s64,@function
        .size           $__internal_24_$__cuda_sm20_div_s64,(.L_x_872 - $__internal_24_$__cuda_sm20_div_s64)
$__internal_24_$__cuda_sm20_div_s64:
        /* <DEDUP_REMOVED lines=68> */
[----:B------:R-:W-:Y:S06]  /*1620*/  RET.REL.NODEC R4 `(_ZN2at6native49_GLOBAL__N__09e94e3a_16_AveragePool3d_cu_a8eae74c29avg_pool3d_cuda_update_outputILi6EN3c104HalfEfEEvNS_27GenericPackedTensorAccessorIKT0_Lm4ENS_16DefaultPtrTraitsElEENS5_IS6_Lm4ES8_lEEiiiiiiiibii) ;  /* 0xffffffe804747950 */ /* 0x000fec0003c3ffff */
.L_x_496:
        /* <DEDUP_REMOVED lines=13> */
.L_x_872:


//--------------------- .text._ZN2at6native49_GLOBAL__N__09e94e3a_16_AveragePool3d_cu_a8eae74c29avg_pool3d_cuda_update_outputILi5EN3c104HalfEfEEvNS_27GenericPackedTensorAccessorIKT0_Lm4ENS_16DefaultPtrTraitsElEENS5_IS6_Lm4ES8_lEEiiiiiiiibii --------------------------
	.section	.text._ZN2at6native49_GLOBAL__N__09e94e3a_16_AveragePool3d_cu_a8eae74c29avg_pool3d_cuda_update_outputILi5EN3c104HalfEfEEvNS_27GenericPackedTensorAccessorIKT0_Lm4ENS_16DefaultPtrTraitsElEENS5_IS6_Lm4ES8_lEEiiiiiiiibii,"ax",@progbits
	.align	128
.text._ZN2at6native49_GLOBAL__N__09e94e3a_16_AveragePool3d_cu_a8eae74c29avg_pool3d_cuda_update_outputILi5EN3c104HalfEfEEvNS_27GenericPackedTensorAccessorIKT0_Lm4ENS_16DefaultPtrTraitsElEENS5_IS6_Lm4ES8_lEEiiiiiiiibii:
        .type           _ZN2at6native49_GLOBAL__N__09e94e3a_16_AveragePool3d_cu_a8eae74c29avg_pool3d_cuda_update_outputILi5EN3c104HalfEfEEvNS_27GenericPackedTensorAccessorIKT0_Lm4ENS_16DefaultPtrTraitsElEENS5_IS6_Lm4ES8_lEEiiiiiiiibii,@function
        .size           _ZN2at6native49_GLOBAL__N__09e94e3a_16_AveragePool3d_cu_a8eae74c29avg_pool3d_cuda_update_outputILi5EN3c104HalfEfEEvNS_27GenericPackedTensorAccessorIKT0_Lm4ENS_16DefaultPtrTraitsElEENS5_IS6_Lm4ES8_lEEiiiiiiiibii,(.L_x_874 - _ZN2at6native49_GLOBAL__N__09e94e3a_16_AveragePool3d_cu_a8eae74c29avg_pool3d_cuda_update_outputILi5EN3c104HalfEfEEvNS_27GenericPackedTensorAccessorIKT0_Lm4ENS_16DefaultPtrTraitsElEENS5_IS6_Lm4ES8_lEEiiiiiiiibii)
        .other          _ZN2at6native49_GLOBAL__N__09e94e3a_16_AveragePool3d_cu_a8eae74c29avg_pool3d_cuda_update_outputILi5EN3c104HalfEfEEvNS_27GenericPackedTensorAccessorIKT0_Lm4ENS_16DefaultPtrTraitsElEENS5_IS6_Lm4ES8_lEEiiiiiiiibii,@"STO_CUDA_ENTRY STV_DEFAULT"
_ZN2at6native49_GLOBAL__N__09e94e3a_16_AveragePool3d_cu_a8eae74c29avg_pool3d_cuda_update_outputILi5EN3c104HalfEfEEvNS_27GenericPackedTensorAccessorIKT0_Lm4ENS_16DefaultPtrTraitsElEENS5_IS6_Lm4ES8_lEEiiiiiiiibii:
        /* <DEDUP_REMOVED lines=18> */
[----:B------:R-:W-:Y:S05]  /*0120*/  CALL.REL.NOINC `($__internal_25_$__cuda_sm20_div_s64) ;  /* 0x00000010002c7944 */ /* 0x000fea0003c00000 */
[----:B------:R-:W0:Y:S01]  /*0130*/  LDC R5, c[0x0][0x268] ;  /* 0x00009a00ff057b82 */ /* 0x000e220000000800 */
[----:B------:R-:W-:-:S04]  /*0140*/  IMAD.MOV R14, RZ, RZ, -R7 ;  /* 0x000000ffff0e7224 */ /* 0x000fc800078e0a07 */
[----:B0-----:R-:W-:Y:S01]  /*0150*/  IMAD R14, R14, R5, UR4 ;  /* 0x000000040e0e7e24 */ /* 0x001fe2000f8e0205 */
[----:B------:R-:W-:Y:S06]  /*0160*/  BRA `(.L_x_498) ;  /* 0x0000000000547947 */ /* 0x000fec0003800000 */
.L_x_497:
        /* <DEDUP_REMOVED lines=21> */
.L_x_498:
        /* <DEDUP_REMOVED lines=102> */
.L_x_500:
        /* <DEDUP_REMOVED lines=10> */
.L_x_508:
        /* <DEDUP_REMOVED lines=18> */
.L_x_507:
        /* <DEDUP_REMOVED lines=51> */
.L_x_503:
[----:B------:R-:W-:Y:S05]  /*0e10*/  BSYNC B1 ;  /* 0x0000000000017941 */ /* 0x000fea0003800000 */
.L_x_502:
        /* <DEDUP_REMOVED lines=19> */
.L_x_506:
        /* <DEDUP_REMOVED lines=24> */
.L_x_505:
[----:B------:R-:W-:Y:S05]  /*10d0*/  BSYNC B1 ;  /* 0x0000000000017941 */ /* 0x000fea0003800000 */
.L_x_504:
[----:B------:R-:W-:-:S05]  /*10e0*/  IADD3 R39, P2, R39, 0x1, RZ ;  /* 0x0000000127277810 */ /* 0x000fca0007f5e0ff */
[----:B------:R-:W-:Y:S01]  /*10f0*/  IMAD.X R41, RZ, RZ, R41, P2 ;  /* 0x000000ffff297224 */ /* 0x000fe200010e0629 */
[----:B------:R-:W-:Y:S07]  /*1100*/  @!P1 BRA `(.L_x_507) ;  /* 0xfffffff800749947 */ /* 0x000fee000383ffff */
[----:B------:R-:W-:Y:S05]  /*1110*/  BSYNC B0 ;  /* 0x0000000000007941 */ /* 0x000fea0003800000 */
.L_x_501:
        /* <DEDUP_REMOVED lines=10> */
.L_x_499:
[----:B------:R-:W-:Y:S01]  /*11c0*/  STG.E.U16 desc[UR6][R18.64], RZ ;  /* 0x000000ff12007986 */ /* 0x000fe2000c101506 */
[----:B------:R-:W-:Y:S05]  /*11d0*/  EXIT ;  /* 0x000000000000794d */ /* 0x000fea0003800000 */
        .weak           $__internal_25_$__cuda_sm20_div_s64
        .type           $__internal_25_$__cuda_sm20_div_s64,@function
        .size           $__internal_25_$__cuda_sm20_div_s64,(.L_x_874 - $__internal_25_$__cuda_sm20_div_s64)
$__internal_25_$__cuda_sm20_div_s64:
        /* <DEDUP_REMOVED lines=68> */
[----:B------:R-:W-:Y:S06]  /*1620*/  RET.REL.NODEC R4 `(_ZN2at6native49_GLOBAL__N__09e94e3a_16_AveragePool3d_cu_a8eae74c29avg_pool3d_cuda_update_outputILi5EN3c104HalfEfEEvNS_27GenericPackedTensorAccessorIKT0_Lm4ENS_16DefaultPtrTraitsElEENS5_IS6_Lm4ES8_lEEiiiiiiiibii) ;  /* 0xffffffe804747950 */ /* 0x000fec0003c3ffff */
.L_x_509:
        /* <DEDUP_REMOVED lines=13> */
.L_x_874:


//--------------------- .text._ZN2at6native49_GLOBAL__N__09e94e3a_16_AveragePool3d_cu_a8eae74c29avg_pool3d_cuda_update_outputILi4EN3c104HalfEfEEvNS_27GenericPackedTensorAccessorIKT0_Lm4ENS_16DefaultPtrTraitsElEENS5_IS6_Lm4ES8_lEEiiiiiiiibii --------------------------
	.section	.text._ZN2at6native49_GLOBAL__N__09e94e3a_16_AveragePool3d_cu_a8eae74c29avg_pool3d_cuda_update_outputILi4EN3c104HalfEfEEvNS_27GenericPackedTensorAccessorIKT0_Lm4ENS_16DefaultPtrTraitsElEENS5_IS6_Lm4ES8_lEEiiiiiiiibii,"ax",@progbits
	.align	128
.text._ZN2at6native49_GLOBAL__N__09e94e3a_16_AveragePool3d_cu_a8eae74c29avg_pool3d_cuda_update_outputILi4EN3c104HalfEfEEvNS_27GenericPackedTensorAccessorIKT0_Lm4ENS_16DefaultPtrTraitsElEENS5_IS6_Lm4ES8_lEEiiiiiiiibii:
        .type           _ZN2at6native49_GLOBAL__N__09e94e3a_16_AveragePool3d_cu_a8eae74c29avg_pool3d_cuda_update_outputILi4EN3c104HalfEfEEvNS_27GenericPackedTensorAccessorIKT0_Lm4ENS_16DefaultPtrTraitsElEENS5_IS6_Lm4ES8_lEEiiiiiiiibii,@function
        .size           _ZN2at6native49_GLOBAL__N__09e94e3a_16_AveragePool3d_cu_a8eae74c29avg_pool3d_cuda_update_outputILi4EN3c104HalfEfEEvNS_27GenericPackedTensorAccessorIKT0_Lm4ENS_16DefaultPtrTraitsElEENS5_IS6_Lm4ES8_lEEiiiiiiiibii,(.L_x_876 - _ZN2at6native49_GLOBAL__N__09e94e3a_16_AveragePool3d_cu_a8eae74c29avg_pool3d_cuda_update_outputILi4EN3c104HalfEfEEvNS_27GenericPackedTensorAccessorIKT0_Lm4ENS_16DefaultPtrTraitsElEENS5_IS6_Lm4ES8_lEEiiiiiiiibii)
        .other          _ZN2at6native49_GLOBAL__N__09e94e3a_16_AveragePool3d_cu_a8eae74c29avg_pool3d_cuda_update_outputILi4EN3c104HalfEfEEvNS_27GenericPackedTensorAccessorIKT0_Lm4ENS_16DefaultPtrTraitsElEENS5_IS6_Lm4ES8_lEEiiiiiiiibii,@"STO_CUDA_ENTRY STV_DEFAULT"
_ZN2at6native49_GLOBAL__N__09e94e3a_16_AveragePool3d_cu_a8eae74c29avg_pool3d_cuda_update_outputILi4EN3c104HalfEfEEvNS_27GenericPackedTensorAccessorIKT0_Lm4ENS_16DefaultPtrTraitsElEENS5_IS6_Lm4ES8_lEEiiiiiiiibii:
        /* <DEDUP_REMOVED lines=18> */
[----:B------:R-:W-:Y:S05]  /*0120*/  CALL.REL.NOINC `($__internal_26_$__cuda_sm20_div_s64) ;  /* 0x00000010002c7944 */ /* 0x000fea0003c00000 */
[----:B------:R-:W0:Y:S01]  /*0130*/  LDC R5, c[0x0][0x268] ;  /* 0x00009a00ff057b82 */ /* 0x000e220000000800 */
[----:B------:R-:W-:-:S04]  /*0140*/  IMAD.MOV R14, RZ, RZ, -R7 ;  /* 0x000000ffff0e7224 */ /* 0x000fc800078e0a07 */
[----:B0-----:R-:W-:Y:S01]  /*0150*/  IMAD R14, R14, R5, UR4 ;  /* 0x000000040e0e7e24 */ /* 0x001fe2000f8e0205 */
[----:B------:R-:W-:Y:S06]  /*0160*/  BRA `(.L_x_511) ;  /* 0x0000000000547947 */ /* 0x000fec0003800000 */
.L_x_510:
        /* <DEDUP_REMOVED lines=21> */
.L_x_511:
        /* <DEDUP_REMOVED lines=102> */
.L_x_513:
        /* <DEDUP_REMOVED lines=10> */
.L_x_521:
        /* <DEDUP_REMOVED lines=18> */
.L_x_520:
        /* <DEDUP_REMOVED lines=51> */
.L_x_516:
[----:B------:R-:W-:Y:S05]  /*0e10*/  BSYNC B1 ;  /* 0x0000000000017941 */ /* 0x000fea0003800000 */
.L_x_515:
        /* <DEDUP_REMOVED lines=19> */
.L_x_519:
        /* <DEDUP_REMOVED lines=24> */
.L_x_518:
[----:B------:R-:W-:Y:S05]  /*10d0*/  BSYNC B1 ;  /* 0x0000000000017941 */ /* 0x000fea0003800000 */
.L_x_517:
[----:B------:R-:W-:-:S05]  /*10e0*/  IADD3 R39, P2, R39, 0x1, RZ ;  /* 0x0000000127277810 */ /* 0x000fca0007f5e0ff */
[----:B------:R-:W-:Y:S01]  /*10f0*/  IMAD.X R41, RZ, RZ, R41, P2 ;  /* 0x000000ffff297224 */ /* 0x000fe200010e0629 */
[----:B------:R-:W-:Y:S07]  /*1100*/  @!P1 BRA `(.L_x_520) ;  /* 0xfffffff800749947 */ /* 0x000fee000383ffff */
[----:B------:R-:W-:Y:S05]  /*1110*/  BSYNC B0 ;  /* 0x0000000000007941 */ /* 0x000fea0003800000 */
.L_x_514:
        /* <DEDUP_REMOVED lines=10> */
.L_x_512:
[----:B------:R-:W-:Y:S01]  /*11c0*/  STG.E.U16 desc[UR6][R18.64], RZ ;  /* 0x000000ff12007986 */ /* 0x000fe2000c101506 */
[----:B------:R-:W-:Y:S05]  /*11d0*/  EXIT ;  /* 0x000000000000794d */ /* 0x000fea0003800000 */
        .weak           $__internal_26_$__cuda_sm20_div_s64
        .type           $__internal_26_$__cuda_sm20_div_s64,@function
        .size           $__internal_26_$__cuda_sm20_div_s64,(.L_x_876 - $__internal_26_$__cuda_sm20_div_s64)
$__internal_26_$__cuda_sm20_div_s64:
        /* <DEDUP_REMOVED lines=68> */
[----:B------:R-:W-:Y:S06]  /*1620*/  RET.REL.NODEC R4 `(_ZN2at6native49_GLOBAL__N__09e94e3a_16_AveragePool3d_cu_a8eae74c29avg_pool3d_cuda_update_outputILi4EN3c104HalfEfEEvNS_27GenericPackedTensorAccessorIKT0_Lm4ENS_16DefaultPtrTraitsElEENS5_IS6_Lm4ES8_lEEiiiiiiiibii) ;  /* 0xffffffe804747950 */ /* 0x000fec0003c3ffff */
.L_x_522:
        /* <DEDUP_REMOVED lines=13> */
.L_x_876:


//--------------------- .text._ZN2at6native49_GLOBAL__N__09e94e3a_16_AveragePool3d_cu_a8eae74c29avg_pool3d_cuda_update_outputILi3EN3c104HalfEfEEvNS_27GenericPackedTensorAccessorIKT0_Lm4ENS_16DefaultPtrTraitsElEENS5_IS6_Lm4ES8_lEEiiiiiiiibii --------------------------
	.section	.text._ZN2at6native49_GLOBAL__N__09e94e3a_16_AveragePool3d_cu_a8eae74c29avg_pool3d_cuda_update_outputILi3EN3c104HalfEfEEvNS_27GenericPackedTensorAccessorIKT0_Lm4ENS_16DefaultPtrTraitsElEENS5_IS6_Lm4ES8_lEEiiiiiiiibii,"ax",@progbits
	.align	128
.text._ZN2at6native49_GLOBAL__N__09e94e3a_16_AveragePool3d_cu_a8eae74c29avg_pool3d_cuda_update_outputILi3EN3c104HalfEfEEvNS_27GenericPackedTensorAccessorIKT0_Lm4ENS_16DefaultPtrTraitsElEENS5_IS6_Lm4ES8_lEEiiiiiiiibii:
        .type           _ZN2at6native49_GLOBAL__N__09e94e3a_16_AveragePool3d_cu_a8eae74c29avg_pool3d_cuda_update_outputILi3EN3c104HalfEfEEvNS_27GenericPackedTensorAccessorIKT0_Lm4ENS_16DefaultPtrTraitsElEENS5_IS6_Lm4ES8_lEEiiiiiiiibii,@function
        .size           _ZN2at6native49_GLOBAL__N__09e94e3a_16_AveragePool3d_cu_a8eae74c29avg_pool3d_cuda_update_outputILi3EN3c104HalfEfEEvNS_27GenericPackedTensorAccessorIKT0_Lm4ENS_16DefaultPtrTraitsElEENS5_IS6_Lm4ES8_lEEiiiiiiiibii,(.L_x_878 - _ZN2at6native49_GLOBAL__N__09e94e3a_16_AveragePool3d_cu_a8eae74c29avg_pool3d_cuda_update_outputILi3EN3c104HalfEfEEvNS_27GenericPackedTensorAccessorIKT0_Lm4ENS_16DefaultPtrTraitsElEENS5_IS6_Lm4ES8_lEEiiiiiiiibii)
        .other          _ZN2at6native49_GLOBAL__N__09e94e3a_16_AveragePool3d_cu_a8eae74c29avg_pool3d_cuda_update_outputILi3EN3c104HalfEfEEvNS_27GenericPackedTensorAccessorIKT0_Lm4ENS_16DefaultPtrTraitsElEENS5_IS6_Lm4ES8_lEEiiiiiiiibii,@"STO_CUDA_ENTRY STV_DEFAULT"
_ZN2at6native49_GLOBAL__N__09e94e3a_16_AveragePool3d_cu_a8eae74c29avg_pool3d_cuda_update_outputILi3EN3c104HalfEfEEvNS_27GenericPackedTensorAccessorIKT0_Lm4ENS_16DefaultPtrTraitsElEENS5_IS6_Lm4ES8_lEEiiiiiiiibii:
        /* <DEDUP_REMOVED lines=18> */
[----:B------:R-:W-:Y:S05]  /*0120*/  CALL.REL.NOINC `($__internal_27_$__cuda_sm20_div_s64) ;  /* 0x00000010002c7944 */ /* 0x000fea0003c00000 */
[----:B------:R-:W0:Y:S01]  /*0130*/  LDC R5, c[0x0][0x268] ;  /* 0x00009a00ff057b82 */ /* 0x000e220000000800 */
[----:B------:R-:W-:-:S04]  /*0140*/  IMAD.MOV R14, RZ, RZ, -R7 ;  /* 0x000000ffff0e7224 */ /* 0x000fc800078e0a07 */
[----:B0-----:R-:W-:Y:S01]  /*0150*/  IMAD R14, R14, R5, UR4 ;  /* 0x000000040e0e7e24 */ /* 0x001fe2000f8e0205 */
[----:B------:R-:W-:Y:S06]  /*0160*/  BRA `(.L_x_524) ;  /* 0x0000000000547947 */ /* 0x000fec0003800000 */
.L_x_523:
        /* <DEDUP_REMOVED lines=21> */
.L_x_524:
        /* <DEDUP_REMOVED lines=102> */
.L_x_526:
        /* <DEDUP_REMOVED lines=10> */
.L_x_534:
        /* <DEDUP_REMOVED lines=18> */
.L_x_533:
        /* <DEDUP_REMOVED lines=51> */
.L_x_529:
[----:B------:R-:W-:Y:S05]  /*0e10*/  BSYNC B1 ;  /* 0x0000000000017941 */ /* 0x000fea0003800000 */
.L_x_528:
        /* <DEDUP_REMOVED lines=19> */
.L_x_532:
        /* <DEDUP_REMOVED lines=24> */
.L_x_531:
[----:B------:R-:W-:Y:S05]  /*10d0*/  BSYNC B1 ;  /* 0x0000000000017941 */ /* 0x000fea0003800000 */
.L_x_530:
[----:B------:R-:W-:-:S05]  /*10e0*/  IADD3 R39, P2, R39, 0x1, RZ ;  /* 0x0000000127277810 */ /* 0x000fca0007f5e0ff */
[----:B------:R-:W-:Y:S01]  /*10f0*/  IMAD.X R41, RZ, RZ, R41, P2 ;  /* 0x000000ffff297224 */ /* 0x000fe200010e0629 */
[----:B------:R-:W-:Y:S07]  /*1100*/  @!P1 BRA `(.L_x_533) ;  /* 0xfffffff800749947 */ /* 0x000fee000383ffff */
[----:B------:R-:W-:Y:S05]  /*1110*/  BSYNC B0 ;  /* 0x0000000000007941 */ /* 0x000fea0003800000 */
.L_x_527:
        /* <DEDUP_REMOVED lines=10> */
.L_x_525:
[----:B------:R-:W-:Y:S01]  /*11c0*/  STG.E.U16 desc[UR6][R18.64], RZ ;  /* 0x000000ff12007986 */ /* 0x000fe2000c101506 */
[----:B------:R-:W-:Y:S05]  /*11d0*/  EXIT ;  /* 0x000000000000794d */ /* 0x000fea0003800000 */
        .weak           $__internal_27_$__cuda_sm20_div_s64
        .type           $__internal_27_$__cuda_sm20_div_s64,@function
        .size           $__internal_27_$__cuda_sm20_div_s64,(.L_x_878 - $__internal_27_$__cuda_sm20_div_s64)
$__internal_27_$__cuda_sm20_div_s64:
        /* <DEDUP_REMOVED lines=68> */
[----:B------:R-:W-:Y:S06]  /*1620*/  RET.REL.NODEC R4 `(_ZN2at6native49_GLOBAL__N__09e94e3a_16_AveragePool3d_cu_a8eae74c29avg_pool3d_cuda_update_outputILi3EN3c104HalfEfEEvNS_27GenericPackedTensorAccessorIKT0_Lm4ENS_16DefaultPtrTraitsElEENS5_IS6_Lm4ES8_lEEiiiiiiiibii) ;  /* 0xffffffe804747950 */ /* 0x000fec0003c3ffff */
.L_x_535:
        /* <DEDUP_REMOVED lines=13> */
.L_x_878:


//--------------------- .text._ZN2at6native49_GLOBAL__N__09e94e3a_16_AveragePool3d_cu_a8eae74c29avg_pool3d_cuda_update_outputILi2EN3c104HalfEfEEvNS_27GenericPackedTensorAccessorIKT0_Lm4ENS_16DefaultPtrTraitsElEENS5_IS6_Lm4ES8_lEEiiiiiiiibii --------------------------
	.section	.text._ZN2at6native49_GLOBAL__N__09e94e3a_16_AveragePool3d_cu_a8eae74c29avg_pool3d_cuda_update_outputILi2EN3c104HalfEfEEvNS_27GenericPackedTensorAccessorIKT0_Lm4ENS_16DefaultPtrTraitsElEENS5_IS6_Lm4ES8_lEEiiiiiiiibii,"ax",@progbits
	.align	128
.text._ZN2at6native49_GLOBAL__N__09e94e3a_16_AveragePool3d_cu_a8eae74c29avg_pool3d_cuda_update_outputILi2EN3c104HalfEfEEvNS_27GenericPackedTensorAccessorIKT0_Lm4ENS_16DefaultPtrTraitsElEENS5_IS6_Lm4ES8_lEEiiiiiiiibii:
        .type           _ZN2at6native49_GLOBAL__N__09e94e3a_16_AveragePool3d_cu_a8eae74c29avg_pool3d_cuda_update_outputILi2EN3c104HalfEfEEvNS_27GenericPackedTensorAccessorIKT0_Lm4ENS_16DefaultPtrTraitsElEENS5_IS6_Lm4ES8_lEEiiiiiiiibii,@function
        .size           _ZN2at6native49_GLOBAL__N__09e94e3a_16_AveragePool3d_cu_a8eae74c29avg_pool3d_cuda_update_outputILi2EN3c104HalfEfEEvNS_27GenericPackedTensorAccessorIKT0_Lm4ENS_16DefaultPtrTraitsElEENS5_IS6_Lm4ES8_lEEiiiiiiiibii,(.L_x_880 - _ZN2at6native49_GLOBAL__N__09e94e3a_16_AveragePool3d_cu_a8eae74c29avg_pool3d_cuda_update_outputILi2EN3c104HalfEfEEvNS_27GenericPackedTensorAccessorIKT0_Lm4ENS_16DefaultPtrTraitsElEENS5_IS6_Lm4ES8_lEEiiiiiiiibii)
        .other          _ZN2at6native49_GLOBAL__N__09e94e3a_16_AveragePool3d_cu_a8eae74c29avg_pool3d_cuda_update_outputILi2EN3c104HalfEfEEvNS_27GenericPackedTensorAccessorIKT0_Lm4ENS_16DefaultPtrTraitsElEENS5_IS6_Lm4ES8_lEEiiiiiiiibii,@"STO_CUDA_ENTRY STV_DEFAULT"
_ZN2at6native49_GLOBAL__N__09e94e3a_16_AveragePool3d_cu_a8eae74c29avg_pool3d_cuda_update_outputILi2EN3c104HalfEfEEvNS_27GenericPackedTensorAccessorIKT0_Lm4ENS_16DefaultPtrTraitsElEENS5_IS6_Lm4ES8_lEEiiiiiiiibii:
        /* <DEDUP_REMOVED lines=18> */
[----:B------:R-:W-:Y:S05]  /*0120*/  CALL.REL.NOINC `($__internal_28_$__cuda_sm20_div_s64) ;  /* 0x00000010002c7944 */ /* 0x000fea0003c00000 */
[----:B------:R-:W0:Y:S01]  /*0130*/  LDC R5, c[0x0][0x268] ;  /* 0x00009a00ff057b82 */ /* 0x000e220000000800 */
[----:B------:R-:W-:-:S04]  /*0140*/  IMAD.MOV R14, RZ, RZ, -R7 ;  /* 0x000000ffff0e7224 */ /* 0x000fc800078e0a07 */
[----:B0-----:R-:W-:Y:S01]  /*0150*/  IMAD R14, R14, R5, UR4 ;  /* 0x000000040e0e7e24 */ /* 0x001fe2000f8e0205 */
[----:B------:R-:W-:Y:S06]  /*0160*/  BRA `(.L_x_537) ;  /* 0x0000000000547947 */ /* 0x000fec0003800000 */
.L_x_536:
        /* <DEDUP_REMOVED lines=21> */
.L_x_537:
        /* <DEDUP_REMOVED lines=102> */
.L_x_539:
        /* <DEDUP_REMOVED lines=10> */
.L_x_547:
        /* <DEDUP_REMOVED lines=18> */
.L_x_546:
        /* <DEDUP_REMOVED lines=51> */
.L_x_542:
[----:B------:R-:W-:Y:S05]  /*0e10*/  BSYNC B1 ;  /* 0x0000000000017941 */ /* 0x000fea0003800000 */
.L_x_541:
        /* <DEDUP_REMOVED lines=19> */
.L_x_545:
        /* <DEDUP_REMOVED lines=24> */
.L_x_544:
[----:B------:R-:W-:Y:S05]  /*10d0*/  BSYNC B1 ;  /* 0x0000000000017941 */ /* 0x000fea0003800000 */
.L_x_543:
[----:B------:R-:W-:-:S05]  /*10e0*/  IADD3 R39, P2, R39, 0x1, RZ ;  /* 0x0000000127277810 */ /* 0x000fca0007f5e0ff */
[----:B------:R-:W-:Y:S01]  /*10f0*/  IMAD.X R41, RZ, RZ, R41, P2 ;  /* 0x000000ffff297224 */ /* 0x000fe200010e0629 */
[----:B------:R-:W-:Y:S07]  /*1100*/  @!P1 BRA `(.L_x_546) ;  /* 0xfffffff800749947 */ /* 0x000fee000383ffff */
[----:B------:R-:W-:Y:S05]  /*1110*/  BSYNC B0 ;  /* 0x0000000000007941 */ /* 0x000fea0003800000 */
.L_x_540:
        /* <DEDUP_REMOVED lines=10> */
.L_x_538:
[----:B------:R-:W-:Y:S01]  /*11c0*/  STG.E.U16 desc[UR6][R18.64], RZ ;  /* 0x000000ff12007986 */ /* 0x000fe2000c101506 */
[----:B------:R-:W-:Y:S05]  /*11d0*/  EXIT ;  /* 0x000000000000794d */ /* 0x000fea0003800000 */
        .weak           $__internal_28_$__cuda_sm20_div_s64
        .type           $__internal_28_$__cuda_sm20_div_s64,@function
        .size           $__internal_28_$__cuda_sm20_div_s64,(.L_x_880 - $__internal_28_$__cuda_sm20_div_s64)
$__internal_28_$__cuda_sm20_div_s64:
        /* <DEDUP_REMOVED lines=68> */
[----:B------:R-:W-:Y:S06]  /*1620*/  RET.REL.NODEC R4 `(_ZN2at6native49_GLOBAL__N__09e94e3a_16_AveragePool3d_cu_a8eae74c29avg_pool3d_cuda_update_outputILi2EN3c104HalfEfEEvNS_27GenericPackedTensorAccessorIKT0_Lm4ENS_16DefaultPtrTraitsElEENS5_IS6_Lm4ES8_lEEiiiiiiiibii) ;  /* 0xffffffe804747950 */ /* 0x000fec0003c3ffff */
.L_x_548:
        /* <DEDUP_REMOVED lines=13> */
.L_x_880:


//--------------------- .text._ZN2at6native49_GLOBAL__N__09e94e3a_16_AveragePool3d_cu_a8eae74c29avg_pool3d_cuda_update_outputILi1EN3c104HalfEfEEvNS_27GenericPackedTensorAccessorIKT0_Lm4ENS_16DefaultPtrTraitsElEENS5_IS6_Lm4ES8_lEEiiiiiiiibii --------------------------
	.section	.text._ZN2at6native49_GLOBAL__N__09e94e3a_16_AveragePool3d_cu_a8eae74c29avg_pool3d_cuda_update_outputILi1EN3c104HalfEfEEvNS_27GenericPackedTensorAccessorIKT0_Lm4ENS_16DefaultPtrTraitsElEENS5_IS6_Lm4ES8_lEEiiiiiiiibii,"ax",@progbits
	.align	128
.text._ZN2at6native49_GLOBAL__N__09e94e3a_16_AveragePool3d_cu_a8eae74c29avg_pool3d_cuda_update_outputILi1EN3c104HalfEfEEvNS_27GenericPackedTensorAccessorIKT0_Lm4ENS_16DefaultPtrTraitsElEENS5_IS6_Lm4ES8_lEEiiiiiiiibii:
        .type           _ZN2at6native49_GLOBAL__N__09e94e3a_16_AveragePool3d_cu_a8eae74c29avg_pool3d_cuda_update_outputILi1EN3c104HalfEfEEvNS_27GenericPackedTensorAccessorIKT0_Lm4ENS_16DefaultPtrTraitsElEENS5_IS6_Lm4ES8_lEEiiiiiiiibii,@function
        .size           _ZN2at6native49_GLOBAL__N__09e94e3a_16_AveragePool3d_cu_a8eae74c29avg_pool3d_cuda_update_outputILi1EN3c104HalfEfEEvNS_27GenericPackedTensorAccessorIKT0_Lm4ENS_16DefaultPtrTraitsElEENS5_IS6_Lm4ES8_lEEiiiiiiiibii,(.L_x_882 - _ZN2at6native49_GLOBAL__N__09e94e3a_16_AveragePool3d_cu_a8eae74c29avg_pool3d_cuda_update_outputILi1EN3c104HalfEfEEvNS_27GenericPackedTensorAccessorIKT0_Lm4ENS_16DefaultPtrTraitsElEENS5_IS6_Lm4ES8_lEEiiiiiiiibii)
        .other          _ZN2at6native49_GLOBAL__N__09e94e3a_16_AveragePool3d_cu_a8eae74c29avg_pool3d_cuda_update_outputILi1EN3c104HalfEfEEvNS_27GenericPackedTensorAccessorIKT0_Lm4ENS_16DefaultPtrTraitsElEENS5_IS6_Lm4ES8_lEEiiiiiiiibii,@"STO_CUDA_ENTRY STV_DEFAULT"
_ZN2at6native49_GLOBAL__N__09e94e3a_16_AveragePool3d_cu_a8eae74c29avg_pool3d_cuda_update_outputILi1EN3c104HalfEfEEvNS_27GenericPackedTensorAccessorIKT0_Lm4ENS_16DefaultPtrTraitsElEENS5_IS6_Lm4ES8_lEEiiiiiiiibii:
        /* <DEDUP_REMOVED lines=18> */
[----:B------:R-:W-:Y:S05]  /*0120*/  CALL.REL.NOINC `($__internal_29_$__cuda_sm20_div_s64) ;  /* 0x00000010002c7944 */ /* 0x000fea0003c00000 */
[----:B------:R-:W0:Y:S01]  /*0130*/  LDC R5, c[0x0][0x268] ;  /* 0x00009a00ff057b82 */ /* 0x000e220000000800 */
[----:B------:R-:W-:-:S04]  /*0140*/  IMAD.MOV R14, RZ, RZ, -R7 ;  /* 0x000000ffff0e7224 */ /* 0x000fc800078e0a07 */
[----:B0-----:R-:W-:Y:S01]  /*0150*/  IMAD R14, R14, R5, UR4 ;  /* 0x000000040e0e7e24 */ /* 0x001fe2000f8e0205 */
[----:B------:R-:W-:Y:S06]  /*0160*/  BRA `(.L_x_550) ;  /* 0x0000000000547947 */ /* 0x000fec0003800000 */
.L_x_549:
        /* <DEDUP_REMOVED lines=21> */
.L_x_550:
        /* <DEDUP_REMOVED lines=102> */
.L_x_552:
        /* <DEDUP_REMOVED lines=10> */
.L_x_560:
        /* <DEDUP_REMOVED lines=18> */
.L_x_559:
        /* <DEDUP_REMOVED lines=51> */
.L_x_555:
[----:B------:R-:W-:Y:S05]  /*0e10*/  BSYNC B1 ;  /* 0x0000000000017941 */ /* 0x000fea0003800000 */
.L_x_554:
        /* <DEDUP_REMOVED lines=19> */
.L_x_558:
        /* <DEDUP_REMOVED lines=24> */
.L_x_557:
[----:B------:R-:W-:Y:S05]  /*10d0*/  BSYNC B1 ;  /* 0x0000000000017941 */ /* 0x000fea0003800000 */
.L_x_556:
[----:B------:R-:W-:-:S05]  /*10e0*/  IADD3 R39, P2, R39, 0x1, RZ ;  /* 0x0000000127277810 */ /* 0x000fca0007f5e0ff */
[----:B------:R-:W-:Y:S01]  /*10f0*/  IMAD.X R41, RZ, RZ, R41, P2 ;  /* 0x000000ffff297224 */ /* 0x000fe200010e0629 */
[----:B------:R-:W-:Y:S07]  /*1100*/  @!P1 BRA `(.L_x_559) ;  /* 0xfffffff800749947 */ /* 0x000fee000383ffff */
[----:B------:R-:W-:Y:S05]  /*1110*/  BSYNC B0 ;  /* 0x0000000000007941 */ /* 0x000fea0003800000 */
.L_x_553:
        /* <DEDUP_REMOVED lines=10> */
.L_x_551:
[----:B------:R-:W-:Y:S01]  /*11c0*/  STG.E.U16 desc[UR6][R18.64], RZ ;  /* 0x000000ff12007986 */ /* 0x000fe2000c101506 */
[----:B------:R-:W-:Y:S05]  /*11d0*/  EXIT ;  /* 0x000000000000794d */ /* 0x000fea0003800000 */
        .weak           $__internal_29_$__cuda_sm20_div_s64
        .type           $__internal_29_$__cuda_sm20_div_s64,@function
        .size           $__internal_29_$__cuda_sm20_div_s64,(.L_x_882 - $__internal_29_$__cuda_sm20_div_s64)
$__internal_29_$__cuda_sm20_div_s64:
        /* <DEDUP_REMOVED lines=68> */
[----:B------:R-:W-:Y:S06]  /*1620*/  RET.REL.NODEC R4 `(_ZN2at6native49_GLOBAL__N__09e94e3a_16_AveragePool3d_cu_a8eae74c29avg_pool3d_cuda_update_outputILi1EN3c104HalfEfEEvNS_27GenericPackedTensorAccessorIKT0_Lm4ENS_16DefaultPtrTraitsElEENS5_IS6_Lm4ES8_lEEiiiiiiiibii) ;  /* 0xffffffe804747950 */ /* 0x000fec0003c3ffff */
.L_x_561:
        /* <DEDUP_REMOVED lines=13> */
.L_x_882:


//--------------------- .text._ZN2at6native49_GLOBAL__N__09e94e3a_16_AveragePool3d_cu_a8eae74c29avg_pool3d_cuda_update_outputIffEEvNS_27GenericPackedTensorAccessorIKT_Lm4ENS_16DefaultPtrTraitsElEENS3_IS4_Lm4ES6_lEEiiiiiiiiibii --------------------------
	.section	.text._ZN2at6native49_GLOBAL__N__09e94e3a_16_AveragePool3d_cu_a8eae74c29avg_pool3d_cuda_update_outputIffEEvNS_27GenericPackedTensorAccessorIKT_Lm4ENS_16DefaultPtrTraitsElEENS3_IS4_Lm4ES6_lEEiiiiiiiiibii,"ax",@progbits
	.align	128
.text._ZN2at6native49_GLOBAL__N__09e94e3a_16_AveragePool3d_cu_a8eae74c29avg_pool3d_cuda_update_outputIffEEvNS_27GenericPackedTensorAccessorIKT_Lm4ENS_16DefaultPtrTraitsElEENS3_IS4_Lm4ES6_lEEiiiiiiiiibii:
        .type           _ZN2at6native49_GLOBAL__N__09e94e3a_16_AveragePool3d_cu_a8eae74c29avg_pool3d_cuda_update_outputIffEEvNS_27GenericPackedTensorAccessorIKT_Lm4ENS_16DefaultPtrTraitsElEENS3_IS4_Lm4ES6_lEEiiiiiiiiibii,@function
        .size           _ZN2at6native49_GLOBAL__N__09e94e3a_16_AveragePool3d_cu_a8eae74c29avg_pool3d_cuda_update_outputIffEEvNS_27GenericPackedTensorAccessorIKT_Lm4ENS_16DefaultPtrTraitsElEENS3_IS4_Lm4ES6_lEEiiiiiiiiibii,(.L_x_884 - _ZN2at6native49_GLOBAL__N__09e94e3a_16_AveragePool3d_cu_a8eae74c29avg_pool3d_cuda_update_outputIffEEvNS_27GenericPackedTensorAccessorIKT_Lm4ENS_16DefaultPtrTraitsElEENS3_IS4_Lm4ES6_lEEiiiiiiiiibii)
        .other          _ZN2at6native49_GLOBAL__N__09e94e3a_16_AveragePool3d_cu_a8eae74c29avg_pool3d_cuda_update_outputIffEEvNS_27GenericPackedTensorAccessorIKT_Lm4ENS_16DefaultPtrTraitsElEENS3_IS4_Lm4ES6_lEEiiiiiiiiibii,@"STO_CUDA_ENTRY STV_DEFAULT"
_ZN2at6native49_GLOBAL__N__09e94e3a_16_AveragePool3d_cu_a8eae74c29avg_pool3d_cuda_update_outputIffEEvNS_27GenericPackedTensorAccessorIKT_Lm4ENS_16DefaultPtrTraitsElEENS3_IS4_Lm4ES6_lEEiiiiiiiiibii:
        /* <DEDUP_REMOVED lines=18> */
[----:B------:R-:W-:Y:S05]  /*0120*/  CALL.REL.NOINC `($__internal_30_$__cuda_sm20_div_s64) ;  /* 0x0000001000147944 */ /* 0x000fea0003c00000 */
[----:B------:R-:W0:Y:S01]  /*0130*/  LDC R4, c[0x0][0x268] ;  /* 0x00009a00ff047b82 */ /* 0x000e220000000800 */
[----:B------:R-:W-:Y:S01]  /*0140*/  IMAD.MOV R13, RZ, RZ, -R3 ;  /* 0x000000ffff0d7224 */ /* 0x000fe200078e0a03 */
[----:B------:R-:W-:-:S03]  /*0150*/  MOV R9, R3 ;  /* 0x0000000300097202 */ /* 0x000fc60000000f00 */
[----:B0-----:R-:W-:Y:S01]  /*0160*/  IMAD R13, R13, R4, UR4 ;  /* 0x000000040d0d7e24 */ /* 0x001fe2000f8e0204 */
[----:B------:R-:W-:Y:S06]  /*0170*/  BRA `(.L_x_563) ;  /* 0x0000000000547947 */ /* 0x000fec0003800000 */
.L_x_562:
        /* <DEDUP_REMOVED lines=21> */
.L_x_563:
        /* <DEDUP_REMOVED lines=103> */
.L_x_565:
        /* <DEDUP_REMOVED lines=11> */
.L_x_573:
        /* <DEDUP_REMOVED lines=18> */
.L_x_572:
        /* <DEDUP_REMOVED lines=21> */
[----:B------:R-:W-:-:S06]  /*0c60*/  LEA.HI.X R33, R34, R29, R33, 0x2, P2 ;  /* 0x0000001d22217211 */ /* 0x000fcc00010f1421 */
[----:B------:R-:W2:Y:S01]  /*0c70*/  LDG.E R33, desc[UR6][R32.64] ;  /* 0x0000000620217981 */ /* 0x000ea2000c1e1900 */
[----:B------:R-:W-:Y:S02]  /*0c80*/  ISETP.NE.AND P2, PT, R38, 0x1, PT ;  /* 0x000000012600780c */ /* 0x000fe40003f45270 */
[----:B------:R-:W-:Y:S01]  /*0c90*/  IADD3 R44, R4, 0x1, RZ ;  /* 0x00000001042c7810 */ /* 0x000fe20007ffe0ff */
[----:B--2---:R-:W-:-:S10]  /*0ca0*/  FADD.FTZ R42, R42, R33 ;  /* 0x000000212a2a7221 */ /* 0x004fd40000010000 */
        /* <DEDUP_REMOVED lines=11> */
[----:B------:R-:W-:Y:S02]  /*0d60*/  @P2 LEA R28, P3, R30, R28, 0x2 ;  /* 0x0000001c1e1c2211 */ /* 0x000fe400078610ff */
[----:B------:R-:W2:Y:S01]  /*0d70*/  LDG.E R35, desc[UR6][R34.64] ;  /* 0x0000000622237981 */ /* 0x000ea2000c1e1900 */
[----:B------:R-:W-:-:S04]  /*0d80*/  @P2 IMAD R32, R33, R26, RZ ;  /* 0x0000001a21202224 */ /* 0x000fc800078e02ff */
[----:B------:R-:W-:-:S05]  /*0d90*/  @P2 IMAD R27, R10, R27, R32 ;  /* 0x0000001b0a1b2224 */ /* 0x000fca00078e0220 */
[----:B------:R-:W-:-:S04]  /*0da0*/  @P2 IADD3 R26, R31, R27, RZ ;  /* 0x0000001b1f1a2210 */ /* 0x000fc80007ffe0ff */
[----:B------:R-:W-:-:S06]  /*0db0*/  @P2 LEA.HI.X R29, R30, R29, R26, 0x2, P3 ;  /* 0x0000001d1e1d2211 */ /* 0x000fcc00018f141a */
[----:B------:R-:W3:Y:S01]  /*0dc0*/  @P2 LDG.E R29, desc[UR6][R28.64] ;  /* 0x000000061c1d2981 */ /* 0x000ee2000c1e1900 */
[----:B------:R-:W-:Y:S01]  /*0dd0*/  IMAD.MOV.U32 R44, RZ, RZ, R10 ;  /* 0x000000ffff2c7224 */ /* 0x000fe200078e000a */
[----:B------:R-:W-:Y:S01]  /*0de0*/  @P2 IADD3 R44, R4, 0x3, RZ ;  /* 0x00000003042c2810 */ /* 0x000fe20007ffe0ff */
[----:B--2---:R-:W-:-:S04]  /*0df0*/  FADD.FTZ R42, R42, R35 ;  /* 0x000000232a2a7221 */ /* 0x004fc80000010000 */
[----:B---3--:R-:W-:-:S07]  /*0e00*/  @P2 FADD.FTZ R42, R42, R29 ;  /* 0x0000001d2a2a2221 */ /* 0x008fce0000010000 */
.L_x_568:
[----:B------:R-:W-:Y:S05]  /*0e10*/  BSYNC B1 ;  /* 0x0000000000017941 */ /* 0x000fea0003800000 */
.L_x_567:
        /* <DEDUP_REMOVED lines=19> */
.L_x_571:
[----:B------:R-:W-:-:S05]  /*0f50*/  IADD3 R28, P2, R30, R8, RZ ;  /* 0x000000081e1c7210 */ /* 0x000fca0007f5e0ff */
[--C-:B------:R-:W-:Y:S01]  /*0f60*/  IMAD.X R29, R31, 0x1, R6.reuse, P2 ;  /* 0x000000011f1d7824 */ /* 0x100fe200010e0606 */
[----:B------:R-:W-:Y:S01]  /*0f70*/  IADD3 R26, P2, R28, R8, RZ ;  /* 0x000000081c1a7210 */ /* 0x000fe20007f5e0ff */
[----:B------:R0:W2:Y:S03]  /*0f80*/  LDG.E R31, desc[UR6][R30.64] ;  /* 0x000000061e1f7981 */ /* 0x0000a6000c1e1900 */
[----:B------:R-:W-:Y:S02]  /*0f90*/  IADD3.X R27, R29, R6, RZ, P2, !PT ;  /* 0x000000061d1b7210 */ /* 0x000fe400017fe4ff */
[----:B------:R-:W-:Y:S01]  /*0fa0*/  IADD3 R24, P2, R26, R8, RZ ;  /* 0x000000081a187210 */ /* 0x000fe20007f5e0ff */
[----:B------:R-:W3:Y:S04]  /*0fb0*/  LDG.E R29, desc[UR6][R28.64] ;  /* 0x000000061c1d7981 */ /* 0x000ee8000c1e1900 */
[----:B------:R-:W-:-:S02]  /*0fc0*/  IMAD.X R25, R27, 0x1, R6, P2 ;  /* 0x000000011b197824 */ /* 0x000fc400010e0606 */
[----:B------:R-:W4:Y:S04]  /*0fd0*/  LDG.E R27, desc[UR6][R26.64] ;  /* 0x000000061a1b7981 */ /* 0x000f28000c1e1900 */
[----:B------:R-:W5:Y:S01]  /*0fe0*/  LDG.E R33, desc[UR6][R24.64] ;  /* 0x0000000618217981 */ /* 0x000f62000c1e1900 */
[----:B------:R-:W-:Y:S02]  /*0ff0*/  IADD3 R44, R44, 0x4, RZ ;  /* 0x000000042c2c7810 */ /* 0x000fe40007ffe0ff */
[----:B0-----:R-:W-:Y:S02]  /*1000*/  IADD3 R30, P3, R24, R8, RZ ;  /* 0x00000008181e7210 */ /* 0x001fe40007f7e0ff */
[----:B------:R-:W-:Y:S01]  /*1010*/  ISETP.GE.AND P2, PT, R44, R5, PT ;  /* 0x000000052c00720c */ /* 0x000fe20003f46270 */
[----:B--2---:R-:W-:-:S02]  /*1020*/  FADD.FTZ R42, R31, R42 ;  /* 0x0000002a1f2a7221 */ /* 0x004fc40000010000 */
[----:B------:R-:W-:Y:S02]  /*1030*/  IMAD.X R31, R25, 0x1, R6, P3 ;  /* 0x00000001191f7824 */ /* 0x000fe400018e0606 */
[----:B---3--:R-:W-:-:S04]  /*1040*/  FADD.FTZ R42, R42, R29 ;  /* 0x0000001d2a2a7221 */ /* 0x008fc80000010000 */
[----:B----4-:R-:W-:-:S04]  /*1050*/  FADD.FTZ R42, R42, R27 ;  /* 0x0000001b2a2a7221 */ /* 0x010fc80000010000 */
[----:B-----5:R-:W-:Y:S01]  /*1060*/  FADD.FTZ R42, R42, R33 ;  /* 0x000000212a2a7221 */ /* 0x020fe20000010000 */
[----:B------:R-:W-:Y:S06]  /*1070*/  @!P2 BRA `(.L_x_571) ;  /* 0xfffffffc00b4a947 */ /* 0x000fec000383ffff */
.L_x_570:
[----:B------:R-:W-:Y:S05]  /*1080*/  BSYNC B1 ;  /* 0x0000000000017941 */ /* 0x000fea0003800000 */
.L_x_569:
[----:B------:R-:W-:-:S04]  /*1090*/  IADD3 R39, P2, R39, 0x1, RZ ;  /* 0x0000000127277810 */ /* 0x000fc80007f5e0ff */
[----:B------:R-:W-:Y:S01]  /*10a0*/  IADD3.X R41, RZ, R41, RZ, P2, !PT ;  /* 0x00000029ff297210 */ /* 0x000fe200017fe4ff */
[----:B------:R-:W-:Y:S08]  /*10b0*/  @!P1 BRA `(.L_x_572) ;  /* 0xfffffff800949947 */ /* 0x000ff0000383ffff */
[----:B------:R-:W-:Y:S05]  /*10c0*/  BSYNC B0 ;  /* 0x0000000000007941 */ /* 0x000fea0003800000 */
.L_x_566:
[----:B------:R-:W-:Y:S01]  /*10d0*/  VIADD R7, R7, 0x1 ;  /* 0x0000000107077836 */ /* 0x000fe20000000000 */
[----:B------:R-:W-:-:S04]  /*10e0*/  IADD3 R11, P2, R11, 0x1, RZ ;  /* 0x000000010b0b7810 */ /* 0x000fc80007f5e0ff */
[----:B------:R-:W-:Y:S02]  /*10f0*/  ISETP.GE.AND P1, PT, R7, R2, PT ;  /* 0x000000020700720c */ /* 0x000fe40003f26270 */
[----:B------:R-:W-:-:S11]  /*1100*/  IADD3.X R36, RZ, R36, RZ, P2, !PT ;  /* 0x00000024ff247210 */ /* 0x000fd600017fe4ff */
[----:B------:R-:W-:Y:S05]  /*1110*/  @!P1 BRA `(.L_x_573) ;  /* 0xfffffff800349947 */ /* 0x000fea000383ffff */
[----:B------:R-:W0:Y:S02]  /*1120*/  MUFU.RCP R3, R37 ;  /* 0x0000002500037308 */ /* 0x000e240000001000 */
[----:B0-----:R-:W-:-:S05]  /*1130*/  FMUL.FTZ R3, R42, R3 ;  /* 0x000000032a037220 */ /* 0x001fca0000410000 */
[----:B------:R-:W-:Y:S01]  /*1140*/  STG.E desc[UR6][R18.64], R3 ;  /* 0x0000000312007986 */ /* 0x000fe2000c101906 */
[----:B------:R-:W-:Y:S05]  /*1150*/  EXIT ;  /* 0x000000000000794d */ /* 0x000fea0003800000 */
.L_x_564:
[----:B------:R-:W-:Y:S01]  /*1160*/  STG.E desc[UR6][R18.64], RZ ;  /* 0x000000ff12007986 */ /* 0x000fe2000c101906 */
[----:B------:R-:W-:Y:S05]  /*1170*/  EXIT ;  /* 0x000000000000794d */ /* 0x000fea0003800000 */
        .weak           $__internal_30_$__cuda_sm20_div_s64
        .type           $__internal_30_$__cuda_sm20_div_s64,@function
        .size           $__internal_30_$__cuda_sm20_div_s64,(.L_x_884 - $__internal_30_$__cuda_sm20_div_s64)
$__internal_30_$__cuda_sm20_div_s64:
        /* <DEDUP_REMOVED lines=67> */
[----:B------:R-:W-:Y:S06]  /*15b0*/  RET.REL.NODEC R8 `(_ZN2at6native49_GLOBAL__N__09e94e3a_16_AveragePool3d_cu_a8eae74c29avg_pool3d_cuda_update_outputIffEEvNS_27GenericPackedTensorAccessorIKT_Lm4ENS_16DefaultPtrTraitsElEENS3_IS4_Lm4ES6_lEEiiiiiiiiibii) ;  /* 0xffffffe808907950 */ /* 0x000fec0003c3ffff */
.L_x_574:
        /* <DEDUP_REMOVED lines=12> */
.L_x_884:


//--------------------- .text._ZN2at6native49_GLOBAL__N__09e94e3a_16_AveragePool3d_cu_a8eae74c29avg_pool3d_cuda_update_outputILi7EffEEvNS_27GenericPackedTensorAccessorIKT0_Lm4ENS_16DefaultPtrTraitsElEENS3_IS4_Lm4ES6_lEEiiiiiiiibii --------------------------
	.section	.text._ZN2at6native49_GLOBAL__N__09e94e3a_16_AveragePool3d_cu_a8eae74c29avg_pool3d_cuda_update_outputILi7EffEEvNS_27GenericPackedTensorAccessorIKT0_Lm4ENS_16DefaultPtrTraitsElEENS3_IS4_Lm4ES6_lEEiiiiiiiibii,"ax",@progbits
	.align	128
.text._ZN2at6native49_GLOBAL__N__09e94e3a_16_AveragePool3d_cu_a8eae74c29avg_pool3d_cuda_update_outputILi7EffEEvNS_27GenericPackedTensorAccessorIKT0_Lm4ENS_16DefaultPtrTraitsElEENS3_IS4_Lm4ES6_lEEiiiiiiiibii:
        .type           _ZN2at6native49_GLOBAL__N__09e94e3a_16_AveragePool3d_cu_a8eae74c29avg_pool3d_cuda_update_outputILi7EffEEvNS_27GenericPackedTensorAccessorIKT0_Lm4ENS_16DefaultPtrTraitsElEENS3_IS4_Lm4ES6_lEEiiiiiiiibii,@function
        .size           _ZN2at6native49_GLOBAL__N__09e94e3a_16_AveragePool3d_cu_a8eae74c29avg_pool3d_cuda_update_outputILi7EffEEvNS_27GenericPackedTensorAccessorIKT0_Lm4ENS_16DefaultPtrTraitsElEENS3_IS4_Lm4ES6_lEEiiiiiiiibii,(.L_x_886 - _ZN2at6native49_GLOBAL__N__09e94e3a_16_AveragePool3d_cu_a8eae74c29avg_pool3d_cuda_update_outputILi7EffEEvNS_27GenericPackedTensorAccessorIKT0_Lm4ENS_16DefaultPtrTraitsElEENS3_IS4_Lm4ES6_lEEiiiiiiiibii)
        .other          _ZN2at6native49_GLOBAL__N__09e94e3a_16_AveragePool3d_cu_a8eae74c29avg_pool3d_cuda_update_outputILi7EffEEvNS_27GenericPackedTensorAccessorIKT0_Lm4ENS_16DefaultPtrTraitsElEENS3_IS4_Lm4ES6_lEEiiiiiiiibii,@"STO_CUDA_ENTRY STV_DEFAULT"
_ZN2at6native49_GLOBAL__N__09e94e3a_16_AveragePool3d_cu_a8eae74c29avg_pool3d_cuda_update_outputILi7EffEEvNS_27GenericPackedTensorAccessorIKT0_Lm4ENS_16DefaultPtrTraitsElEENS3_IS4_Lm4ES6_lEEiiiiiiiibii:
        /* <DEDUP_REMOVED lines=18> */
[----:B------:R-:W-:Y:S05]  /*0120*/  CALL.REL.NOINC `($__internal_31_$__cuda_sm20_div_s64) ;  /* 0x0000001000087944 */ /* 0x000fea0003c00000 */
[----:B------:R-:W0:Y:S01]  /*0130*/  LDC R5, c[0x0][0x268] ;  /* 0x00009a00ff057b82 */ /* 0x000e220000000800 */
[----:B------:R-:W-:-:S04]  /*0140*/  IMAD.MOV R14, RZ, RZ, -R7 ;  /* 0x000000ffff0e7224 */ /* 0x000fc800078e0a07 */
[----:B0-----:R-:W-:Y:S01]  /*0150*/  IMAD R14, R14, R5, UR4 ;  /* 0x000000040e0e7e24 */ /* 0x001fe2000f8e0205 */
[----:B------:R-:W-:Y:S06]  /*0160*/  BRA `(.L_x_576) ;  /* 0x0000000000547947 */ /* 0x000fec0003800000 */
.L_x_575:
        /* <DEDUP_REMOVED lines=21> */
.L_x_576:
        /* <DEDUP_REMOVED lines=102> */
.L_x_578:
        /* <DEDUP_REMOVED lines=10> */
.L_x_586:
        /* <DEDUP_REMOVED lines=18> */
.L_x_585:
        /* <DEDUP_REMOVED lines=48> */
.L_x_581:
[----:B------:R-:W-:Y:S05]  /*0de0*/  BSYNC B1 ;  /* 0x0000000000017941 */ /* 0x000fea0003800000 */
.L_x_580:
        /* <DEDUP_REMOVED lines=19> */
.L_x_584:
        /* <DEDUP_REMOVED lines=19> */
.L_x_583:
[----:B------:R-:W-:Y:S05]  /*1050*/  BSYNC B1 ;  /* 0x0000000000017941 */ /* 0x000fea0003800000 */
.L_x_582:
[----:B------:R-:W-:-:S04]  /*1060*/  IADD3 R39, P2, R39, 0x1, RZ ;  /* 0x0000000127277810 */ /* 0x000fc80007f5e0ff */
[----:B------:R-:W-:Y:S01]  /*1070*/  IADD3.X R41, RZ, R41, RZ, P2, !PT ;  /* 0x00000029ff297210 */ /* 0x000fe200017fe4ff */
[----:B------:R-:W-:Y:S08]  /*1080*/  @!P1 BRA `(.L_x_585) ;  /* 0xfffffff800949947 */ /* 0x000ff0000383ffff */
[----:B------:R-:W-:Y:S05]  /*1090*/  BSYNC B0 ;  /* 0x0000000000007941 */ /* 0x000fea0003800000 */
.L_x_579:
        /* <DEDUP_REMOVED lines=9> */
.L_x_577:
[----:B------:R-:W-:Y:S01]  /*1130*/  STG.E desc[UR6][R18.64], RZ ;  /* 0x000000ff12007986 */ /* 0x000fe2000c101906 */
[----:B------:R-:W-:Y:S05]  /*1140*/  EXIT ;  /* 0x000000000000794d */ /* 0x000fea0003800000 */
        .weak           $__internal_31_$__cuda_sm20_div_s64
        .type           $__internal_31_$__cuda_sm20_div_s64,@function
        .size           $__internal_31_$__cuda_sm20_div_s64,(.L_x_886 - $__internal_31_$__cuda_sm20_div_s64)
$__internal_31_$__cuda_sm20_div_s64:
        /* <DEDUP_REMOVED lines=68> */
[----:B------:R-:W-:Y:S06]  /*1590*/  RET.REL.NODEC R4 `(_ZN2at6native49_GLOBAL__N__09e94e3a_16_AveragePool3d_cu_a8eae74c29avg_pool3d_cuda_update_outputILi7EffEEvNS_27GenericPackedTensorAccessorIKT0_Lm4ENS_16DefaultPtrTraitsElEENS3_IS4_Lm4ES6_lEEiiiiiiiibii) ;  /* 0xffffffe804987950 */ /* 0x000fec0003c3ffff */
.L_x_587:
        /* <DEDUP_REMOVED lines=14> */
.L_x_886:


//--------------------- .text._ZN2at6native49_GLOBAL__N__09e94e3a_16_AveragePool3d_cu_a8eae74c29avg_pool3d_cuda_update_outputILi6EffEEvNS_27GenericPackedTensorAccessorIKT0_Lm4ENS_16DefaultPtrTraitsElEENS3_IS4_Lm4ES6_lEEiiiiiiiibii --------------------------
	.section	.text._ZN2at6native49_GLOBAL__N__09e94e3a_16_AveragePool3d_cu_a8eae74c29avg_pool3d_cuda_update_outputILi6EffEEvNS_27GenericPackedTensorAccessorIKT0_Lm4ENS_16DefaultPtrTraitsElEENS3_IS4_Lm4ES6_lEEiiiiiiiibii,"ax",@progbits
	.align	128
.text._ZN2at6native49_GLOBAL__N__09e94e3a_16_AveragePool3d_cu_a8eae74c29avg_pool3d_cuda_update_outputILi6EffEEvNS_27GenericPackedTensorAccessorIKT0_Lm4ENS_16DefaultPtrTraitsElEENS3_IS4_Lm4ES6_lEEiiiiiiiibii:
        .type           _ZN2at6native49_GLOBAL__N__09e94e3a_16_AveragePool3d_cu_a8eae74c29avg_pool3d_cuda_update_outputILi6EffEEvNS_27GenericPackedTensorAccessorIKT0_Lm4ENS_16DefaultPtrTraitsElEENS3_IS4_Lm4ES6_lEEiiiiiiiibii,@function
        .size           _ZN2at6native49_GLOBAL__N__09e94e3a_16_AveragePool3d_cu_a8eae74c29avg_pool3d_cuda_update_outputILi6EffEEvNS_27GenericPackedTensorAccessorIKT0_Lm4ENS_16DefaultPtrTraitsElEENS3_IS4_Lm4ES6_lEEiiiiiiiibii,(.L_x_888 - _ZN2at6native49_GLOBAL__N__09e94e3a_16_AveragePool3d_cu_a8eae74c29avg_pool3d_cuda_update_outputILi6EffEEvNS_27GenericPackedTensorAccessorIKT0_Lm4ENS_16DefaultPtrTraitsElEENS3_IS4_Lm4ES6_lEEiiiiiiiibii)
        .other          _ZN2at6native49_GLOBAL__N__09e94e3a_16_AveragePool3d_cu_a8eae74c29avg_pool3d_cuda_update_outputILi6EffEEvNS_27GenericPackedTensorAccessorIKT0_Lm4ENS_16DefaultPtrTraitsElEENS3_IS4_Lm4ES6_lEEiiiiiiiibii,@"STO_CUDA_ENTRY STV_DEFAULT"
_ZN2at6native49_GLOBAL__N__09e94e3a_16_AveragePool3d_cu_a8eae74c29avg_pool3d_cuda_update_outputILi6EffEEvNS_27GenericPackedTensorAccessorIKT0_Lm4ENS_16DefaultPtrTraitsElEENS3_IS4_Lm4ES6_lEEiiiiiiiibii:
        /* <DEDUP_REMOVED lines=18> */
[----:B------:R-:W-:Y:S05]  /*0120*/  CALL.REL.NOINC `($__internal_32_$__cuda_sm20_div_s64) ;  /* 0x0000001000087944 */ /* 0x000fea0003c00000 */
[----:B------:R-:W0:Y:S01]  /*0130*/  LDC R5, c[0x0][0x268] ;  /* 0x00009a00ff057b82 */ /* 0x000e220000000800 */
[----:B------:R-:W-:-:S04]  /*0140*/  IMAD.MOV R14, RZ, RZ, -R7 ;  /* 0x000000ffff0e7224 */ /* 0x000fc800078e0a07 */
[----:B0-----:R-:W-:Y:S01]  /*0150*/  IMAD R14, R14, R5, UR4 ;  /* 0x000000040e0e7e24 */ /* 0x001fe2000f8e0205 */
[----:B------:R-:W-:Y:S06]  /*0160*/  BRA `(.L_x_589) ;  /* 0x0000000000547947 */ /* 0x000fec0003800000 */
.L_x_588:
        /* <DEDUP_REMOVED lines=21> */
.L_x_589:
        /* <DEDUP_REMOVED lines=102> */
.L_x_591:
        /* <DEDUP_REMOVED lines=10> */
.L_x_599:
        /* <DEDUP_REMOVED lines=18> */
.L_x_598:
        /* <DEDUP_REMOVED lines=48> */
.L_x_594:
[----:B------:R-:W-:Y:S05]  /*0de0*/  BSYNC B1 ;  /* 0x0000000000017941 */ /* 0x000fea0003800000 */
.L_x_593:
        /* <DEDUP_REMOVED lines=19> */
.L_x_597:
        /* <DEDUP_REMOVED lines=19> */
.L_x_596:
[----:B------:R-:W-:Y:S05]  /*1050*/  BSYNC B1 ;  /* 0x0000000000017941 */ /* 0x000fea0003800000 */
.L_x_595:
[----:B------:R-:W-:-:S04]  /*1060*/  IADD3 R39, P2, R39, 0x1, RZ ;  /* 0x0000000127277810 */ /* 0x000fc80007f5e0ff */
[----:B------:R-:W-:Y:S01]  /*1070*/  IADD3.X R41, RZ, R41, RZ, P2, !PT ;  /* 0x00000029ff297210 */ /* 0x000fe200017fe4ff */
[----:B------:R-:W-:Y:S08]  /*1080*/  @!P1 BRA `(.L_x_598) ;  /* 0xfffffff800949947 */ /* 0x000ff0000383ffff */
[----:B------:R-:W-:Y:S05]  /*1090*/  BSYNC B0 ;  /* 0x0000000000007941 */ /* 0x000fea0003800000 */
.L_x_592:
        /* <DEDUP_REMOVED lines=9> */
.L_x_590:
[----:B------:R-:W-:Y:S01]  /*1130*/  STG.E desc[UR6][R18.64], RZ ;  /* 0x000000ff12007986 */ /* 0x000fe2000c101906 */
[----:B------:R-:W-:Y:S05]  /*1140*/  EXIT ;  /* 0x000000000000794d */ /* 0x000fea0003800000 */
        .weak           $__internal_32_$__cuda_sm20_div_s64
        .type           $__internal_32_$__cuda_sm20_div_s64,@function
        .size           $__internal_32_$__cuda_sm20_div_s64,(.L_x_888 - $__internal_32_$__cuda_sm20_div_s64)
$__internal_32_$__cuda_sm20_div_s64:
        /* <DEDUP_REMOVED lines=68> */
[----:B------:R-:W-:Y:S06]  /*1590*/  RET.REL.NODEC R4 `(_ZN2at6native49_GLOBAL__N__09e94e3a_16_AveragePool3d_cu_a8eae74c29avg_pool3d_cuda_update_outputILi6EffEEvNS_27GenericPackedTensorAccessorIKT0_Lm4ENS_16DefaultPtrTraitsElEENS3_IS4_Lm4ES6_lEEiiiiiiiibii) ;  /* 0xffffffe804987950 */ /* 0x000fec0003c3ffff */
.L_x_600:
        /* <DEDUP_REMOVED lines=14> */
.L_x_888:


//--------------------- .text._ZN2at6native49_GLOBAL__N__09e94e3a_16_AveragePool3d_cu_a8eae74c29avg_pool3d_cuda_update_outputILi5EffEEvNS_27GenericPackedTensorAccessorIKT0_Lm4ENS_16DefaultPtrTraitsElEENS3_IS4_Lm4ES6_lEEiiiiiiiibii --------------------------
	.section	.text._ZN2at6native49_GLOBAL__N__09e94e3a_16_AveragePool3d_cu_a8eae74c29avg_pool3d_cuda_update_outputILi5EffEEvNS_27GenericPackedTensorAccessorIKT0_Lm4ENS_16DefaultPtrTraitsElEENS3_IS4_Lm4ES6_lEEiiiiiiiibii,"ax",@progbits
	.align	128
.text._ZN2at6native49_GLOBAL__N__09e94e3a_16_AveragePool3d_cu_a8eae74c29avg_pool3d_cuda_update_outputILi5EffEEvNS_27GenericPackedTensorAccessorIKT0_Lm4ENS_16DefaultPtrTraitsElEENS3_IS4_Lm4ES6_lEEiiiiiiiibii:
        .type           _ZN2at6native49_GLOBAL__N__09e94e3a_16_AveragePool3d_cu_a8eae74c29avg_pool3d_cuda_update_outputILi5EffEEvNS_27GenericPackedTensorAccessorIKT0_Lm4ENS_16DefaultPtrTraitsElEENS3_IS4_Lm4ES6_lEEiiiiiiiibii,@function
        .size           _ZN2at6native49_GLOBAL__N__09e94e3a_16_AveragePool3d_cu_a8eae74c29avg_pool3d_cuda_update_outputILi5EffEEvNS_27GenericPackedTensorAccessorIKT0_Lm4ENS_16DefaultPtrTraitsElEENS3_IS4_Lm4ES6_lEEiiiiiiiibii,(.L_x_890 - _ZN2at6native49_GLOBAL__N__09e94e3a_16_AveragePool3d_cu_a8eae74c29avg_pool3d_cuda_update_outputILi5EffEEvNS_27GenericPackedTensorAccessorIKT0_Lm4ENS_16DefaultPtrTraitsElEENS3_IS4_Lm4ES6_lEEiiiiiiiibii)
        .other          _ZN2at6native49_GLOBAL__N__09e94e3a_16_AveragePool3d_cu_a8eae74c29avg_pool3d_cuda_update_outputILi5EffEEvNS_27GenericPackedTensorAccessorIKT0_Lm4ENS_16DefaultPtrTraitsElEENS3_IS4_Lm4ES6_lEEiiiiiiiibii,@"STO_CUDA_ENTRY STV_DEFAULT"
_ZN2at6native49_GLOBAL__N__09e94e3a_16_AveragePool3d_cu_a8eae74c29avg_pool3d_cuda_update_outputILi5EffEEvNS_27GenericPackedTensorAccessorIKT0_Lm4ENS_16DefaultPtrTraitsElEENS3_IS4_Lm4ES6_lEEiiiiiiiibii:
        /* <DEDUP_REMOVED lines=18> */
[----:B------:R-:W-:Y:S05]  /*0120*/  CALL.REL.NOINC `($__internal_33_$__cuda_sm20_div_s64) ;  /* 0x0000001000087944 */ /* 0x000fea0003c00000 */
[----:B------:R-:W0:Y:S01]  /*0130*/  LDC R5, c[0x0][0x268] ;  /* 0x00009a00ff057b82 */ /* 0x000e220000000800 */
[----:B------:R-:W-:-:S04]  /*0140*/  IMAD.MOV R14, RZ, RZ, -R7 ;  /* 0x000000ffff0e7224 */ /* 0x000fc800078e0a07 */
[----:B0-----:R-:W-:Y:S01]  /*0150*/  IMAD R14, R14, R5, UR4 ;  /* 0x000000040e0e7e24 */ /* 0x001fe2000f8e0205 */
[----:B------:R-:W-:Y:S06]  /*0160*/  BRA `(.L_x_602) ;  /* 0x0000000000547947 */ /* 0x000fec0003800000 */
.L_x_601:
        /* <DEDUP_REMOVED lines=21> */
.L_x_602:
        /* <DEDUP_REMOVED lines=102> */
.L_x_604:
        /* <DEDUP_REMOVED lines=10> */
.L_x_612:
        /* <DEDUP_REMOVED lines=18> */
.L_x_611:
        /* <DEDUP_REMOVED lines=48> */
.L_x_607:
[----:B------:R-:W-:Y:S05]  /*0de0*/  BSYNC B1 ;  /* 0x0000000000017941 */ /* 0x000fea0003800000 */
.L_x_606:
        /* <DEDUP_REMOVED lines=19> */
.L_x_610:
        /* <DEDUP_REMOVED lines=19> */
.L_x_609:
[----:B------:R-:W-:Y:S05]  /*1050*/  BSYNC B1 ;  /* 0x0000000000017941 */ /* 0x000fea0003800000 */
.L_x_608:
[----:B------:R-:W-:-:S04]  /*1060*/  IADD3 R39, P2, R39, 0x1, RZ ;  /* 0x0000000127277810 */ /* 0x000fc80007f5e0ff */
[----:B------:R-:W-:Y:S01]  /*1070*/  IADD3.X R41, RZ, R41, RZ, P2, !PT ;  /* 0x00000029ff297210 */ /* 0x000fe200017fe4ff */
[----:B------:R-:W-:Y:S08]  /*1080*/  @!P1 BRA `(.L_x_611) ;  /* 0xfffffff800949947 */ /* 0x000ff0000383ffff */
[----:B------:R-:W-:Y:S05]  /*1090*/  BSYNC B0 ;  /* 0x0000000000007941 */ /* 0x000fea0003800000 */
.L_x_605:
        /* <DEDUP_REMOVED lines=9> */
.L_x_603:
[----:B------:R-:W-:Y:S01]  /*1130*/  STG.E desc[UR6][R18.64], RZ ;  /* 0x000000ff12007986 */ /* 0x000fe2000c101906 */
[----:B------:R-:W-:Y:S05]  /*1140*/  EXIT ;  /* 0x000000000000794d */ /* 0x000fea0003800000 */
        .weak           $__internal_33_$__cuda_sm20_div_s64
        .type           $__internal_33_$__cuda_sm20_div_s64,@function
        .size           $__internal_33_$__cuda_sm20_div_s64,(.L_x_890 - $__internal_33_$__cuda_sm20_div_s64)
$__internal_33_$__cuda_sm20_div_s64:
        /* <DEDUP_REMOVED lines=68> */
[----:B------:R-:W-:Y:S06]  /*1590*/  RET.REL.NODEC R4 `(_ZN2at6native49_GLOBAL__N__09e94e3a_16_AveragePool3d_cu_a8eae74c29avg_pool3d_cuda_update_outputILi5EffEEvNS_27GenericPackedTensorAccessorIKT0_Lm4ENS_16DefaultPtrTraitsElEENS3_IS4_Lm4ES6_lEEiiiiiiiibii) ;  /* 0xffffffe804987950 */ /* 0x000fec0003c3ffff */
.L_x_613:
        /* <DEDUP_REMOVED lines=14> */
.L_x_890:


//--------------------- .text._ZN2at6native49_GLOBAL__N__09e94e3a_16_AveragePool3d_cu_a8eae74c29avg_pool3d_cuda_update_outputILi4EffEEvNS_27GenericPackedTensorAccessorIKT0_Lm4ENS_16DefaultPtrTraitsElEENS3_IS4_Lm4ES6_lEEiiiiiiiibii --------------------------
	.section	.text._ZN2at6native49_GLOBAL__N__09e94e3a_16_AveragePool3d_cu_a8eae74c29avg_pool3d_cuda_update_outputILi4EffEEvNS_27GenericPackedTensorAccessorIKT0_Lm4ENS_16DefaultPtrTraitsElEENS3_IS4_Lm4ES6_lEEiiiiiiiibii,"ax",@progbits
	.align	128
.text._ZN2at6native49_GLOBAL__N__09e94e3a_16_AveragePool3d_cu_a8eae74c29avg_pool3d_cuda_update_outputILi4EffEEvNS_27GenericPackedTensorAccessorIKT0_Lm4ENS_16DefaultPtrTraitsElEENS3_IS4_Lm4ES6_lEEiiiiiiiibii:
        .type           _ZN2at6native49_GLOBAL__N__09e94e3a_16_AveragePool3d_cu_a8eae74c29avg_pool3d_cuda_update_outputILi4EffEEvNS_27GenericPackedTensorAccessorIKT0_Lm4ENS_16DefaultPtrTraitsElEENS3_IS4_Lm4ES6_lEEiiiiiiiibii,@function
        .size           _ZN2at6native49_GLOBAL__N__09e94e3a_16_AveragePool3d_cu_a8eae74c29avg_pool3d_cuda_update_outputILi4EffEEvNS_27GenericPackedTensorAccessorIKT0_Lm4ENS_16DefaultPtrTraitsElEENS3_IS4_Lm4ES6_lEEiiiiiiiibii,(.L_x_892 - _ZN2at6native49_GLOBAL__N__09e94e3a_16_AveragePool3d_cu_a8eae74c29avg_pool3d_cuda_update_outputILi4EffEEvNS_27GenericPackedTensorAccessorIKT0_Lm4ENS_16DefaultPtrTraitsElEENS3_IS4_Lm4ES6_lEEiiiiiiiibii)
        .other          _ZN2at6native49_GLOBAL__N__09e94e3a_16_AveragePool3d_cu_a8eae74c29avg_pool3d_cuda_update_outputILi4EffEEvNS_27GenericPackedTensorAccessorIKT0_Lm4ENS_16DefaultPtrTraitsElEENS3_IS4_Lm4ES6_lEEiiiiiiiibii,@"STO_CUDA_ENTRY STV_DEFAULT"
_ZN2at6native49_GLOBAL__N__09e94e3a_16_AveragePool3d_cu_a8eae74c29avg_pool3d_cuda_update_outputILi4EffEEvNS_27GenericPackedTensorAccessorIKT0_Lm4ENS_16DefaultPtrTraitsElEENS3_IS4_Lm4ES6_lEEiiiiiiiibii:
        /* <DEDUP_REMOVED lines=18> */
[----:B------:R-:W-:Y:S05]  /*0120*/  CALL.REL.NOINC `($__internal_34_$__cuda_sm20_div_s64) ;  /* 0x0000001000087944 */ /* 0x000fea0003c00000 */
[----:B------:R-:W0:Y:S01]  /*0130*/  LDC R5, c[0x0][0x268] ;  /* 0x00009a00ff057b82 */ /* 0x000e220000000800 */
[----:B------:R-:W-:-:S04]  /*0140*/  IMAD.MOV R14, RZ, RZ, -R7 ;  /* 0x000000ffff0e7224 */ /* 0x000fc800078e0a07 */
[----:B0-----:R-:W-:Y:S01]  /*0150*/  IMAD R14, R14, R5, UR4 ;  /* 0x000000040e0e7e24 */ /* 0x001fe2000f8e0205 */
[----:B------:R-:W-:Y:S06]  /*0160*/  BRA `(.L_x_615) ;  /* 0x0000000000547947 */ /* 0x000fec0003800000 */
.L_x_614:
        /* <DEDUP_REMOVED lines=21> */
.L_x_615:
        /* <DEDUP_REMOVED lines=102> */
.L_x_617:
        /* <DEDUP_REMOVED lines=10> */
.L_x_625:
        /* <DEDUP_REMOVED lines=18> */
.L_x_624:
        /* <DEDUP_REMOVED lines=48> */
.L_x_620:
[----:B------:R-:W-:Y:S05]  /*0de0*/  BSYNC B1 ;  /* 0x0000000000017941 */ /* 0x000fea0003800000 */
.L_x_619:
        /* <DEDUP_REMOVED lines=19> */
.L_x_623:
        /* <DEDUP_REMOVED lines=19> */
.L_x_622:
[----:B------:R-:W-:Y:S05]  /*1050*/  BSYNC B1 ;  /* 0x0000000000017941 */ /* 0x000fea0003800000 */
.L_x_621:
[----:B------:R-:W-:-:S04]  /*1060*/  IADD3 R39, P2, R39, 0x1, RZ ;  /* 0x0000000127277810 */ /* 0x000fc80007f5e0ff */
[----:B------:R-:W-:Y:S01]  /*1070*/  IADD3.X R41, RZ, R41, RZ, P2, !PT ;  /* 0x00000029ff297210 */ /* 0x000fe200017fe4ff */
[----:B------:R-:W-:Y:S08]  /*1080*/  @!P1 BRA `(.L_x_624) ;  /* 0xfffffff800949947 */ /* 0x000ff0000383ffff */
[----:B------:R-:W-:Y:S05]  /*1090*/  BSYNC B0 ;  /* 0x0000000000007941 */ /* 0x000fea0003800000 */
.L_x_618:
        /* <DEDUP_REMOVED lines=9> */
.L_x_616:
[----:B------:R-:W-:Y:S01]  /*1130*/  STG.E desc[UR6][R18.64], RZ ;  /* 0x000000ff12007986 */ /* 0x000fe2000c101906 */
[----:B------:R-:W-:Y:S05]  /*1140*/  EXIT ;  /* 0x000000000000794d */ /* 0x000fea0003800000 */
        .weak           $__internal_34_$__cuda_sm20_div_s64
        .type           $__internal_34_$__cuda_sm20_div_s64,@function
        .size           $__internal_34_$__cuda_sm20_div_s64,(.L_x_892 - $__internal_34_$__cuda_sm20_div_s64)
$__internal_34_$__cuda_sm20_div_s64:
        /* <DEDUP_REMOVED lines=68> */
[----:B------:R-:W-:Y:S06]  /*1590*/  RET.REL.NODEC R4 `(_ZN2at6native49_GLOBAL__N__09e94e3a_16_AveragePool3d_cu_a8eae74c29avg_pool3d_cuda_update_outputILi4EffEEvNS_27GenericPackedTensorAccessorIKT0_Lm4ENS_16DefaultPtrTraitsElEENS3_IS4_Lm4ES6_lEEiiiiiiiibii) ;  /* 0xffffffe804987950 */ /* 0x000fec0003c3ffff */
.L_x_626:
        /* <DEDUP_REMOVED lines=14> */
.L_x_892:


//--------------------- .text._ZN2at6native49_GLOBAL__N__09e94e3a_16_AveragePool3d_cu_a8eae74c29avg_pool3d_cuda_update_outputILi3EffEEvNS_27GenericPackedTensorAccessorIKT0_Lm4ENS_16DefaultPtrTraitsElEENS3_IS4_Lm4ES6_lEEiiiiiiiibii --------------------------
	.section	.text._ZN2at6native49_GLOBAL__N__09e94e3a_16_AveragePool3d_cu_a8eae74c29avg_pool3d_cuda_update_outputILi3EffEEvNS_27GenericPackedTensorAccessorIKT0_Lm4ENS_16DefaultPtrTraitsElEENS3_IS4_Lm4ES6_lEEiiiiiiiibii,"ax",@progbits
	.align	128
.text._ZN2at6native49_GLOBAL__N__09e94e3a_16_AveragePool3d_cu_a8eae74c29avg_pool3d_cuda_update_outputILi3EffEEvNS_27GenericPackedTensorAccessorIKT0_Lm4ENS_16DefaultPtrTraitsElEENS3_IS4_Lm4ES6_lEEiiiiiiiibii:
        .type           _ZN2at6native49_GLOBAL__N__09e94e3a_16_AveragePool3d_cu_a8eae74c29avg_pool3d_cuda_update_outputILi3EffEEvNS_27GenericPackedTensorAccessorIKT0_Lm4ENS_16DefaultPtrTraitsElEENS3_IS4_Lm4ES6_lEEiiiiiiiibii,@function
        .size           _ZN2at6native49_GLOBAL__N__09e94e3a_16_AveragePool3d_cu_a8eae74c29avg_pool3d_cuda_update_outputILi3EffEEvNS_27GenericPackedTensorAccessorIKT0_Lm4ENS_16DefaultPtrTraitsElEENS3_IS4_Lm4ES6_lEEiiiiiiiibii,(.L_x_894 - _ZN2at6native49_GLOBAL__N__09e94e3a_16_AveragePool3d_cu_a8eae74c29avg_pool3d_cuda_update_outputILi3EffEEvNS_27GenericPackedTensorAccessorIKT0_Lm4ENS_16DefaultPtrTraitsElEENS3_IS4_Lm4ES6_lEEiiiiiiiibii)
        .other          _ZN2at6native49_GLOBAL__N__09e94e3a_16_AveragePool3d_cu_a8eae74c29avg_pool3d_cuda_update_outputILi3EffEEvNS_27GenericPackedTensorAccessorIKT0_Lm4ENS_16DefaultPtrTraitsElEENS3_IS4_Lm4ES6_lEEiiiiiiiibii,@"STO_CUDA_ENTRY STV_DEFAULT"
_ZN2at6native49_GLOBAL__N__09e94e3a_16_AveragePool3d_cu_a8eae74c29avg_pool3d_cuda_update_outputILi3EffEEvNS_27GenericPackedTensorAccessorIKT0_Lm4ENS_16DefaultPtrTraitsElEENS3_IS4_Lm4ES6_lEEiiiiiiiibii:
        /* <DEDUP_REMOVED lines=18> */
[----:B------:R-:W-:Y:S05]  /*0120*/  CALL.REL.NOINC `($__internal_35_$__cuda_sm20_div_s64) ;  /* 0x0000001000087944 */ /* 0x000fea0003c00000 */
[----:B------:R-:W0:Y:S01]  /*0130*/  LDC R5, c[0x0][0x268] ;  /* 0x00009a00ff057b82 */ /* 0x000e220000000800 */
[----:B------:R-:W-:-:S04]  /*0140*/  IMAD.MOV R14, RZ, RZ, -R7 ;  /* 0x000000ffff0e7224 */ /* 0x000fc800078e0a07 */
[----:B0-----:R-:W-:Y:S01]  /*0150*/  IMAD R14, R14, R5, UR4 ;  /* 0x000000040e0e7e24 */ /* 0x001fe2000f8e0205 */
[----:B------:R-:W-:Y:S06]  /*0160*/  BRA `(.L_x_628) ;  /* 0x0000000000547947 */ /* 0x000fec0003800000 */
.L_x_627:
        /* <DEDUP_REMOVED lines=21> */
.L_x_628:
        /* <DEDUP_REMOVED lines=102> */
.L_x_630:
        /* <DEDUP_REMOVED lines=10> */
.L_x_638:
        /* <DEDUP_REMOVED lines=18> */
.L_x_637:
        /* <DEDUP_REMOVED lines=48> */
.L_x_633:
[----:B------:R-:W-:Y:S05]  /*0de0*/  BSYNC B1 ;  /* 0x0000000000017941 */ /* 0x000fea0003800000 */
.L_x_632:
        /* <DEDUP_REMOVED lines=19> */
.L_x_636:
        /* <DEDUP_REMOVED lines=19> */
.L_x_635:
[----:B------:R-:W-:Y:S05]  /*1050*/  BSYNC B1 ;  /* 0x0000000000017941 */ /* 0x000fea0003800000 */
.L_x_634:
[----:B------:R-:W-:-:S04]  /*1060*/  IADD3 R39, P2, R39, 0x1, RZ ;  /* 0x0000000127277810 */ /* 0x000fc80007f5e0ff */
[----:B------:R-:W-:Y:S01]  /*1070*/  IADD3.X R41, RZ, R41, RZ, P2, !PT ;  /* 0x00000029ff297210 */ /* 0x000fe200017fe4ff */
[----:B------:R-:W-:Y:S08]  /*1080*/  @!P1 BRA `(.L_x_637) ;  /* 0xfffffff800949947 */ /* 0x000ff0000383ffff */
[----:B------:R-:W-:Y:S05]  /*1090*/  BSYNC B0 ;  /* 0x0000000000007941 */ /* 0x000fea0003800000 */
.L_x_631:
        /* <DEDUP_REMOVED lines=9> */
.L_x_629:
[----:B------:R-:W-:Y:S01]  /*1130*/  STG.E desc[UR6][R18.64], RZ ;  /* 0x000000ff12007986 */ /* 0x000fe2000c101906 */
[----:B------:R-:W-:Y:S05]  /*1140*/  EXIT ;  /* 0x000000000000794d */ /* 0x000fea0003800000 */
        .weak           $__internal_35_$__cuda_sm20_div_s64
        .type           $__internal_35_$__cuda_sm20_div_s64,@function
        .size           $__internal_35_$__cuda_sm20_div_s64,(.L_x_894 - $__internal_35_$__cuda_sm20_div_s64)
$__internal_35_$__cuda_sm20_div_s64:
        /* <DEDUP_REMOVED lines=68> */
[----:B------:R-:W-:Y:S06]  /*1590*/  RET.REL.NODEC R4 `(_ZN2at6native49_GLOBAL__N__09e94e3a_16_AveragePool3d_cu_a8eae74c29avg_pool3d_cuda_update_outputILi3EffEEvNS_27GenericPackedTensorAccessorIKT0_Lm4ENS_16DefaultPtrTraitsElEENS3_IS4_Lm4ES6_lEEiiiiiiiibii) ;  /* 0xffffffe804987950 */ /* 0x000fec0003c3ffff */
.L_x_639:
        /* <DEDUP_REMOVED lines=14> */
.L_x_894:


//--------------------- .text._ZN2at6native49_GLOBAL__N__09e94e3a_16_AveragePool3d_cu_a8eae74c29avg_pool3d_cuda_update_outputILi2EffEEvNS_27GenericPackedTensorAccessorIKT0_Lm4ENS_16DefaultPtrTraitsElEENS3_IS4_Lm4ES6_lEEiiiiiiiibii --------------------------
	.section	.text._ZN2at6native49_GLOBAL__N__09e94e3a_16_AveragePool3d_cu_a8eae74c29avg_pool3d_cuda_update_outputILi2EffEEvNS_27GenericPackedTensorAccessorIKT0_Lm4ENS_16DefaultPtrTraitsElEENS3_IS4_Lm4ES6_lEEiiiiiiiibii,"ax",@progbits
	.align	128
.text._ZN2at6native49_GLOBAL__N__09e94e3a_16_AveragePool3d_cu_a8eae74c29avg_pool3d_cuda_update_outputILi2EffEEvNS_27GenericPackedTensorAccessorIKT0_Lm4ENS_16DefaultPtrTraitsElEENS3_IS4_Lm4ES6_lEEiiiiiiiibii:
        .type           _ZN2at6native49_GLOBAL__N__09e94e3a_16_AveragePool3d_cu_a8eae74c29avg_pool3d_cuda_update_outputILi2EffEEvNS_27GenericPackedTensorAccessorIKT0_Lm4ENS_16DefaultPtrTraitsElEENS3_IS4_Lm4ES6_lEEiiiiiiiibii,@function
        .size           _ZN2at6native49_GLOBAL__N__09e94e3a_16_AveragePool3d_cu_a8eae74c29avg_pool3d_cuda_update_outputILi2EffEEvNS_27GenericPackedTensorAccessorIKT0_Lm4ENS_16DefaultPtrTraitsElEENS3_IS4_Lm4ES6_lEEiiiiiiiibii,(.L_x_896 - _ZN2at6native49_GLOBAL__N__09e94e3a_16_AveragePool3d_cu_a8eae74c29avg_pool3d_cuda_update_outputILi2EffEEvNS_27GenericPackedTensorAccessorIKT0_Lm4ENS_16DefaultPtrTraitsElEENS3_IS4_Lm4ES6_lEEiiiiiiiibii)
        .other          _ZN2at6native49_GLOBAL__N__09e94e3a_16_AveragePool3d_cu_a8eae74c29avg_pool3d_cuda_update_outputILi2EffEEvNS_27GenericPackedTensorAccessorIKT0_Lm4ENS_16DefaultPtrTraitsElEENS3_IS4_Lm4ES6_lEEiiiiiiiibii,@"STO_CUDA_ENTRY STV_DEFAULT"
_ZN2at6native49_GLOBAL__N__09e94e3a_16_AveragePool3d_cu_a8eae74c29avg_pool3d_cuda_update_outputILi2EffEEvNS_27GenericPackedTensorAccessorIKT0_Lm4ENS_16DefaultPtrTraitsElEENS3_IS4_Lm4ES6_lEEiiiiiiiibii:
        /* <DEDUP_REMOVED lines=18> */
[----:B------:R-:W-:Y:S05]  /*0120*/  CALL.REL.NOINC `($__internal_36_$__cuda_sm20_div_s64) ;  /* 0x0000001000087944 */ /* 0x000fea0003c00000 */
[----:B------:R-:W0:Y:S01]  /*0130*/  LDC R5, c[0x0][0x268] ;  /* 0x00009a00ff057b82 */ /* 0x000e220000000800 */
[----:B------:R-:W-:-:S04]  /*0140*/  IMAD.MOV R14, RZ, RZ, -R7 ;  /* 0x000000ffff0e7224 */ /* 0x000fc800078e0a07 */
[----:B0-----:R-:W-:Y:S01]  /*0150*/  IMAD R14, R14, R5, UR4 ;  /* 0x000000040e0e7e24 */ /* 0x001fe2000f8e0205 */
[----:B------:R-:W-:Y:S06]  /*0160*/  BRA `(.L_x_641) ;  /* 0x0000000000547947 */ /* 0x000fec0003800000 */
.L_x_640:
        /* <DEDUP_REMOVED lines=21> */
.L_x_641:
        /* <DEDUP_REMOVED lines=102> */
.L_x_643:
        /* <DEDUP_REMOVED lines=10> */
.L_x_651:
        /* <DEDUP_REMOVED lines=18> */
.L_x_650:
        /* <DEDUP_REMOVED lines=48> */
.L_x_646:
[----:B------:R-:W-:Y:S05]  /*0de0*/  BSYNC B1 ;  /* 0x0000000000017941 */ /* 0x000fea0003800000 */
.L_x_645:
        /* <DEDUP_REMOVED lines=19> */
.L_x_649:
        /* <DEDUP_REMOVED lines=19> */
.L_x_648:
[----:B------:R-:W-:Y:S05]  /*1050*/  BSYNC B1 ;  /* 0x0000000000017941 */ /* 0x000fea0003800000 */
.L_x_647:
[----:B------:R-:W-:-:S04]  /*1060*/  IADD3 R39, P2, R39, 0x1, RZ ;  /* 0x0000000127277810 */ /* 0x000fc80007f5e0ff */
[----:B------:R-:W-:Y:S01]  /*1070*/  IADD3.X R41, RZ, R41, RZ, P2, !PT ;  /* 0x00000029ff297210 */ /* 0x000fe200017fe4ff */
[----:B------:R-:W-:Y:S08]  /*1080*/  @!P1 BRA `(.L_x_650) ;  /* 0xfffffff800949947 */ /* 0x000ff0000383ffff */
[----:B------:R-:W-:Y:S05]  /*1090*/  BSYNC B0 ;  /* 0x0000000000007941 */ /* 0x000fea0003800000 */
.L_x_644:
        /* <DEDUP_REMOVED lines=9> */
.L_x_642:
[----:B------:R-:W-:Y:S01]  /*1130*/  STG.E desc[UR6][R18.64], RZ ;  /* 0x000000ff12007986 */ /* 0x000fe2000c101906 */
[----:B------:R-:W-:Y:S05]  /*1140*/  EXIT ;  /* 0x000000000000794d */ /* 0x000fea0003800000 */
        .weak           $__internal_36_$__cuda_sm20_div_s64
        .type           $__internal_36_$__cuda_sm20_div_s64,@function
        .size           $__internal_36_$__cuda_sm20_div_s64,(.L_x_896 - $__internal_36_$__cuda_sm20_div_s64)
$__internal_36_$__cuda_sm20_div_s64:
        /* <DEDUP_REMOVED lines=68> */
[----:B------:R-:W-:Y:S06]  /*1590*/  RET.REL.NODEC R4 `(_ZN2at6native49_GLOBAL__N__09e94e3a_16_AveragePool3d_cu_a8eae74c29avg_pool3d_cuda_update_outputILi2EffEEvNS_27GenericPackedTensorAccessorIKT0_Lm4ENS_16DefaultPtrTraitsElEENS3_IS4_Lm4ES6_lEEiiiiiiiibii) ;  /* 0xffffffe804987950 */ /* 0x000fec0003c3ffff */
.L_x_652:
        /* <DEDUP_REMOVED lines=14> */
.L_x_896:


//--------------------- .text._ZN2at6native49_GLOBAL__N__09e94e3a_16_AveragePool3d_cu_a8eae74c29avg_pool3d_cuda_update_outputILi1EffEEvNS_27GenericPackedTensorAccessorIKT0_Lm4ENS_16DefaultPtrTraitsElEENS3_IS4_Lm4ES6_lEEiiiiiiiibii --------------------------
	.section	.text._ZN2at6native49_GLOBAL__N__09e94e3a_16_AveragePool3d_cu_a8eae74c29avg_pool3d_cuda_update_outputILi1EffEEvNS_27GenericPackedTensorAccessorIKT0_Lm4ENS_16DefaultPtrTraitsElEENS3_IS4_Lm4ES6_lEEiiiiiiiibii,"ax",@progbits
	.align	128
.text._ZN2at6native49_GLOBAL__N__09e94e3a_16_AveragePool3d_cu_a8eae74c29avg_pool3d_cuda_update_outputILi1EffEEvNS_27GenericPackedTensorAccessorIKT0_Lm4ENS_16DefaultPtrTraitsElEENS3_IS4_Lm4ES6_lEEiiiiiiiibii:
        .type           _ZN2at6native49_GLOBAL__N__09e94e3a_16_AveragePool3d_cu_a8eae74c29avg_pool3d_cuda_update_outputILi1EffEEvNS_27GenericPackedTensorAccessorIKT0_Lm4ENS_16DefaultPtrTraitsElEENS3_IS4_Lm4ES6_lEEiiiiiiiibii,@function
        .size           _ZN2at6native49_GLOBAL__N__09e94e3a_16_AveragePool3d_cu_a8eae74c29avg_pool3d_cuda_update_outputILi1EffEEvNS_27GenericPackedTensorAccessorIKT0_Lm4ENS_16DefaultPtrTraitsElEENS3_IS4_Lm4ES6_lEEiiiiiiiibii,(.L_x_898 - _ZN2at6native49_GLOBAL__N__09e94e3a_16_AveragePool3d_cu_a8eae74c29avg_pool3d_cuda_update_outputILi1EffEEvNS_27GenericPackedTensorAccessorIKT0_Lm4ENS_16DefaultPtrTraitsElEENS3_IS4_Lm4ES6_lEEiiiiiiiibii)
        .other          _ZN2at6native49_GLOBAL__N__09e94e3a_16_AveragePool3d_cu_a8eae74c29avg_pool3d_cuda_update_outputILi1EffEEvNS_27GenericPackedTensorAccessorIKT0_Lm4ENS_16DefaultPtrTraitsElEENS3_IS4_Lm4ES6_lEEiiiiiiiibii,@"STO_CUDA_ENTRY STV_DEFAULT"
_ZN2at6native49_GLOBAL__N__09e94e3a_16_AveragePool3d_cu_a8eae74c29avg_pool3d_cuda_update_outputILi1EffEEvNS_27GenericPackedTensorAccessorIKT0_Lm4ENS_16DefaultPtrTraitsElEENS3_IS4_Lm4ES6_lEEiiiiiiiibii:
        /* <DEDUP_REMOVED lines=18> */
[----:B------:R-:W-:Y:S05]  /*0120*/  CALL.REL.NOINC `($__internal_37_$__cuda_sm20_div_s64) ;  /* 0x0000001000087944 */ /* 0x000fea0003c00000 */
[----:B------:R-:W0:Y:S01]  /*0130*/  LDC R5, c[0x0][0x268] ;  /* 0x00009a00ff057b82 */ /* 0x000e220000000800 */
[----:B------:R-:W-:-:S04]  /*0140*/  IMAD.MOV R14, RZ, RZ, -R7 ;  /* 0x000000ffff0e7224 */ /* 0x000fc800078e0a07 */
[----:B0-----:R-:W-:Y:S01]  /*0150*/  IMAD R14, R14, R5, UR4 ;  /* 0x000000040e0e7e24 */ /* 0x001fe2000f8e0205 */
[----:B------:R-:W-:Y:S06]  /*0160*/  BRA `(.L_x_654) ;  /* 0x0000000000547947 */ /* 0x000fec0003800000 */
.L_x_653:
        /* <DEDUP_REMOVED lines=21> */
.L_x_654:
        /* <DEDUP_REMOVED lines=102> */
.L_x_656:
        /* <DEDUP_REMOVED lines=10> */
.L_x_664:
        /* <DEDUP_REMOVED lines=18> */
.L_x_663:
        /* <DEDUP_REMOVED lines=48> */
.L_x_659:
[----:B------:R-:W-:Y:S05]  /*0de0*/  BSYNC B1 ;  /* 0x0000000000017941 */ /* 0x000fea0003800000 */
.L_x_658:
        /* <DEDUP_REMOVED lines=19> */
.L_x_662:
        /* <DEDUP_REMOVED lines=19> */
.L_x_661:
[----:B------:R-:W-:Y:S05]  /*1050*/  BSYNC B1 ;  /* 0x0000000000017941 */ /* 0x000fea0003800000 */
.L_x_660:
[----:B------:R-:W-:-:S04]  /*1060*/  IADD3 R39, P2, R39, 0x1, RZ ;  /* 0x0000000127277810 */ /* 0x000fc80007f5e0ff */
[----:B------:R-:W-:Y:S01]  /*1070*/  IADD3.X R41, RZ, R41, RZ, P2, !PT ;  /* 0x00000029ff297210 */ /* 0x000fe200017fe4ff */
[----:B------:R-:W-:Y:S08]  /*1080*/  @!P1 BRA `(.L_x_663) ;  /* 0xfffffff800949947 */ /* 0x000ff0000383ffff */
[----:B------:R-:W-:Y:S05]  /*1090*/  BSYNC B0 ;  /* 0x0000000000007941 */ /* 0x000fea0003800000 */
.L_x_657:
        /* <DEDUP_REMOVED lines=9> */
.L_x_655:
[----:B------:R-:W-:Y:S01]  /*1130*/  STG.E desc[UR6][R18.64], RZ ;  /* 0x000000ff12007986 */ /* 0x000fe2000c101906 */
[----:B------:R-:W-:Y:S05]  /*1140*/  EXIT ;  /* 0x000000000000794d */ /* 0x000fea0003800000 */
        .weak           $__internal_37_$__cuda_sm20_div_s64
        .type           $__internal_37_$__cuda_sm20_div_s64,@function
        .size           $__internal_37_$__cuda_sm20_div_s64,(.L_x_898 - $__internal_37_$__cuda_sm20_div_s64)
$__internal_37_$__cuda_sm20_div_s64:
        /* <DEDUP_REMOVED lines=68> */
[----:B------:R-:W-:Y:S06]  /*1590*/  RET.REL.NODEC R4 `(_ZN2at6native49_GLOBAL__N__09e94e3a_16_AveragePool3d_cu_a8eae74c29avg_pool3d_cuda_update_outputILi1EffEEvNS_27GenericPackedTensorAccessorIKT0_Lm4ENS_16DefaultPtrTraitsElEENS3_IS4_Lm4ES6_lEEiiiiiiiibii) ;  /* 0xffffffe804987950 */ /* 0x000fec0003c3ffff */
.L_x_665:
        /* <DEDUP_REMOVED lines=14> */
.L_x_898:


//--------------------- .text._ZN2at6native49_GLOBAL__N__09e94e3a_16_AveragePool3d_cu_a8eae74c29avg_pool3d_cuda_update_outputIddEEvNS_27GenericPackedTensorAccessorIKT_Lm4ENS_16DefaultPtrTraitsElEENS3_IS4_Lm4ES6_lEEiiiiiiiiibii --------------------------
	.section	.text._ZN2at6native49_GLOBAL__N__09e94e3a_16_AveragePool3d_cu_a8eae74c29avg_pool3d_cuda_update_outputIddEEvNS_27GenericPackedTensorAccessorIKT_Lm4ENS_16DefaultPtrTraitsElEENS3_IS4_Lm4ES6_lEEiiiiiiiiibii,"ax",@progbits
	.align	128
.text._ZN2at6native49_GLOBAL__N__09e94e3a_16_AveragePool3d_cu_a8eae74c29avg_pool3d_cuda_update_outputIddEEvNS_27GenericPackedTensorAccessorIKT_Lm4ENS_16DefaultPtrTraitsElEENS3_IS4_Lm4ES6_lEEiiiiiiiiibii:
        .type           _ZN2at6native49_GLOBAL__N__09e94e3a_16_AveragePool3d_cu_a8eae74c29avg_pool3d_cuda_update_outputIddEEvNS_27GenericPackedTensorAccessorIKT_Lm4ENS_16DefaultPtrTraitsElEENS3_IS4_Lm4ES6_lEEiiiiiiiiibii,@function
        .size           _ZN2at6native49_GLOBAL__N__09e94e3a_16_AveragePool3d_cu_a8eae74c29avg_pool3d_cuda_update_outputIddEEvNS_27GenericPackedTensorAccessorIKT_Lm4ENS_16DefaultPtrTraitsElEENS3_IS4_Lm4ES6_lEEiiiiiiiiibii,(.L_x_900 - _ZN2at6native49_GLOBAL__N__09e94e3a_16_AveragePool3d_cu_a8eae74c29avg_pool3d_cuda_update_outputIddEEvNS_27GenericPackedTensorAccessorIKT_Lm4ENS_16DefaultPtrTraitsElEENS3_IS4_Lm4ES6_lEEiiiiiiiiibii)
        .other          _ZN2at6native49_GLOBAL__N__09e94e3a_16_AveragePool3d_cu_a8eae74c29avg_pool3d_cuda_update_outputIddEEvNS_27GenericPackedTensorAccessorIKT_Lm4ENS_16DefaultPtrTraitsElEENS3_IS4_Lm4ES6_lEEiiiiiiiiibii,@"STO_CUDA_ENTRY STV_DEFAULT"
_ZN2at6native49_GLOBAL__N__09e94e3a_16_AveragePool3d_cu_a8eae74c29avg_pool3d_cuda_update_outputIddEEvNS_27GenericPackedTensorAccessorIKT_Lm4ENS_16DefaultPtrTraitsElEENS3_IS4_Lm4ES6_lEEiiiiiiiiibii:
        /* <DEDUP_REMOVED lines=18> */
[----:B------:R-:W-:Y:S05]  /*0120*/  CALL.REL.NOINC `($__internal_39_$__cuda_sm20_div_s64) ;  /* 0x0000001400d07944 */ /* 0x000fea0003c00000 */
[----:B------:R-:W0:Y:S01]  /*0130*/  LDC R4, c[0x0][0x268] ;  /* 0x00009a00ff047b82 */ /* 0x000e220000000800 */
[--C-:B------:R-:W-:Y:S02]  /*0140*/  IMAD.MOV R13, RZ, RZ, -R3.reuse ;  /* 0x000000ffff0d7224 */ /* 0x100fe400078e0a03 */
[----:B------:R-:W-:Y:S02]  /*0150*/  IMAD.MOV.U32 R8, RZ, RZ, R3 ;  /* 0x000000ffff087224 */ /* 0x000fe400078e0003 */
[----:B0-----:R-:W-:Y:S01]  /*0160*/  IMAD R13, R13, R4, UR4 ;  /* 0x000000040d0d7e24 */ /* 0x001fe2000f8e0204 */
[----:B------:R-:W-:Y:S06]  /*0170*/  BRA `(.L_x_667) ;  /* 0x0000000000547947 */ /* 0x000fec0003800000 */
.L_x_666:
        /* <DEDUP_REMOVED lines=18> */
[----:B------:R-:W-:-:S05]  /*02a0*/  @!P2 LOP3.LUT R8, RZ, R6, RZ, 0x33, !PT ;  /* 0x00000006ff08a212 */ /* 0x000fca00078e33ff */
[----:B------:R-:W-:-:S04]  /*02b0*/  IMAD.MOV R13, RZ, RZ, -R8 ;  /* 0x000000ffff0d7224 */ /* 0x000fc800078e0a08 */
[----:B------:R-:W-:-:S07]  /*02c0*/  IMAD R13, R6, R13, UR4 ;  /* 0x00000004060d7e24 */ /* 0x000fce000f8e020d */
.L_x_667:
        /* <DEDUP_REMOVED lines=11> */
[----:B------:R-:W0:Y:S01]  /*0380*/  LDC.64 R18, c[0x0][0x2b8] ;  /* 0x0000ae00ff127b82 */ /* 0x000e220000000a00 */
[----:B------:R-:W-:Y:S01]  /*0390*/  IMAD R3, R3, UR4, RZ ;  /* 0x0000000403037c24 */ /* 0x000fe2000f8e02ff */
[----:B------:R-:W-:Y:S01]  /*03a0*/  SHF.R.S32.HI R20, RZ, 0x1f, R8 ;  /* 0x0000001fff147819 */ /* 0x000fe20000011408 */
[C---:B------:R-:W-:Y:S01]  /*03b0*/  IMAD.WIDE.U32 R4, R2.reuse, UR4, RZ ;  /* 0x0000000402047c25 */ /* 0x040fe2000f8e00ff */
[----:B------:R-:W-:Y:S01]  /*03c0*/  ULDC.64 UR6, c[0x0][0x280] ;  /* 0x0000a00000067ab9 */ /* 0x000fe20000000a00 */
[----:B------:R-:W-:Y:S01]  /*03d0*/  ULDC.64 UR10, c[0x0][0x2a8] ;  /* 0x0000aa00000a7ab9 */ /* 0x000fe20000000a00 */
[----:B------:R-:W-:Y:S01]  /*03e0*/  ULDC UR8, c[0x0][0x228] ;  /* 0x00008a0000087ab9 */ /* 0x000fe20000000800 */
[----:B------:R-:W-:Y:S01]  /*03f0*/  IMAD R3, R2, UR5, R3 ;  /* 0x0000000502037c24 */ /* 0x000fe2000f8e0203 */
[----:B------:R-:W-:Y:S01]  /*0400*/  ULDC.64 UR4, c[0x0][0x298] ;  /* 0x0000a60000047ab9 */ /* 0x000fe20000000a00 */
[----:B------:R-:W1:Y:S01]  /*0410*/  LDC R9, c[0x0][0x230] ;  /* 0x00008c00ff097b82 */ /* 0x000e620000000800 */
[----:B------:R-:W-:-:S02]  /*0420*/  IMAD R7, R6, UR4, RZ ;  /* 0x0000000406077c24 */ /* 0x000fc4000f8e02ff */
[----:B------:R-:W-:Y:S02]  /*0430*/  IADD3 R5, R5, R3, RZ ;  /* 0x0000000305057210 */ /* 0x000fe40007ffe0ff */
        /* <DEDUP_REMOVED lines=9> */
[----:B------:R-:W-:Y:S02]  /*04d0*/  IMAD.IADD R5, R5, 0x1, R3 ;  /* 0x0000000105057824 */ /* 0x000fe400078e0203 */
[----:B------:R-:W-:Y:S02]  /*04e0*/  IMAD R3, R20, UR6, RZ ;  /* 0x0000000614037c24 */ /* 0x000fe4000f8e02ff */
[----:B------:R-:W-:-:S04]  /*04f0*/  IMAD.WIDE.U32 R6, R8, UR6, R4 ;  /* 0x0000000608067c25 */ /* 0x000fc8000f8e0004 */
[----:B------:R-:W-:Y:S01]  /*0500*/  IMAD R17, R8, UR7, R3 ;  /* 0x0000000708117c24 */ /* 0x000fe2000f8e0203 */
[----:B------:R-:W-:Y:S01]  /*0510*/  ULDC.64 UR6, c[0x0][0x2a0] ;  /* 0x0000a80000067ab9 */ /* 0x000fe20000000a00 */
[----:B0-----:R-:W-:Y:S01]  /*0520*/  IMAD R3, R2, UR4, -R19 ;  /* 0x0000000402037c24 */ /* 0x001fe2000f8e0a13 */
[----:B------:R-:W-:Y:S01]  /*0530*/  ULDC UR4, c[0x0][0x220] ;  /* 0x0000880000047ab9 */ /* 0x000fe20000000800 */
[----:B------:R-:W-:Y:S01]  /*0540*/  IMAD R10, R13, UR11, -R18 ;  /* 0x0000000b0d0a7c24 */ /* 0x000fe2000f8e0a12 */
[----:B------:R-:W-:Y:S01]  /*0550*/  IADD3 R5, R18, UR4, RZ ;  /* 0x0000000412057c10 */ /* 0x000fe2000fffe0ff */
[----:B------:R-:W-:Y:S01]  /*0560*/  IMAD R11, R0, UR5, RZ ;  /* 0x00000005000b7c24 */ /* 0x000fe2000f8e02ff */
[----:B------:R-:W-:Y:S01]  /*0570*/  ULDC UR5, c[0x0][0x2c0] ;  /* 0x0000b00000057ab9 */ /* 0x000fe20000000800 */
[----:B------:R-:W-:Y:S01]  /*0580*/  VIADD R0, R19, UR8 ;  /* 0x0000000813007c36 */ /* 0x000fe20008000000 */
[----:B------:R-:W-:Y:S01]  /*0590*/  VIADDMNMX R13, R10, UR6, R5, PT ;  /* 0x000000060a0d7c46 */ /* 0x000fe2000b800105 */
[----:B-1----:R-:W-:Y:S01]  /*05a0*/  VIADD R12, R9, UR5 ;  /* 0x00000005090c7c36 */ /* 0x002fe20008000000 */
[----:B------:R-:W-:Y:S01]  /*05b0*/  VIMNMX R25, RZ, R10, !PT ;  /* 0x0000000aff197248 */ /* 0x000fe20007fe0100 */
[----:B------:R-:W-:Y:S01]  /*05c0*/  VIADD R5, R11, -UR5 ;  /* 0x800000050b057c36 */ /* 0x000fe20008000000 */
[----:B------:R-:W-:Y:S01]  /*05d0*/  VIADDMNMX R4, R3, UR7, R0, PT ;  /* 0x0000000703047c46 */ /* 0x000fe2000b800100 */
[----:B------:R-:W-:Y:S01]  /*05e0*/  ULDC.64 UR6, c[0x0][0x258] ;  /* 0x0000960000067ab9 */ /* 0x000fe20000000a00 */
[----:B------:R-:W-:Y:S01]  /*05f0*/  VIMNMX R2, R13, UR4, PT ;  /* 0x000000040d027c48 */ /* 0x000fe2000bfe0100 */
[----:B------:R-:W-:Y:S01]  /*0600*/  IMAD.IADD R7, R7, 0x1, R17 ;  /* 0x0000000107077824 */ /* 0x000fe200078e0211 */
[----:B------:R-:W-:Y:S01]  /*0610*/  VIMNMX R0, RZ, R3, !PT ;  /* 0x00000003ff007248 */ /* 0x000fe20007fe0100 */
[C---:B------:R-:W-:Y:S01]  /*0620*/  IMAD.IADD R15, R4.reuse, 0x1, -R3 ;  /* 0x00000001040f7824 */ /* 0x040fe200078e0a03 */
[----:B------:R-:W-:Y:S01]  /*0630*/  VIADDMNMX R16, R5, UR10, R12, PT ;  /* 0x0000000a05107c46 */ /* 0x000fe2000b80010c */
[----:B------:R-:W-:Y:S01]  /*0640*/  IMAD.IADD R10, R13, 0x1, -R10 ;  /* 0x000000010d0a7824 */ /* 0x000fe200078e0a0a */
[----:B------:R-:W-:-:S02]  /*0650*/  VIMNMX R3, R4, UR8, PT ;  /* 0x0000000804037c48 */ /* 0x000fc4000bfe0100 */
[----:B------:R-:W-:Y:S02]  /*0660*/  ISETP.GT.AND P0, PT, R2, R25, PT ;  /* 0x000000190200720c */ /* 0x000fe40003f04270 */
[----:B------:R-:W-:Y:S02]  /*0670*/  VIMNMX R4, RZ, R5, !PT ;  /* 0x00000005ff047248 */ /* 0x000fe40007fe0100 */
[----:B------:R-:W-:Y:S02]  /*0680*/  IADD3 R18, -R5, R16, RZ ;  /* 0x0000001005127210 */ /* 0x000fe40007ffe1ff */
[----:B------:R-:W-:Y:S02]  /*0690*/  VIMNMX R5, R16, R9, PT ;  /* 0x0000000910057248 */ /* 0x000fe40003fe0100 */
[----:B------:R-:W-:Y:S01]  /*06a0*/  ISETP.LE.OR P0, PT, R3, R0, !P0 ;  /* 0x000000000300720c */ /* 0x000fe20004703670 */
[----:B------:R-:W-:Y:S01]  /*06b0*/  IMAD R15, R15, R18, RZ ;  /* 0x000000120f0f7224 */ /* 0x000fe200078e02ff */
[----:B------:R-:W-:-:S02]  /*06c0*/  LEA R22, P1, R6, UR6, 0x3 ;  /* 0x0000000606167c11 */ /* 0x000fc4000f8218ff */
[----:B------:R-:W-:Y:S01]  /*06d0*/  ISETP.LE.OR P0, PT, R5, R4, P0 ;  /* 0x000000040500720c */ /* 0x000fe20000703670 */
[----:B------:R-:W-:Y:S01]  /*06e0*/  IMAD R15, R10, R15, RZ ;  /* 0x0000000f0a0f7224 */ /* 0x000fe200078e02ff */
[----:B------:R-:W-:Y:S01]  /*06f0*/  LEA.HI.X R23, R6, UR7, R7, 0x3, P1 ;  /* 0x0000000706177c11 */ /* 0x000fe200088f1c07 */
[----:B------:R-:W-:-:S10]  /*0700*/  ULDC.64 UR6, c[0x0][0x208] ;  /* 0x0000820000067ab9 */ /* 0x000fd40000000a00 */
[----:B------:R-:W-:Y:S05]  /*0710*/  @P0 BRA `(.L_x_668) ;  /* 0x0000000800d80947 */ /* 0x000fea0003800000 */
[----:B------:R-:W-:Y:S01]  /*0720*/  ULDC.64 UR8, c[0x0][0x238] ;  /* 0x00008e0000087ab9 */ /* 0x000fe20000000a00 */
[----:B------:R-:W-:Y:S01]  /*0730*/  LOP3.LUT R6, RZ, R11, RZ, 0x33, !PT ;  /* 0x0000000bff067212 */ /* 0x000fe200078e33ff */
[----:B------:R-:W-:Y:S01]  /*0740*/  IMAD R7, R20, UR8, RZ ;  /* 0x0000000814077c24 */ /* 0x000fe2000f8e02ff */
[----:B------:R-:W0:Y:S01]  /*0750*/  LDC.64 R10, c[0x0][0x250] ;  /* 0x00009400ff0a7b82 */ /* 0x000e220000000a00 */
[C---:B------:R-:W-:Y:S01]  /*0760*/  IMAD.WIDE.U32 R20, R8.reuse, UR8, RZ ;  /* 0x0000000808147c25 */ /* 0x040fe2000f8e00ff */
[----:B------:R-:W-:Y:S01]  /*0770*/  ULDC UR4, c[0x0][0x2cc] ;  /* 0x0000b30000047ab9 */ /* 0x000fe20000000800 */
[----:B------:R-:W-:Y:S02]  /*0780*/  LOP3.LUT R13, RZ, R12, RZ, 0x33, !PT ;  /* 0x0000000cff0d7212 */ /* 0x000fe400078e33ff */
[----:B------:R-:W-:Y:S01]  /*0790*/  IMAD R7, R8, UR9, R7 ;  /* 0x0000000908077c24 */ /* 0x000fe2000f8e0207 */
[----:B------:R-:W-:Y:S01]  /*07a0*/  ISETP.NE.AND P0, PT, RZ, UR4, PT ;  /* 0x00000004ff007c0c */ /* 0x000fe2000bf05270 */
[----:B------:R-:W-:Y:S01]  /*07b0*/  IMAD.MOV.U32 R18, RZ, RZ, R20 ;  /* 0x000000ffff127224 */ /* 0x000fe200078e0014 */
[----:B------:R-:W-:Y:S01]  /*07c0*/  ULDC.64 UR8, c[0x0][0x248] ;  /* 0x0000920000087ab9 */ /* 0x000fe20000000a00 */
[----:B------:R-:W-:Y:S01]  /*07d0*/  IMAD.IADD R19, R21, 0x1, R7 ;  /* 0x0000000115137824 */ /* 0x000fe200078e0207 */
[----:B------:R-:W-:-:S02]  /*07e0*/  IADD3 R8, R6, UR5, RZ ;  /* 0x0000000506087c10 */ /* 0x000fc4000fffe0ff */
[----:B------:R-:W-:Y:S01]  /*07f0*/  LOP3.LUT R9, RZ, R9, RZ, 0x33, !PT ;  /* 0x00000009ff097212 */ /* 0x000fe200078e33ff */
[----:B------:R-:W-:Y:S01]  /*0800*/  IMAD.WIDE.U32 R6, R0, UR8, R18 ;  /* 0x0000000800067c25 */ /* 0x000fe2000f8e0012 */
[----:B------:R-:W-:Y:S02]  /*0810*/  VIADDMNMX R8, R8, -UR10, R13, !PT ;  /* 0x8000000a08087c46 */ /* 0x000fe4000f80010d */
[----:B------:R-:W-:Y:S01]  /*0820*/  LOP3.LUT R12, RZ, R4, RZ, 0x33, !PT ;  /* 0x00000004ff0c7212 */ /* 0x000fe200078e33ff */
[----:B------:R-:W-:Y:S01]  /*0830*/  IMAD R17, R0, UR9, R7 ;  /* 0x0000000900117c24 */ /* 0x000fe2000f8e0207 */
[----:B------:R-:W-:Y:S01]  /*0840*/  ULDC.64 UR8, c[0x0][0x240] ;  /* 0x0000900000087ab9 */ /* 0x000fe20000000a00 */
[----:B------:R-:W-:Y:S01]  /*0850*/  IMAD.MOV.U32 R7, RZ, RZ, R25 ;  /* 0x000000ffff077224 */ /* 0x000fe200078e0019 */
[----:B------:R-:W-:Y:S01]  /*0860*/  VIMNMX R13, R8, R9, !PT ;  /* 0x00000009080d7248 */ /* 0x000fe20007fe0100 */
[----:B------:R-:W-:-:S03]  /*0870*/  IMAD.MOV.U32 R16, RZ, RZ, R6 ;  /* 0x000000ffff107224 */ /* 0x000fc600078e0006 */
[----:B------:R-:W-:Y:S01]  /*0880*/  IADD3 R24, -R13, -0x2, -R4 ;  /* 0xfffffffe0d187810 */ /* 0x000fe20007ffe904 */
[----:B------:R-:W-:Y:S01]  /*0890*/  IMAD.WIDE.U32 R16, R7, UR8, R16 ;  /* 0x0000000807107c25 */ /* 0x000fe2000f8e0010 */
        /* <DEDUP_REMOVED lines=10> */
.L_x_669:
[----:B------:R-:W1:Y:S01]  /*0940*/  I2F.F64 R14, R14 ;  /* 0x0000000e000e7312 */ /* 0x000e620000201c00 */
[----:B------:R-:W-:Y:S01]  /*0950*/  IADD3 R40, -R13, R12, RZ ;  /* 0x0000000c0d287210 */ /* 0x000fe20007ffe1ff */
[C---:B0-----:R-:W-:Y:S01]  /*0960*/  IMAD.SHL.U32 R8, R10.reuse, 0x8, RZ ;  /* 0x000000080a087824 */ /* 0x041fe200078e00ff */
[----:B------:R-:W-:Y:S01]  /*0970*/  SHF.L.U64.HI R6, R10, 0x3, R11 ;  /* 0x000000030a067819 */ /* 0x000fe2000001020b */
[----:B------:R-:W-:Y:S01]  /*0980*/  VIADD R10, R4, 0x1 ;  /* 0x00000001040a7836 */ /* 0x000fe20000000000 */
[----:B------:R-:W-:Y:S01]  /*0990*/  ISETP.GE.U32.AND P0, PT, R24, 0x3, PT ;  /* 0x000000031800780c */ /* 0x000fe20003f06070 */
[C---:B------:R-:W-:Y:S01]  /*09a0*/  VIADD R12, R4.reuse, 0x2 ;  /* 0x00000002040c7836 */ /* 0x040fe20000000000 */
[----:B------:R-:W-:Y:S01]  /*09b0*/  SHF.R.S32.HI R11, RZ, 0x1f, R4 ;  /* 0x0000001fff0b7819 */ /* 0x000fe20000011404 */
[----:B------:R-:W-:Y:S01]  /*09c0*/  IMAD R9, R7, UR9, R17 ;  /* 0x0000000907097c24 */ /* 0x000fe2000f8e0211 */
[----:B------:R-:W-:Y:S02]  /*09d0*/  IADD3 R13, R4, 0x3, RZ ;  /* 0x00000003040d7810 */ /* 0x000fe40007ffe0ff */
[----:B------:R-:W-:-:S02]  /*09e0*/  CS2R R38, SRZ ;  /* 0x0000000000267805 */ /* 0x000fc4000001ff00 */
[----:B------:R-:W-:Y:S02]  /*09f0*/  CS2R R24, SRZ ;  /* 0x0000000000187805 */ /* 0x000fe4000001ff00 */
[----:B------:R-:W-:Y:S02]  /*0a00*/  SHF.R.S32.HI R41, RZ, 0x1f, R10 ;  /* 0x0000001fff297819 */ /* 0x000fe4000001140a */
[----:B------:R-:W-:Y:S02]  /*0a10*/  SHF.R.S32.HI R43, RZ, 0x1f, R12 ;  /* 0x0000001fff2b7819 */ /* 0x000fe4000001140c */
[----:B-1----:R-:W-:-:S07]  /*0a20*/  LOP3.LUT R40, R40, 0x3, RZ, 0xc0, !PT ;  /* 0x0000000328287812 */ /* 0x002fce00078ec0ff */
.L_x_677:
[----:B------:R-:W-:Y:S01]  /*0a30*/  SHF.R.S32.HI R26, RZ, 0x1f, R7 ;  /* 0x0000001fff1a7819 */ /* 0x000fe20000011407 */
[----:B------:R-:W-:Y:S01]  /*0a40*/  ULDC.64 UR8, c[0x0][0x240] ;  /* 0x0000900000087ab9 */ /* 0x000fe20000000a00 */
[----:B------:R-:W-:Y:S01]  /*0a50*/  IMAD.MOV.U32 R27, RZ, RZ, R19 ;  /* 0x000000ffff1b7224 */ /* 0x000fe200078e0013 */
[----:B------:R-:W-:Y:S01]  /*0a60*/  HFMA2.MMA R45, -RZ, RZ, 0, 0 ;  /* 0x00000000ff2d7435 */ /* 0x000fe200000001ff */
[----:B------:R-:W-:Y:S01]  /*0a70*/  BSSY B0, `(.L_x_670) ;  /* 0x0000065000007945 */ /* 0x000fe20003800000 */
[----:B------:R-:W-:Y:S02]  /*0a80*/  IMAD R28, R26, UR8, RZ ;  /* 0x000000081a1c7c24 */ /* 0x000fe4000f8e02ff */
[----:B------:R-:W-:Y:S02]  /*0a90*/  IMAD.MOV.U32 R26, RZ, RZ, R20 ;  /* 0x000000ffff1a7224 */ /* 0x000fe400078e0014 */
[C---:B------:R-:W-:Y:S02]  /*0aa0*/  IMAD R47, R7.reuse, UR9, R28 ;  /* 0x00000009072f7c24 */ /* 0x040fe4000f8e021c */
[----:B------:R-:W-:-:S04]  /*0ab0*/  IMAD.WIDE.U32 R26, R7, UR8, R26 ;  /* 0x00000008071a7c25 */ /* 0x000fc8000f8e001a */
[----:B------:R-:W-:Y:S02]  /*0ac0*/  IMAD.MOV.U32 R42, RZ, RZ, RZ ;  /* 0x000000ffff2a7224 */ /* 0x000fe400078e00ff */
[----:B------:R-:W-:Y:S02]  /*0ad0*/  IMAD.MOV.U32 R44, RZ, RZ, R0 ;  /* 0x000000ffff2c7224 */ /* 0x000fe400078e0000 */
[----:B------:R-:W-:-:S07]  /*0ae0*/  IMAD.IADD R47, R27, 0x1, R47 ;  /* 0x000000011b2f7824 */ /* 0x000fce00078e022f */
.L_x_676:
        /* <DEDUP_REMOVED lines=13> */
[----:B------:R-:W-:-:S07]  /*0bc0*/  IMAD.IADD R37, R37, 0x1, R35 ;  /* 0x0000000125257824 */ /* 0x000fce00078e0223 */
[----:B------:R-:W1:Y:S01]  /*0bd0*/  LDC.64 R32, c[0x0][0x210] ;  /* 0x00008400ff207b82 */ /* 0x000e620000000a00 */
[-C--:B0-----:R-:W-:Y:S02]  /*0be0*/  IMAD R34, R11, R30.reuse, RZ ;  /* 0x0000001e0b227224 */ /* 0x081fe400078e02ff */
[----:B------:R-:W-:-:S04]  /*0bf0*/  IMAD.WIDE.U32 R48, R4, R30, R36 ;  /* 0x0000001e04307225 */ /* 0x000fc800078e0024 */
[----:B------:R-:W-:Y:S01]  /*0c00*/  IMAD R35, R4, R31, R34 ;  /* 0x0000001f04237224 */ /* 0x000fe200078e0222 */
[----:B-1----:R-:W-:-:S03]  /*0c10*/  LEA R34, P2, R48, R32, 0x3 ;  /* 0x0000002030227211 */ /* 0x002fc600078418ff */
[----:B------:R-:W-:-:S05]  /*0c20*/  IMAD.IADD R35, R49, 0x1, R35 ;  /* 0x0000000131237824 */ /* 0x000fca00078e0223 */
[----:B------:R-:W-:-:S06]  /*0c30*/  LEA.HI.X R35, R48, R33, R35, 0x3, P2 ;  /* 0x0000002130237211 */ /* 0x000fcc00010f1c23 */
[----:B------:R-:W2:Y:S01]  /*0c40*/  LDG.E.64 R34, desc[UR6][R34.64] ;  /* 0x0000000622227981 */ /* 0x000ea2000c1e1b00 */
[----:B------:R-:W-:Y:S02]  /*0c50*/  ISETP.NE.AND P2, PT, R40, 0x1, PT ;  /* 0x000000012800780c */ /* 0x000fe40003f45270 */
[----:B------:R-:W-:Y:S01]  /*0c60*/  MOV R46, R10 ;  /* 0x0000000a002e7202 */ /* 0x000fe20000000f00 */
[----:B--2---:R-:W-:-:S10]  /*0c70*/  DADD R24, R24, R34 ;  /* 0x0000000018187229 */ /* 0x004fd40000000022 */
[----:B------:R-:W-:Y:S05]  /*0c80*/  @!P2 BRA `(.L_x_672) ;  /* 0x00000000004ca947 */ /* 0x000fea0003800000 */
[----:B------:R-:W-:Y:S01]  /*0c90*/  ISETP.NE.AND P2, PT, R40, 0x2, PT ;  /* 0x000000022800780c */ /* 0x000fe20003f45270 */
[-C--:B------:R-:W-:Y:S02]  /*0ca0*/  IMAD R46, R41, R30.reuse, RZ ;  /* 0x0000001e292e7224 */ /* 0x080fe400078e02ff */
[----:B------:R-:W-:-:S04]  /*0cb0*/  IMAD.WIDE.U32 R34, R10, R30, R36 ;  /* 0x0000001e0a227225 */ /* 0x000fc800078e0024 */
[----:B------:R-:W-:-:S04]  /*0cc0*/  IMAD R49, R10, R31, R46 ;  /* 0x0000001f0a317224 */ /* 0x000fc800078e022e */
[----:B------:R-:W-:Y:S02]  /*0cd0*/  IMAD.IADD R35, R35, 0x1, R49 ;  /* 0x0000000123237824 */ /* 0x000fe400078e0231 */
[----:B------:R-:W-:-:S04]  /*0ce0*/  @P2 IMAD.WIDE.U32 R36, R12, R30, R36 ;  /* 0x0000001e0c242225 */ /* 0x000fc800078e0024 */
[----:B------:R-:W-:Y:S01]  /*0cf0*/  @P2 IMAD R46, R43, R30, RZ ;  /* 0x0000001e2b2e2224 */ /* 0x000fe200078e02ff */
[----:B------:R-:W-:-:S03]  /*0d00*/  LEA R30, P3, R34, R32, 0x3 ;  /* 0x00000020221e7211 */ /* 0x000fc600078618ff */
[----:B------:R-:W-:Y:S01]  /*0d10*/  @P2 IMAD R49, R12, R31, R46 ;  /* 0x0000001f0c312224 */ /* 0x000fe200078e022e */
[----:B------:R-:W-:Y:S02]  /*0d20*/  LEA.HI.X R31, R34, R33, R35, 0x3, P3 ;  /* 0x00000021221f7211 */ /* 0x000fe400018f1c23 */
[----:B------:R-:W-:Y:S01]  /*0d30*/  @P2 LEA R32, P3, R36, R32, 0x3 ;  /* 0x0000002024202211 */ /* 0x000fe200078618ff */
[----:B------:R-:W-:-:S03]  /*0d40*/  @P2 IMAD.IADD R34, R37, 0x1, R49 ;  /* 0x0000000125222824 */ /* 0x000fc600078e0231 */
[----:B------:R-:W2:Y:S02]  /*0d50*/  LDG.E.64 R30, desc[UR6][R30.64] ;  /* 0x000000061e1e7981 */ /* 0x000ea4000c1e1b00 */
[----:B------:R-:W-:-:S06]  /*0d60*/  @P2 LEA.HI.X R33, R36, R33, R34, 0x3, P3 ;  /* 0x0000002124212211 */ /* 0x000fcc00018f1c22 */
[----:B------:R-:W3:Y:S01]  /*0d70*/  @P2 LDG.E.64 R32, desc[UR6][R32.64] ;  /* 0x0000000620202981 */ /* 0x000ee2000c1e1b00 */
[----:B------:R-:W-:Y:S01]  /*0d80*/  IMAD.MOV.U32 R46, RZ, RZ, R12 ;  /* 0x000000ffff2e7224 */ /* 0x000fe200078e000c */
[----:B------:R-:W-:Y:S01]  /*0d90*/  @P2 MOV R46, R13 ;  /* 0x0000000d002e2202 */ /* 0x000fe20000000f00 */
[----:B--2---:R-:W-:-:S08]  /*0da0*/  DADD R24, R24, R30 ;  /* 0x0000000018187229 */ /* 0x004fd0000000001e */
[----:B---3--:R-:W-:-:S11]  /*0db0*/  @P2 DADD R24, R24, R32 ;  /* 0x0000000018182229 */ /* 0x008fd60000000020 */
.L_x_672:
[----:B------:R-:W-:Y:S05]  /*0dc0*/  BSYNC B1 ;  /* 0x0000000000017941 */ /* 0x000fea0003800000 */
.L_x_671:
[----:B------:R-:W-:Y:S04]  /*0dd0*/  BSSY B1, `(.L_x_673) ;  /* 0x000002b000017945 */ /* 0x000fe80003800000 */
[----:B------:R-:W-:Y:S05]  /*0de0*/  @!P0 BRA `(.L_x_674) ;  /* 0x0000000000a48947 */ /* 0x000fea0003800000 */
[----:B------:R-:W-:Y:S01]  /*0df0*/  ULDC.64 UR8, c[0x0][0x240] ;  /* 0x0000900000087ab9 */ /* 0x000fe20000000a00 */
[----:B------:R-:W-:Y:S01]  /*0e00*/  IMAD.MOV.U32 R30, RZ, RZ, R16 ;  /* 0x000000ffff1e7224 */ /* 0x000fe200078e0010 */
[----:B------:R-:W-:Y:S01]  /*0e10*/  SHF.R.S32.HI R32, RZ, 0x1f, R46 ;  /* 0x0000001fff207819 */ /* 0x000fe2000001142e */
[----:B------:R-:W-:Y:S01]  /*0e20*/  IMAD R33, R39, UR8, RZ ;  /* 0x0000000827217c24 */ /* 0x000fe2000f8e02ff */
[----:B------:R-:W-:Y:S01]  /*0e30*/  ULDC.64 UR12, c[0x0][0x210] ;  /* 0x00008400000c7ab9 */ /* 0x000fe20000000a00 */
[----:B------:R-:W-:Y:S02]  /*0e40*/  IMAD.MOV.U32 R31, RZ, RZ, R9 ;  /* 0x000000ffff1f7224 */ /* 0x000fe400078e0009 */
[C---:B------:R-:W-:Y:S02]  /*0e50*/  IMAD R33, R38.reuse, UR9, R33 ;  /* 0x0000000926217c24 */ /* 0x040fe4000f8e0221 */
[----:B------:R-:W-:Y:S01]  /*0e60*/  IMAD.WIDE.U32 R30, R38, UR8, R30 ;  /* 0x00000008261e7c25 */ /* 0x000fe2000f8e001e */
[----:B------:R-:W-:-:S03]  /*0e70*/  ULDC.64 UR8, c[0x0][0x250] ;  /* 0x0000940000087ab9 */ /* 0x000fc60000000a00 */
[----:B------:R-:W-:Y:S02]  /*0e80*/  IMAD.IADD R31, R31, 0x1, R33 ;  /* 0x000000011f1f7824 */ /* 0x000fe400078e0221 */
[-C--:B------:R-:W-:Y:S02]  /*0e90*/  IMAD R34, R45, R28.reuse, RZ ;  /* 0x0000001c2d227224 */ /* 0x080fe400078e02ff */
        /* <DEDUP_REMOVED lines=11> */
.L_x_675:
[-C--:B------:R-:W-:Y:S01]  /*0f50*/  IADD3 R50, P2, R52, R8.reuse, RZ ;  /* 0x0000000834327210 */ /* 0x080fe20007f5e0ff */
[----:B------:R0:W2:Y:S04]  /*0f60*/  LDG.E.64 R36, desc[UR6][R52.64] ;  /* 0x0000000634247981 */ /* 0x0000a8000c1e1b00 */
[----:B------:R-:W-:Y:S01]  /*0f70*/  IMAD.X R51, R53, 0x1, R6, P2 ;  /* 0x0000000135337824 */ /* 0x000fe200010e0606 */
[----:B------:R-:W-:-:S04]  /*0f80*/  IADD3 R30, P2, R50, R8, RZ ;  /* 0x00000008321e7210 */ /* 0x000fc80007f5e0ff */
[----:B------:R-:W3:Y:S01]  /*0f90*/  LDG.E.64 R34, desc[UR6][R50.64] ;  /* 0x0000000632227981 */ /* 0x000ee2000c1e1b00 */
[----:B------:R-:W-:Y:S01]  /*0fa0*/  IMAD.X R31, R51, 0x1, R6, P2 ;  /* 0x00000001331f7824 */ /* 0x000fe200010e0606 */
[----:B------:R-:W-:-:S04]  /*0fb0*/  IADD3 R28, P2, R30, R8, RZ ;  /* 0x000000081e1c7210 */ /* 0x000fc80007f5e0ff */
[----:B------:R-:W4:Y:S01]  /*0fc0*/  LDG.E.64 R32, desc[UR6][R30.64] ;  /* 0x000000061e207981 */ /* 0x000f22000c1e1b00 */
[----:B------:R-:W-:-:S05]  /*0fd0*/  IADD3.X R29, R31, R6, RZ, P2, !PT ;  /* 0x000000061f1d7210 */ /* 0x000fca00017fe4ff */
[----:B------:R-:W5:Y:S01]  /*0fe0*/  LDG.E.64 R48, desc[UR6][R28.64] ;  /* 0x000000061c307981 */ /* 0x000f62000c1e1b00 */
[----:B------:R-:W-:Y:S01]  /*0ff0*/  VIADD R46, R46, 0x4 ;  /* 0x000000042e2e7836 */ /* 0x000fe20000000000 */
[----:B0-----:R-:W-:-:S04]  /*1000*/  IADD3 R52, P3, R28, R8, RZ ;  /* 0x000000081c347210 */ /* 0x001fc80007f7e0ff */
[----:B------:R-:W-:Y:S01]  /*1010*/  ISETP.GE.AND P2, PT, R46, R5, PT ;  /* 0x000000052e00720c */ /* 0x000fe20003f46270 */
[----:B------:R-:W-:Y:S01]  /*1020*/  IMAD.X R53, R29, 0x1, R6, P3 ;  /* 0x000000011d357824 */ /* 0x000fe200018e0606 */
[----:B--2---:R-:W-:-:S08]  /*1030*/  DADD R36, R36, R24 ;  /* 0x0000000024247229 */ /* 0x004fd00000000018 */
[----:B---3--:R-:W-:-:S08]  /*1040*/  DADD R34, R36, R34 ;  /* 0x0000000024227229 */ /* 0x008fd00000000022 */
[----:B----4-:R-:W-:-:S08]  /*1050*/  DADD R32, R34, R32 ;  /* 0x0000000022207229 */ /* 0x010fd00000000020 */
[----:B-----5:R-:W-:Y:S01]  /*1060*/  DADD R24, R32, R48 ;  /* 0x0000000020187229 */ /* 0x020fe20000000030 */
[----:B------:R-:W-:Y:S10]  /*1070*/  @!P2 BRA `(.L_x_675) ;  /* 0xfffffffc00b4a947 */ /* 0x000ff4000383ffff */
.L_x_674:
[----:B------:R-:W-:Y:S05]  /*1080*/  BSYNC B1 ;  /* 0x0000000000017941 */ /* 0x000fea0003800000 */
.L_x_673:
[----:B------:R-:W-:-:S05]  /*1090*/  IADD3 R42, P2, R42, 0x1, RZ ;  /* 0x000000012a2a7810 */ /* 0x000fca0007f5e0ff */
[----:B------:R-:W-:Y:S01]  /*10a0*/  IMAD.X R45, RZ, RZ, R45, P2 ;  /* 0x000000ffff2d7224 */ /* 0x000fe200010e062d */
[----:B------:R-:W-:Y:S07]  /*10b0*/  @!P1 BRA `(.L_x_676) ;  /* 0xfffffff8008c9947 */ /* 0x000fee000383ffff */
[----:B------:R-:W-:Y:S05]  /*10c0*/  BSYNC B0 ;  /* 0x0000000000007941 */ /* 0x000fea0003800000 */
.L_x_670:
[----:B------:R-:W-:Y:S02]  /*10d0*/  IADD3 R7, R7, 0x1, RZ ;  /* 0x0000000107077810 */ /* 0x000fe40007ffe0ff */
[----:B------:R-:W-:Y:S02]  /*10e0*/  IADD3 R38, P2, R38, 0x1, RZ ;  /* 0x0000000126267810 */ /* 0x000fe40007f5e0ff */
[----:B------:R-:W-:-:S03]  /*10f0*/  ISETP.GE.AND P1, PT, R7, R2, PT ;  /* 0x000000020700720c */ /* 0x000fc60003f26270 */
[----:B------:R-:W-:-:S10]  /*1100*/  IMAD.X R39, RZ, RZ, R39, P2 ;  /* 0x000000ffff277224 */ /* 0x000fd400010e0627 */
[----:B------:R-:W-:Y:S05]  /*1110*/  @!P1 BRA `(.L_x_677) ;  /* 0xfffffff800449947 */ /* 0x000fea000383ffff */
[----:B------:R-:W0:Y:S01]  /*1120*/  MUFU.RCP64H R3, R15 ;  /* 0x0000000f00037308 */ /* 0x000e220000001800 */
[----:B------:R-:W-:Y:S01]  /*1130*/  IMAD.MOV.U32 R2, RZ, RZ, 0x1 ;  /* 0x00000001ff027424 */ /* 0x000fe200078e00ff */
[----:B------:R-:W-:Y:S01]  /*1140*/  FSETP.GEU.AND P1, PT, |R25|, 6.5827683646048100446e-37, PT ;  /* 0x036000001900780b */ /* 0x000fe20003f2e200 */
[----:B------:R-:W-:Y:S04]  /*1150*/  BSSY B0, `(.L_x_678) ;  /* 0x0000010000007945 */ /* 0x000fe80003800000 */
[----:B0-----:R-:W-:-:S08]  /*1160*/  DFMA R4, -R14, R2, 1 ;  /* 0x3ff000000e04742b */ /* 0x001fd00000000102 */
[----:B------:R-:W-:-:S08]  /*1170*/  DFMA R4, R4, R4, R4 ;  /* 0x000000040404722b */ /* 0x000fd00000000004 */
[----:B------:R-:W-:-:S08]  /*1180*/  DFMA R4, R2, R4, R2 ;  /* 0x000000040204722b */ /* 0x000fd00000000002 */
[----:B------:R-:W-:-:S08]  /*1190*/  DFMA R2, -R14, R4, 1 ;  /* 0x3ff000000e02742b */ /* 0x000fd00000000104 */
[----:B------:R-:W-:-:S08]  /*11a0*/  DFMA R2, R4, R2, R4 ;  /* 0x000000020402722b */ /* 0x000fd00000000004 */
[----:B------:R-:W-:-:S08]  /*11b0*/  DMUL R4, R24, R2 ;  /* 0x0000000218047228 */ /* 0x000fd00000000000 */
[----:B------:R-:W-:-:S08]  /*11c0*/  DFMA R6, -R14, R4, R24 ;  /* 0x000000040e06722b */ /* 0x000fd00000000118 */
[----:B------:R-:W-:-:S10]  /*11d0*/  DFMA R2, R2, R6, R4 ;  /* 0x000000060202722b */ /* 0x000fd40000000004 */
[----:B------:R-:W-:-:S05]  /*11e0*/  FFMA R0, RZ, R15, R3 ;  /* 0x0000000fff007223 */ /* 0x000fca0000000003 */
[----:B------:R-:W-:-:S13]  /*11f0*/  FSETP.GT.AND P0, PT, |R0|, 1.469367938527859385e-39, PT ;  /* 0x001000000000780b */ /* 0x000fda0003f04200 */
[----:B------:R-:W-:Y:S05]  /*1200*/  @P0 BRA P1, `(.L_x_679) ;  /* 0x0000000000100947 */ /* 0x000fea0000800000 */
[----:B------:R-:W-:-:S07]  /*1210*/  MOV R0, 0x1230 ;  /* 0x0000123000007802 */ /* 0x000fce0000000f00 */
[----:B------:R-:W-:Y:S05]  /*1220*/  CALL.REL.NOINC `($__internal_38_$__cuda_sm20_div_rn_f64_full) ;  /* 0x00000000001c7944 */ /* 0x000fea0003c00000 */
[----:B------:R-:W-:Y:S01]  /*1230*/  IMAD.MOV.U32 R2, RZ, RZ, R8 ;  /* 0x000000ffff027224 */ /* 0x000fe200078e0008 */
[----:B------:R-:W-:-:S07]  /*1240*/  MOV R3, R9 ;  /* 0x0000000900037202 */ /* 0x000fce0000000f00 */
.L_x_679:
[----:B------:R-:W-:Y:S05]  /*1250*/  BSYNC B0 ;  /* 0x0000000000007941 */ /* 0x000fea0003800000 */
.L_x_678:
[----:B------:R-:W-:Y:S01]  /*1260*/  STG.E.64 desc[UR6][R22.64], R2 ;  /* 0x0000000216007986 */ /* 0x000fe2000c101b06 */
[----:B------:R-:W-:Y:S05]  /*1270*/  EXIT ;  /* 0x000000000000794d */ /* 0x000fea0003800000 */
.L_x_668:
[----:B------:R-:W-:Y:S01]  /*1280*/  STG.E.64 desc[UR6][R22.64], RZ ;  /* 0x000000ff16007986 */ /* 0x000fe2000c101b06 */
[----:B------:R-:W-:Y:S05]  /*1290*/  EXIT ;  /* 0x000000000000794d */ /* 0x000fea0003800000 */
        .weak           $__internal_38_$__cuda_sm20_div_rn_f64_full
        .type           $__internal_38_$__cuda_sm20_div_rn_f64_full,@function
        .size           $__internal_38_$__cuda_sm20_div_rn_f64_full,($__internal_39_$__cuda_sm20_div_s64 - $__internal_38_$__cuda_sm20_div_rn_f64_full)
$__internal_38_$__cuda_sm20_div_rn_f64_full:
[C---:B------:R-:W-:Y:S01]  /*12a0*/  FSETP.GEU.AND P0, PT, |R15|.reuse, 1.469367938527859385e-39, PT ;  /* 0x001000000f00780b */ /* 0x040fe20003f0e200 */
[--C-:B------:R-:W-:Y:S01]  /*12b0*/  IMAD.MOV.U32 R4, RZ, RZ, R14.reuse ;  /* 0x000000ffff047224 */ /* 0x100fe200078e000e */
[----:B------:R-:W-:Y:S01]  /*12c0*/  LOP3.LUT R2, R15, 0x800fffff, RZ, 0xc0, !PT ;  /* 0x800fffff0f027812 */ /* 0x000fe200078ec0ff */
[----:B------:R-:W-:Y:S01]  /*12d0*/  IMAD.MOV.U32 R5, RZ, RZ, R15 ;  /* 0x000000ffff057224 */ /* 0x000fe200078e000f */
[----:B------:R-:W-:Y:S01]  /*12e0*/  MOV R6, 0x1 ;  /* 0x0000000100067802 */ /* 0x000fe20000000f00 */
[----:B------:R-:W-:Y:S01]  /*12f0*/  IMAD.MOV.U32 R16, RZ, RZ, 0x1ca00000 ;  /* 0x1ca00000ff107424 */ /* 0x000fe200078e00ff */
[----:B------:R-:W-:Y:S01]  /*1300*/  LOP3.LUT R3, R2, 0x3ff00000, RZ, 0xfc, !PT ;  /* 0x3ff0000002037812 */ /* 0x000fe200078efcff */
[----:B------:R-:W-:Y:S01]  /*1310*/  IMAD.MOV.U32 R2, RZ, RZ, R14 ;  /* 0x000000ffff027224 */ /* 0x000fe200078e000e */
[C---:B------:R-:W-:Y:S01]  /*1320*/  FSETP.GEU.AND P2, PT, |R25|.reuse, 1.469367938527859385e-39, PT ;  /* 0x001000001900780b */ /* 0x040fe20003f4e200 */
[----:B------:R-:W-:Y:S01]  /*1330*/  BSSY B1, `(.L_x_680) ;  /* 0x0000050000017945 */ /* 0x000fe20003800000 */
[----:B------:R-:W-:-:S02]  /*1340*/  LOP3.LUT R17, R25, 0x7ff00000, RZ, 0xc0, !PT ;  /* 0x7ff0000019117812 */ /* 0x000fc400078ec0ff */
[----:B------:R-:W-:Y:S01]  /*1350*/  LOP3.LUT R14, R15, 0x7ff00000, RZ, 0xc0, !PT ;  /* 0x7ff000000f0e7812 */ /* 0x000fe200078ec0ff */
[----:B------:R-:W-:Y:S01]  /*1360*/  @!P0 DMUL R2, R4, 8.98846567431157953865e+307 ;  /* 0x7fe0000004028828 */ /* 0x000fe20000000000 */
[----:B------:R-:W-:Y:S02]  /*1370*/  MOV R15, R17 ;  /* 0x00000011000f7202 */ /* 0x000fe40000000f00 */
[----:B------:R-:W-:-:S03]  /*1380*/  ISETP.GE.U32.AND P1, PT, R17, R14, PT ;  /* 0x0000000e1100720c */ /* 0x000fc60003f26070 */
[----:B------:R-:W0:Y:S02]  /*1390*/  MUFU.RCP64H R7, R3 ;  /* 0x0000000300077308 */ /* 0x000e240000001800 */
[----:B------:R-:W-:Y:S02]  /*13a0*/  @!P2 LOP3.LUT R10, R5, 0x7ff00000, RZ, 0xc0, !PT ;  /* 0x7ff00000050aa812 */ /* 0x000fe400078ec0ff */
[----:B------:R-:W-:Y:S02]  /*13b0*/  @!P0 LOP3.LUT R14, R3, 0x7ff00000, RZ, 0xc0, !PT ;  /* 0x7ff00000030e8812 */ /* 0x000fe400078ec0ff */
[----:B------:R-:W-:-:S03]  /*13c0*/  @!P2 ISETP.GE.U32.AND P3, PT, R17, R10, PT ;  /* 0x0000000a1100a20c */ /* 0x000fc60003f66070 */
[----:B------:R-:W-:Y:S01]  /*13d0*/  VIADD R19, R14, 0xffffffff ;  /* 0xffffffff0e137836 */ /* 0x000fe20000000000 */
[----:B0-----:R-:W-:-:S08]  /*13e0*/  DFMA R8, R6, -R2, 1 ;  /* 0x3ff000000608742b */ /* 0x001fd00000000802 */
[----:B------:R-:W-:-:S08]  /*13f0*/  DFMA R8, R8, R8, R8 ;  /* 0x000000080808722b */ /* 0x000fd00000000008 */
[----:B------:R-:W-:Y:S01]  /*1400*/  DFMA R10, R6, R8, R6 ;  /* 0x00000008060a722b */ /* 0x000fe20000000006 */
[C---:B------:R-:W-:Y:S01]  /*1410*/  @!P2 SEL R9, R16.reuse, 0x63400000, !P3 ;  /* 0x634000001009a807 */ /* 0x040fe20005800000 */
[----:B------:R-:W-:Y:S01]  /*1420*/  IMAD.MOV.U32 R6, RZ, RZ, R24 ;  /* 0x000000ffff067224 */ /* 0x000fe200078e0018 */
[----:B------:R-:W-:Y:S01]  /*1430*/  SEL R7, R16, 0x63400000, !P1 ;  /* 0x6340000010077807 */ /* 0x000fe20004800000 */
[----:B------:R-:W-:Y:S01]  /*1440*/  @!P2 IMAD.MOV.U32 R8, RZ, RZ, RZ ;  /* 0x000000ffff08a224 */ /* 0x000fe200078e00ff */
[--C-:B------:R-:W-:Y:S02]  /*1450*/  @!P2 LOP3.LUT R9, R9, 0x80000000, R25.reuse, 0xf8, !PT ;  /* 0x800000000909a812 */ /* 0x100fe400078ef819 */
[----:B------:R-:W-:Y:S01]  /*1460*/  LOP3.LUT R7, R7, 0x800fffff, R25, 0xf8, !PT ;  /* 0x800fffff07077812 */ /* 0x000fe200078ef819 */
[----:B------:R-:W-:Y:S01]  /*1470*/  DFMA R12, R10, -R2, 1 ;  /* 0x3ff000000a0c742b */ /* 0x000fe20000000802 */
[----:B------:R-:W-:-:S06]  /*1480*/  @!P2 LOP3.LUT R9, R9, 0x100000, RZ, 0xfc, !PT ;  /* 0x001000000909a812 */ /* 0x000fcc00078efcff */
[----:B------:R-:W-:Y:S02]  /*1490*/  @!P2 DFMA R6, R6, 2, -R8 ;  /* 0x400000000606a82b */ /* 0x000fe40000000808 */
[----:B------:R-:W-:-:S08]  /*14a0*/  DFMA R12, R10, R12, R10 ;  /* 0x0000000c0a0c722b */ /* 0x000fd0000000000a */
[----:B------:R-:W-:Y:S01]  /*14b0*/  @!P2 LOP3.LUT R15, R7, 0x7ff00000, RZ, 0xc0, !PT ;  /* 0x7ff00000070fa812 */ /* 0x000fe200078ec0ff */
[----:B------:R-:W-:-:S04]  /*14c0*/  DMUL R8, R12, R6 ;  /* 0x000000060c087228 */ /* 0x000fc80000000000 */
[----:B------:R-:W-:-:S04]  /*14d0*/  VIADD R18, R15, 0xffffffff ;  /* 0xffffffff0f127836 */ /* 0x000fc80000000000 */
[----:B------:R-:W-:Y:S01]  /*14e0*/  DFMA R10, R8, -R2, R6 ;  /* 0x80000002080a722b */ /* 0x000fe20000000006 */
[----:B------:R-:W-:-:S04]  /*14f0*/  ISETP.GT.U32.AND P0, PT, R18, 0x7feffffe, PT ;  /* 0x7feffffe1200780c */ /* 0x000fc80003f04070 */
[----:B------:R-:W-:-:S03]  /*1500*/  ISETP.GT.U32.OR P0, PT, R19, 0x7feffffe, P0 ;  /* 0x7feffffe1300780c */ /* 0x000fc60000704470 */
[----:B------:R-:W-:-:S10]  /*1510*/  DFMA R12, R12, R10, R8 ;  /* 0x0000000a0c0c722b */ /* 0x000fd40000000008 */
[----:B------:R-:W-:Y:S05]  /*1520*/  @P0 BRA `(.L_x_681) ;  /* 0x00000000006c0947 */ /* 0x000fea0003800000 */
[----:B------:R-:W-:-:S04]  /*1530*/  LOP3.LUT R10, R5, 0x7ff00000, RZ, 0xc0, !PT ;  /* 0x7ff00000050a7812 */ /* 0x000fc800078ec0ff */
[CC--:B------:R-:W-:Y:S02]  /*1540*/  VIADDMNMX R8, R17.reuse, -R10.reuse, 0xb9600000, !PT ;  /* 0xb960000011087446 */ /* 0x0c0fe4000780090a */
[----:B------:R-:W-:Y:S01]  /*1550*/  ISETP.GE.U32.AND P0, PT, R17, R10, PT ;  /* 0x0000000a1100720c */ /* 0x000fe20003f06070 */
[----:B------:R-:W-:Y:S01]  /*1560*/  IMAD.MOV.U32 R10, RZ, RZ, RZ ;  /* 0x000000ffff0a7224 */ /* 0x000fe200078e00ff */
[----:B------:R-:W-:Y:S02]  /*1570*/  VIMNMX R8, R8, 0x46a00000, PT ;  /* 0x46a0000008087848 */ /* 0x000fe40003fe0100 */
[----:B------:R-:W-:-:S05]  /*1580*/  SEL R9, R16, 0x63400000, !P0 ;  /* 0x6340000010097807 */ /* 0x000fca0004000000 */
[----:B------:R-:W-:-:S05]  /*1590*/  IMAD.IADD R14, R8, 0x1, -R9 ;  /* 0x00000001080e7824 */ /* 0x000fca00078e0a09 */
[----:B------:R-:W-:-:S06]  /*15a0*/  IADD3 R11, R14, 0x7fe00000, RZ ;  /* 0x7fe000000e0b7810 */ /* 0x000fcc0007ffe0ff */
        /* <DEDUP_REMOVED lines=19> */
.L_x_681:
        /* <DEDUP_REMOVED lines=12> */
[----:B------:R-:W-:Y:S01]  /*17a0*/  @!P0 IMAD.MOV.U32 R8, RZ, RZ, RZ ;  /* 0x000000ffff088224 */ /* 0x000fe200078e00ff */
[----:B------:R-:W-:-:S03]  /*17b0*/  @P0 MOV R8, RZ ;  /* 0x000000ff00080202 */ /* 0x000fc60000000f00 */
[----:B------:R-:W-:Y:S01]  /*17c0*/  @P0 IMAD.MOV.U32 R9, RZ, RZ, R2 ;  /* 0x000000ffff090224 */ /* 0x000fe200078e0002 */
[----:B------:R-:W-:Y:S06]  /*17d0*/  BRA `(.L_x_682) ;  /* 0x0000000000147947 */ /* 0x000fec0003800000 */
.L_x_684:
[----:B------:R-:W-:Y:S01]  /*17e0*/  LOP3.LUT R9, R5, 0x80000, RZ, 0xfc, !PT ;  /* 0x0008000005097812 */ /* 0x000fe200078efcff */
[----:B------:R-:W-:Y:S01]  /*17f0*/  IMAD.MOV.U32 R8, RZ, RZ, R4 ;  /* 0x000000ffff087224 */ /* 0x000fe200078e0004 */
[----:B------:R-:W-:Y:S06]  /*1800*/  BRA `(.L_x_682) ;  /* 0x0000000000087947 */ /* 0x000fec0003800000 */
.L_x_683:
[----:B------:R-:W-:Y:S01]  /*1810*/  LOP3.LUT R9, R25, 0x80000, RZ, 0xfc, !PT ;  /* 0x0008000019097812 */ /* 0x000fe200078efcff */
[----:B------:R-:W-:-:S07]  /*1820*/  IMAD.MOV.U32 R8, RZ, RZ, R24 ;  /* 0x000000ffff087224 */ /* 0x000fce00078e0018 */
.L_x_682:
[----:B------:R-:W-:Y:S05]  /*1830*/  BSYNC B1 ;  /* 0x0000000000017941 */ /* 0x000fea0003800000 */
.L_x_680:
[----:B------:R-:W-:Y:S01]  /*1840*/  MOV R2, R0 ;  /* 0x0000000000027202 */ /* 0x000fe20000000f00 */
[----:B------:R-:W-:-:S04]  /*1850*/  IMAD.MOV.U32 R3, RZ, RZ, 0x0 ;  /* 0x00000000ff037424 */ /* 0x000fc800078e00ff */
[----:B------:R-:W-:Y:S05]  /*1860*/  RET.REL.NODEC R2 `(_ZN2at6native49_GLOBAL__N__09e94e3a_16_AveragePool3d_cu_a8eae74c29avg_pool3d_cuda_update_outputIddEEvNS_27GenericPackedTensorAccessorIKT_Lm4ENS_16DefaultPtrTraitsElEENS3_IS4_Lm4ES6_lEEiiiiiiiiibii) ;  /* 0xffffffe402e47950 */ /* 0x000fea0003c3ffff */
        .weak           $__internal_39_$__cuda_sm20_div_s64
        .type           $__internal_39_$__cuda_sm20_div_s64,@function
        .size           $__internal_39_$__cuda_sm20_div_s64,(.L_x_900 - $__internal_39_$__cuda_sm20_div_s64)
$__internal_39_$__cuda_sm20_div_s64:
        /* <DEDUP_REMOVED lines=38> */
[----:B------:R-:W-:Y:S02]  /*1ad0*/  IMAD.MOV.U32 R11, RZ, RZ, RZ ;  /* 0x000000ffff0b7224 */ /* 0x000fe400078e00ff */
[----:B------:R-:W-:-:S04]  /*1ae0*/  IMAD.WIDE.U32 R10, RZ, R9, R10 ;  /* 0x00000009ff0a7225 */ /* 0x000fc800078e000a */
[----:B------:R-:W-:-:S05]  /*1af0*/  IMAD.HI.U32 R3, P0, R3, UR4, R10 ;  /* 0x0000000403037c27 */ /* 0x000fca000f80000a */
[----:B------:R-:W-:Y:S02]  /*1b00*/  IADD3 R9, P2, RZ, R3, RZ ;  /* 0x00000003ff097210 */ /* 0x000fe40007f5e0ff */
[----:B------:R-:W-:-:S03]  /*1b10*/  IADD3.X R3, RZ, RZ, RZ, P0, !PT ;  /* 0x000000ffff037210 */ /* 0x000fc600007fe4ff */
        /* <DEDUP_REMOVED lines=24> */
[----:B------:R-:W-:Y:S06]  /*1ca0*/  RET.REL.NODEC R8 `(_ZN2at6native49_GLOBAL__N__09e94e3a_16_AveragePool3d_cu_a8eae74c29avg_pool3d_cuda_update_outputIddEEvNS_27GenericPackedTensorAccessorIKT_Lm4ENS_16DefaultPtrTraitsElEENS3_IS4_Lm4ES6_lEEiiiiiiiiibii) ;  /* 0xffffffe008d47950 */ /* 0x000fec0003c3ffff */
.L_x_685:
        /* <DEDUP_REMOVED lines=13> */
.L_x_900:


//--------------------- .text._ZN2at6native49_GLOBAL__N__09e94e3a_16_AveragePool3d_cu_a8eae74c29avg_pool3d_cuda_update_outputILi7EddEEvNS_27GenericPackedTensorAccessorIKT0_Lm4ENS_16DefaultPtrTraitsElEENS3_IS4_Lm4ES6_lEEiiiiiiiibii --------------------------
	.section	.text._ZN2at6native49_GLOBAL__N__09e94e3a_16_AveragePool3d_cu_a8eae74c29avg_pool3d_cuda_update_outputILi7EddEEvNS_27GenericPackedTensorAccessorIKT0_Lm4ENS_16DefaultPtrTraitsElEENS3_IS4_Lm4ES6_lEEiiiiiiiibii,"ax",@progbits
	.align	128
.text._ZN2at6native49_GLOBAL__N__09e94e3a_16_AveragePool3d_cu_a8eae74c29avg_pool3d_cuda_update_outputILi7EddEEvNS_27GenericPackedTensorAccessorIKT0_Lm4ENS_16DefaultPtrTraitsElEENS3_IS4_Lm4ES6_lEEiiiiiiiibii:
        .type           _ZN2at6native49_GLOBAL__N__09e94e3a_16_AveragePool3d_cu_a8eae74c29avg_pool3d_cuda_update_outputILi7EddEEvNS_27GenericPackedTensorAccessorIKT0_Lm4ENS_16DefaultPtrTraitsElEENS3_IS4_Lm4ES6_lEEiiiiiiiibii,@function
        .size           _ZN2at6native49_GLOBAL__N__09e94e3a_16_AveragePool3d_cu_a8eae74c29avg_pool3d_cuda_update_outputILi7EddEEvNS_27GenericPackedTensorAccessorIKT0_Lm4ENS_16DefaultPtrTraitsElEENS3_IS4_Lm4ES6_lEEiiiiiiiibii,(.L_x_903 - _ZN2at6native49_GLOBAL__N__09e94e3a_16_AveragePool3d_cu_a8eae74c29avg_pool3d_cuda_update_outputILi7EddEEvNS_27GenericPackedTensorAccessorIKT0_Lm4ENS_16DefaultPtrTraitsElEENS3_IS4_Lm4ES6_lEEiiiiiiiibii)
        .other          _ZN2at6native49_GLOBAL__N__09e94e3a_16_AveragePool3d_cu_a8eae74c29avg_pool3d_cuda_update_outputILi7EddEEvNS_27GenericPackedTensorAccessorIKT0_Lm4ENS_16DefaultPtrTraitsElEENS3_IS4_Lm4ES6_lEEiiiiiiiibii,@"STO_CUDA_ENTRY STV_DEFAULT"
_ZN2at6native49_GLOBAL__N__09e94e3a_16_AveragePool3d_cu_a8eae74c29avg_pool3d_cuda_update_outputILi7EddEEvNS_27GenericPackedTensorAccessorIKT0_Lm4ENS_16DefaultPtrTraitsElEENS3_IS4_Lm4ES6_lEEiiiiiiiibii:
        /* <DEDUP_REMOVED lines=18> */
[----:B------:R-:W-:Y:S05]  /*0120*/  CALL.REL.NOINC `($__internal_41_$__cuda_sm20_div_s64) ;  /* 0x0000001400c47944 */ /* 0x000fea0003c00000 */
[----:B------:R-:W0:Y:S01]  /*0130*/  LDC R0, c[0x0][0x268] ;  /* 0x00009a00ff007b82 */ /* 0x000e220000000800 */
[----:B------:R-:W-:-:S04]  /*0140*/  IMAD.MOV R15, RZ, RZ, -R7 ;  /* 0x000000ffff0f7224 */ /* 0x000fc800078e0a07 */
[----:B0-----:R-:W-:Y:S01]  /*0150*/  IMAD R15, R15, R0, UR4 ;  /* 0x000000040f0f7e24 */ /* 0x001fe2000f8e0200 */
[----:B------:R-:W-:Y:S06]  /*0160*/  BRA `(.L_x_687) ;  /* 0x0000000000547947 */ /* 0x000fec0003800000 */
.L_x_686:
        /* <DEDUP_REMOVED lines=21> */
.L_x_687:
        /* <DEDUP_REMOVED lines=20> */
[----:B------:R-:W-:Y:S02]  /*0400*/  IMAD.IADD R5, R5, 0x1, R9 ;  /* 0x0000000105057824 */ /* 0x000fe400078e0209 */
[C---:B------:R-:W-:Y:S01]  /*0410*/  IMAD R13, R6.reuse, UR5, R11 ;  /* 0x00000005060d7c24 */ /* 0x040fe2000f8e020b */
[----:B------:R-:W0:Y:S01]  /*0420*/  LDC.64 R8, c[0x0][0x2b0] ;  /* 0x0000ac00ff087b82 */ /* 0x000e220000000a00 */
[----:B------:R-:W-:Y:S01]  /*0430*/  IMAD.WIDE.U32 R4, R6, UR4, R4 ;  /* 0x0000000406047c25 */ /* 0x000fe2000f8e0004 */
[----:B------:R-:W-:-:S03]  /*0440*/  ULDC.64 UR4, c[0x0][0x288] ;  /* 0x0000a20000047ab9 */ /* 0x000fc60000000a00 */
[----:B------:R-:W-:Y:S01]  /*0450*/  IMAD R0, R0, UR4, RZ ;  /* 0x0000000400007c24 */ /* 0x000fe2000f8e02ff */
[----:B------:R-:W-:Y:S01]  /*0460*/  IADD3 R5, R5, R13, RZ ;  /* 0x0000000d05057210 */ /* 0x000fe20007ffe0ff */
[----:B------:R-:W-:Y:S01]  /*0470*/  IMAD R2, R19, UR8, RZ ;  /* 0x0000000813027c24 */ /* 0x000fe2000f8e02ff */
[----:B------:R-:W1:Y:S01]  /*0480*/  LDC.64 R10, c[0x0][0x2b8] ;  /* 0x0000ae00ff0a7b82 */ /* 0x000e620000000a00 */
[C---:B------:R-:W-:Y:S02]  /*0490*/  IMAD R13, R15.reuse, UR5, R0 ;  /* 0x000000050f0d7c24 */ /* 0x040fe4000f8e0200 */
[----:B------:R-:W-:Y:S01]  /*04a0*/  IMAD.WIDE.U32 R4, R15, UR4, R4 ;  /* 0x000000040f047c25 */ /* 0x000fe2000f8e0004 */
[----:B------:R-:W-:-:S03]  /*04b0*/  ULDC.64 UR4, c[0x0][0x2a8] ;  /* 0x0000aa0000047ab9 */ /* 0x000fc60000000a00 */
[----:B------:R-:W-:Y:S02]  /*04c0*/  IMAD.IADD R5, R5, 0x1, R13 ;  /* 0x0000000105057824 */ /* 0x000fe400078e020d */
[C---:B------:R-:W-:Y:S02]  /*04d0*/  IMAD R17, R7.reuse, UR9, R2 ;  /* 0x0000000907117c24 */ /* 0x040fe4000f8e0202 */
[----:B------:R-:W-:Y:S01]  /*04e0*/  IMAD.WIDE.U32 R12, R7, UR8, R4 ;  /* 0x00000008070c7c25 */ /* 0x000fe2000f8e0004 */
[----:B------:R-:W-:-:S03]  /*04f0*/  ULDC UR8, c[0x0][0x230] ;  /* 0x00008c0000087ab9 */ /* 0x000fc60000000800 */
[----:B------:R-:W-:Y:S02]  /*0500*/  IMAD.IADD R13, R13, 0x1, R17 ;  /* 0x000000010d0d7824 */ /* 0x000fe400078e0211 */
[----:B0-----:R-:W-:Y:S01]  /*0510*/  IMAD R15, R15, UR4, -R9 ;  /* 0x000000040f0f7c24 */ /* 0x001fe2000f8e0a09 */
[----:B------:R-:W-:Y:S02]  /*0520*/  ULDC UR4, c[0x0][0x220] ;  /* 0x0000880000047ab9 */ /* 0x000fe40000000800 */
[----:B------:R-:W-:Y:S02]  /*0530*/  VIADD R0, R9, UR4 ;  /* 0x0000000409007c36 */ /* 0x000fe40008000000 */
[----:B------:R-:W-:Y:S01]  /*0540*/  VIMNMX R25, RZ, R15, !PT ;  /* 0x0000000fff197248 */ /* 0x000fe20007fe0100 */
[----:B-1----:R-:W-:Y:S01]  /*0550*/  IMAD R3, R3, UR5, -R10 ;  /* 0x0000000503037c24 */ /* 0x002fe2000f8e0a0a */
[----:B------:R-:W-:Y:S01]  /*0560*/  ULDC UR5, c[0x0][0x228] ;  /* 0x00008a0000057ab9 */ /* 0x000fe20000000800 */
[----:B------:R-:W-:Y:S01]  /*0570*/  IMAD R5, R6, R8, -R11 ;  /* 0x0000000806057224 */ /* 0x000fe200078e0a0b */
[----:B------:R-:W-:Y:S01]  /*0580*/  IADD3 R16, R11, UR8, RZ ;  /* 0x000000080b107c10 */ /* 0x000fe2000fffe0ff */
[----:B------:R-:W-:-:S03]  /*0590*/  VIADD R10, R10, UR5 ;  /* 0x000000050a0a7c36 */ /* 0x000fc60008000000 */
[----:B------:R-:W-:Y:S02]  /*05a0*/  VIADDMNMX R18, R5, 0x7, R16, PT ;  /* 0x0000000705127846 */ /* 0x000fe40003800110 */
[----:B------:R-:W-:Y:S02]  /*05b0*/  VIADDMNMX R4, R3, UR7, R10, PT ;  /* 0x0000000703047c46 */ /* 0x000fe4000b80010a */
[----:B------:R-:W-:Y:S01]  /*05c0*/  VIADDMNMX R10, R15, UR6, R0, PT ;  /* 0x000000060f0a7c46 */ /* 0x000fe2000b800100 */
[----:B------:R-:W-:Y:S01]  /*05d0*/  IMAD.IADD R20, R18, 0x1, -R5 ;  /* 0x0000000112147824 */ /* 0x000fe200078e0a05 */
[----:B------:R-:W-:Y:S01]  /*05e0*/  VIMNMX R0, RZ, R3, !PT ;  /* 0x00000003ff007248 */ /* 0x000fe20007fe0100 */
[----:B------:R-:W-:Y:S01]  /*05f0*/  IMAD.IADD R9, R4, 0x1, -R3 ;  /* 0x0000000104097824 */ /* 0x000fe200078e0a03 */
[----:B------:R-:W-:Y:S01]  /*0600*/  VIMNMX R2, R10, UR4, PT ;  /* 0x000000040a027c48 */ /* 0x000fe2000bfe0100 */
[----:B------:R-:W-:Y:S01]  /*0610*/  ULDC.64 UR6, c[0x0][0x208] ;  /* 0x0000820000067ab9 */ /* 0x000fe20000000a00 */
[----:B------:R-:W-:Y:S01]  /*0620*/  VIMNMX R3, R4, UR5, PT ;  /* 0x0000000504037c48 */ /* 0x000fe2000bfe0100 */
[----:B------:R-:W-:Y:S01]  /*0630*/  ULDC.64 UR4, c[0x0][0x258] ;  /* 0x0000960000047ab9 */ /* 0x000fe20000000a00 */
[----:B------:R-:W-:Y:S01]  /*0640*/  ISETP.GT.AND P0, PT, R2, R25, PT ;  /* 0x000000190200720c */ /* 0x000fe20003f04270 */
[----:B------:R-:W-:Y:S01]  /*0650*/  IMAD R9, R9, R20, RZ ;  /* 0x0000001409097224 */ /* 0x000fe200078e02ff */
[----:B------:R-:W-:-:S02]  /*0660*/  VIMNMX R4, RZ, R5, !PT ;  /* 0x00000005ff047248 */ /* 0x000fc40007fe0100 */
[----:B------:R-:W-:Y:S02]  /*0670*/  VIMNMX R5, R18, UR8, PT ;  /* 0x0000000812057c48 */ /* 0x000fe4000bfe0100 */
[----:B------:R-:W-:Y:S02]  /*0680*/  ISETP.LE.OR P0, PT, R3, R0, !P0 ;  /* 0x000000000300720c */ /* 0x000fe40004703670 */
[C---:B------:R-:W-:Y:S02]  /*0690*/  LEA R22, P1, R12.reuse, UR4, 0x3 ;  /* 0x000000040c167c11 */ /* 0x040fe4000f8218ff */
[----:B------:R-:W-:Y:S02]  /*06a0*/  ISETP.LE.OR P0, PT, R5, R4, P0 ;  /* 0x000000040500720c */ /* 0x000fe40000703670 */
[----:B------:R-:W-:Y:S02]  /*06b0*/  IADD3 R10, -R15, R10, RZ ;  /* 0x0000000a0f0a7210 */ /* 0x000fe40007ffe1ff */
[----:B------:R-:W-:-:S03]  /*06c0*/  LEA.HI.X R23, R12, UR5, R13, 0x3, P1 ;  /* 0x000000050c177c11 */ /* 0x000fc600088f1c0d */
[----:B------:R-:W-:-:S06]  /*06d0*/  IMAD R13, R10, R9, RZ ;  /* 0x000000090a0d7224 */ /* 0x000fcc00078e02ff */
[----:B------:R-:W-:Y:S05]  /*06e0*/  @P0 BRA `(.L_x_688) ;  /* 0x0000000800d80947 */ /* 0x000fea0003800000 */
[----:B------:R-:W-:Y:S01]  /*06f0*/  ULDC.64 UR4, c[0x0][0x238] ;  /* 0x00008e0000047ab9 */ /* 0x000fe20000000a00 */
[----:B------:R-:W-:Y:S01]  /*0700*/  VIADD R9, R11, 0xfffffff8 ;  /* 0xfffffff80b097836 */ /* 0x000fe20000000000 */
[----:B------:R-:W-:Y:S01]  /*0710*/  ULDC.64 UR10, c[0x0][0x248] ;  /* 0x00009200000a7ab9 */ /* 0x000fe20000000a00 */
[----:B------:R-:W-:Y:S01]  /*0720*/  IMAD R10, R19, UR4, RZ ;  /* 0x00000004130a7c24 */ /* 0x000fe2000f8e02ff */
[----:B------:R-:W-:Y:S01]  /*0730*/  LOP3.LUT R16, RZ, R16, RZ, 0x33, !PT ;  /* 0x00000010ff107212 */ /* 0x000fe200078e33ff */
[----:B------:R-:W-:Y:S01]  /*0740*/  IMAD.WIDE.U32 R20, R7, UR4, RZ ;  /* 0x0000000407147c25 */ /* 0x000fe2000f8e00ff */
[----:B------:R-:W-:-:S03]  /*0750*/  ULOP3.LUT UR4, URZ, UR8, URZ, 0x33, !UPT ;  /* 0x000000083f047292 */ /* 0x000fc6000f8e333f */
[----:B------:R-:W-:Y:S01]  /*0760*/  IMAD R7, R7, UR5, R10 ;  /* 0x0000000507077c24 */ /* 0x000fe2000f8e020a */
[----:B------:R-:W-:Y:S01]  /*0770*/  MOV R18, R20 ;  /* 0x0000001400127202 */ /* 0x000fe20000000f00 */
[----:B------:R-:W0:Y:S01]  /*0780*/  LDC.64 R10, c[0x0][0x250] ;  /* 0x00009400ff0a7b82 */ /* 0x000e220000000a00 */
[----:B------:R-:W-:Y:S01]  /*0790*/  IMAD.MOV R12, RZ, RZ, -R6 ;  /* 0x000000ffff0c7224 */ /* 0x000fe200078e0a06 */
[----:B------:R-:W-:Y:S01]  /*07a0*/  ULDC UR5, c[0x0][0x2c8] ;  /* 0x0000b20000057ab9 */ /* 0x000fe20000000800 */
[----:B------:R-:W-:Y:S01]  /*07b0*/  IMAD.IADD R19, R21, 0x1, R7 ;  /* 0x0000000115137824 */ /* 0x000fe200078e0207 */
[----:B------:R-:W-:Y:S01]  /*07c0*/  ISETP.NE.AND P0, PT, RZ, UR5, PT ;  /* 0x00000005ff007c0c */ /* 0x000fe2000bf05270 */
[----:B------:R-:W-:Y:S01]  /*07d0*/  IMAD R9, R8, R12, R9 ;  /* 0x0000000c08097224 */ /* 0x000fe200078e0209 */
[----:B------:R-:W-:Y:S01]  /*07e0*/  LOP3.LUT R8, RZ, R4, RZ, 0x33, !PT ;  /* 0x00000004ff087212 */ /* 0x000fe200078e33ff */
[----:B------:R-:W-:-:S03]  /*07f0*/  IMAD.WIDE.U32 R6, R0, UR10, R18 ;  /* 0x0000000a00067c25 */ /* 0x000fc6000f8e0012 */
[----:B------:R-:W-:Y:S01]  /*0800*/  VIMNMX3 R9, R9, UR4, R16, !PT ;  /* 0x0000000409097c0f */ /* 0x000fe2000f800110 */
[----:B------:R-:W-:Y:S01]  /*0810*/  IMAD R17, R0, UR11, R7 ;  /* 0x0000000b00117c24 */ /* 0x000fe2000f8e0207 */
[----:B------:R-:W-:Y:S01]  /*0820*/  ULDC.64 UR4, c[0x0][0x240] ;  /* 0x0000900000047ab9 */ /* 0x000fe20000000a00 */
[----:B------:R-:W-:Y:S01]  /*0830*/  IMAD.MOV.U32 R7, RZ, RZ, R25 ;  /* 0x000000ffff077224 */ /* 0x000fe200078e0019 */
[----:B------:R-:W-:Y:S01]  /*0840*/  IADD3 R12, -R9, -0x2, -R4 ;  /* 0xfffffffe090c7810 */ /* 0x000fe20007ffe904 */
[----:B------:R-:W-:Y:S02]  /*0850*/  IMAD.MOV.U32 R16, RZ, RZ, R6 ;  /* 0x000000ffff107224 */ /* 0x000fe400078e0006 */
[----:B------:R-:W-:Y:S02]  /*0860*/  IMAD.IADD R40, R8, 0x1, -R9 ;  /* 0x0000000108287824 */ /* 0x000fe400078e0a09 */
        /* <DEDUP_REMOVED lines=11> */
.L_x_689:
[----:B------:R-:W1:Y:S01]  /*0920*/  I2F.F64 R14, R14 ;  /* 0x0000000e000e7312 */ /* 0x000e620000201c00 */
[----:B------:R-:W-:Y:S01]  /*0930*/  ISETP.GE.U32.AND P0, PT, R12, 0x3, PT ;  /* 0x000000030c00780c */ /* 0x000fe20003f06070 */
[----:B------:R-:W-:Y:S01]  /*0940*/  VIADD R12, R4, 0x2 ;  /* 0x00000002040c7836 */ /* 0x000fe20000000000 */
[C---:B0-----:R-:W-:Y:S01]  /*0950*/  SHF.L.U64.HI R6, R10.reuse, 0x3, R11 ;  /* 0x000000030a067819 */ /* 0x041fe2000001020b */
[----:B------:R-:W-:Y:S01]  /*0960*/  IMAD R9, R7, UR5, R17 ;  /* 0x0000000507097c24 */ /* 0x000fe2000f8e0211 */
[----:B------:R-:W-:Y:S01]  /*0970*/  SHF.L.U32 R8, R10, 0x3, RZ ;  /* 0x000000030a087819 */ /* 0x000fe200000006ff */
[C---:B------:R-:W-:Y:S01]  /*0980*/  VIADD R10, R4.reuse, 0x1 ;  /* 0x00000001040a7836 */ /* 0x040fe20000000000 */
[----:B------:R-:W-:Y:S01]  /*0990*/  SHF.R.S32.HI R11, RZ, 0x1f, R4 ;  /* 0x0000001fff0b7819 */ /* 0x000fe20000011404 */
[----:B------:R-:W-:Y:S01]  /*09a0*/  VIADD R13, R4, 0x3 ;  /* 0x00000003040d7836 */ /* 0x000fe20000000000 */
[----:B------:R-:W-:Y:S02]  /*09b0*/  CS2R R38, SRZ ;  /* 0x0000000000267805 */ /* 0x000fe4000001ff00 */
[----:B------:R-:W-:-:S02]  /*09c0*/  CS2R R24, SRZ ;  /* 0x0000000000187805 */ /* 0x000fc4000001ff00 */
[----:B------:R-:W-:Y:S02]  /*09d0*/  SHF.R.S32.HI R41, RZ, 0x1f, R10 ;  /* 0x0000001fff297819 */ /* 0x000fe4000001140a */
[----:B------:R-:W-:Y:S02]  /*09e0*/  SHF.R.S32.HI R43, RZ, 0x1f, R12 ;  /* 0x0000001fff2b7819 */ /* 0x000fe4000001140c */
[----:B-1----:R-:W-:-:S07]  /*09f0*/  LOP3.LUT R40, R40, 0x3, RZ, 0xc0, !PT ;  /* 0x0000000328287812 */ /* 0x002fce00078ec0ff */
.L_x_697:
[----:B------:R-:W-:Y:S01]  /*0a00*/  SHF.R.S32.HI R26, RZ, 0x1f, R7 ;  /* 0x0000001fff1a7819 */ /* 0x000fe20000011407 */
[----:B------:R-:W-:Y:S01]  /*0a10*/  ULDC.64 UR4, c[0x0][0x240] ;  /* 0x0000900000047ab9 */ /* 0x000fe20000000a00 */
[----:B------:R-:W-:Y:S01]  /*0a20*/  IMAD.MOV.U32 R27, RZ, RZ, R19 ;  /* 0x000000ffff1b7224 */ /* 0x000fe200078e0013 */
[----:B------:R-:W-:Y:S01]  /*0a30*/  BSSY B0, `(.L_x_690) ;  /* 0x0000066000007945 */ /* 0x000fe20003800000 */
[----:B------:R-:W-:Y:S01]  /*0a40*/  IMAD.MOV.U32 R42, RZ, RZ, RZ ;  /* 0x000000ffff2a7224 */ /* 0x000fe200078e00ff */
[----:B------:R-:W-:Y:S01]  /*0a50*/  MOV R44, R0 ;  /* 0x00000000002c7202 */ /* 0x000fe20000000f00 */
[----:B------:R-:W-:Y:S01]  /*0a60*/  IMAD R28, R26, UR4, RZ ;  /* 0x000000041a1c7c24 */ /* 0x000fe2000f8e02ff */
[----:B------:R-:W-:Y:S01]  /*0a70*/  MOV R26, R20 ;  /* 0x00000014001a7202 */ /* 0x000fe20000000f00 */
[----:B------:R-:W-:Y:S02]  /*0a80*/  IMAD.MOV.U32 R45, RZ, RZ, RZ ;  /* 0x000000ffff2d7224 */ /* 0x000fe400078e00ff */
[----:B------:R-:W-:-:S02]  /*0a90*/  IMAD R47, R7, UR5, R28 ;  /* 0x00000005072f7c24 */ /* 0x000fc4000f8e021c */
[----:B------:R-:W-:-:S04]  /*0aa0*/  IMAD.WIDE.U32 R26, R7, UR4, R26 ;  /* 0x00000004071a7c25 */ /* 0x000fc8000f8e001a */
[----:B------:R-:W-:-:S07]  /*0ab0*/  IMAD.IADD R47, R27, 0x1, R47 ;  /* 0x000000011b2f7824 */ /* 0x000fce00078e022f */
.L_x_696:
[----:B------:R-:W0:Y:S01]  /*0ac0*/  LDC.64 R28, c[0x0][0x248] ;  /* 0x00009200ff1c7b82 */ /* 0x000e220000000a00 */
[----:B------:R-:W-:Y:S01]  /*0ad0*/  SHF.R.S32.HI R31, RZ, 0x1f, R44 ;  /* 0x0000001fff1f7819 */ /* 0x000fe2000001142c */
[----:B------:R-:W-:Y:S01]  /*0ae0*/  IMAD.MOV.U32 R46, RZ, RZ, R26 ;  /* 0x000000ffff2e7224 */ /* 0x000fe200078e001a */
[----:B------:R-:W-:Y:S01]  /*0af0*/  ISETP.NE.AND P2, PT, R40, RZ, PT ;  /* 0x000000ff2800720c */ /* 0x000fe20003f45270 */
[----:B------:R-:W-:Y:S02]  /*0b00*/  BSSY B1, `(.L_x_691) ;  /* 0x0000029000017945 */ /* 0x000fe40003800000 */
[-C--:B0-----:R-:W-:Y:S02]  /*0b10*/  IMAD R31, R31, R28.reuse, RZ ;  /* 0x0000001c1f1f7224 */ /* 0x081fe400078e02ff */
[----:B------:R-:W-:Y:S01]  /*0b20*/  IMAD.WIDE.U32 R36, R44, R28, R46 ;  /* 0x0000001c2c247225 */ /* 0x000fe200078e002e */
[----:B------:R-:W-:-:S03]  /*0b30*/  MOV R46, R4 ;  /* 0x00000004002e7202 */ /* 0x000fc60000000f00 */
[C---:B------:R-:W-:Y:S02]  /*0b40*/  IMAD R35, R44.reuse, R29, R31 ;  /* 0x0000001d2c237224 */ /* 0x040fe400078e021f */
[----:B------:R-:W-:-:S05]  /*0b50*/  VIADD R44, R44, 0x1 ;  /* 0x000000012c2c7836 */ /* 0x000fca0000000000 */
        /* <DEDUP_REMOVED lines=12> */
[----:B------:R-:W-:Y:S01]  /*0c20*/  ISETP.NE.AND P2, PT, R40, 0x1, PT ;  /* 0x000000012800780c */ /* 0x000fe20003f45270 */
[----:B------:R-:W-:Y:S01]  /*0c30*/  IMAD.MOV.U32 R46, RZ, RZ, R10 ;  /* 0x000000ffff2e7224 */ /* 0x000fe200078e000a */
[----:B--2---:R-:W-:-:S11]  /*0c40*/  DADD R24, R24, R34 ;  /* 0x0000000018187229 */ /* 0x004fd60000000022 */
[----:B------:R-:W-:Y:S05]  /*0c50*/  @!P2 BRA `(.L_x_692) ;  /* 0x00000000004ca947 */ /* 0x000fea0003800000 */
[----:B------:R-:W-:Y:S01]  /*0c60*/  ISETP.NE.AND P2, PT, R40, 0x2, PT ;  /* 0x000000022800780c */ /* 0x000fe20003f45270 */
[-C--:B------:R-:W-:Y:S02]  /*0c70*/  IMAD R46, R41, R30.reuse, RZ ;  /* 0x0000001e292e7224 */ /* 0x080fe400078e02ff */
[----:B------:R-:W-:-:S04]  /*0c80*/  IMAD.WIDE.U32 R34, R10, R30, R36 ;  /* 0x0000001e0a227225 */ /* 0x000fc800078e0024 */
[----:B------:R-:W-:-:S05]  /*0c90*/  IMAD R49, R10, R31, R46 ;  /* 0x0000001f0a317224 */ /* 0x000fca00078e022e */
[----:B------:R-:W-:Y:S01]  /*0ca0*/  IADD3 R35, R35, R49, RZ ;  /* 0x0000003123237210 */ /* 0x000fe20007ffe0ff */
        /* <DEDUP_REMOVED lines=10> */
[----:B------:R-:W-:Y:S02]  /*0d50*/  IMAD.MOV.U32 R46, RZ, RZ, R12 ;  /* 0x000000ffff2e7224 */ /* 0x000fe400078e000c */
[----:B------:R-:W-:Y:S01]  /*0d60*/  @P2 IMAD.MOV.U32 R46, RZ, RZ, R13 ;  /* 0x000000ffff2e2224 */ /* 0x000fe200078e000d */
[----:B--2---:R-:W-:-:S08]  /*0d70*/  DADD R24, R24, R30 ;  /* 0x0000000018187229 */ /* 0x004fd0000000001e */
[----:B---3--:R-:W-:-:S11]  /*0d80*/  @P2 DADD R24, R24, R32 ;  /* 0x0000000018182229 */ /* 0x008fd60000000020 */
.L_x_692:
[----:B------:R-:W-:Y:S05]  /*0d90*/  BSYNC B1 ;  /* 0x0000000000017941 */ /* 0x000fea0003800000 */
.L_x_691:
[----:B------:R-:W-:Y:S04]  /*0da0*/  BSSY B1, `(.L_x_693) ;  /* 0x000002b000017945 */ /* 0x000fe80003800000 */
[----:B------:R-:W-:Y:S05]  /*0db0*/  @!P0 BRA `(.L_x_694) ;  /* 0x0000000000a48947 */ /* 0x000fea0003800000 */
[----:B------:R-:W-:Y:S01]  /*0dc0*/  ULDC.64 UR4, c[0x0][0x240] ;  /* 0x0000900000047ab9 */ /* 0x000fe20000000a00 */
[----:B------:R-:W-:Y:S01]  /*0dd0*/  MOV R30, R16 ;  /* 0x00000010001e7202 */ /* 0x000fe20000000f00 */
[----:B------:R-:W-:Y:S01]  /*0de0*/  IMAD R33, R39, UR4, RZ ;  /* 0x0000000427217c24 */ /* 0x000fe2000f8e02ff */
[----:B------:R-:W-:Y:S01]  /*0df0*/  SHF.R.S32.HI R32, RZ, 0x1f, R46 ;  /* 0x0000001fff207819 */ /* 0x000fe2000001142e */
[----:B------:R-:W-:Y:S01]  /*0e00*/  IMAD.MOV.U32 R31, RZ, RZ, R9 ;  /* 0x000000ffff1f7224 */ /* 0x000fe200078e0009 */
[----:B------:R-:W-:Y:S01]  /*0e10*/  ULDC.64 UR10, c[0x0][0x210] ;  /* 0x00008400000a7ab9 */ /* 0x000fe20000000a00 */
        /* <DEDUP_REMOVED lines=8> */
[----:B------:R-:W-:-:S04]  /*0ea0*/  IMAD.WIDE.U32 R28, R46, UR4, RZ ;  /* 0x000000042e1c7c25 */ /* 0x000fc8000f8e00ff */
[----:B------:R-:W-:Y:S01]  /*0eb0*/  IMAD R53, R46, UR5, R33 ;  /* 0x000000052e357c24 */ /* 0x000fe2000f8e0221 */
[----:B------:R-:W-:Y:S01]  /*0ec0*/  LEA R33, P2, R30, UR10, 0x3 ;  /* 0x0000000a1e217c11 */ /* 0x000fe2000f8418ff */
[----:B------:R-:W-:-:S03]  /*0ed0*/  IMAD.IADD R31, R31, 0x1, R35 ;  /* 0x000000011f1f7824 */ /* 0x000fc600078e0223 */
[----:B------:R-:W-:Y:S02]  /*0ee0*/  LEA R52, P3, R28, R33, 0x3 ;  /* 0x000000211c347211 */ /* 0x000fe400078618ff */
[----:B------:R-:W-:Y:S02]  /*0ef0*/  IADD3 R53, R29, R53, RZ ;  /* 0x000000351d357210 */ /* 0x000fe40007ffe0ff */
[----:B------:R-:W-:-:S04]  /*0f00*/  LEA.HI.X R31, R30, UR11, R31, 0x3, P2 ;  /* 0x0000000b1e1f7c11 */ /* 0x000fc800090f1c1f */
[----:B------:R-:W-:-:S07]  /*0f10*/  LEA.HI.X R53, R28, R31, R53, 0x3, P3 ;  /* 0x0000001f1c357211 */ /* 0x000fce00018f1c35 */
.L_x_695:
        /* <DEDUP_REMOVED lines=8> */
[----:B------:R-:W-:-:S05]  /*0fa0*/  IMAD.X R29, R31, 0x1, R6, P2 ;  /* 0x000000011f1d7824 */ /* 0x000fca00010e0606 */
[----:B------:R-:W5:Y:S01]  /*0fb0*/  LDG.E.64 R48, desc[UR6][R28.64] ;  /* 0x000000061c307981 */ /* 0x000f62000c1e1b00 */
[----:B------:R-:W-:Y:S02]  /*0fc0*/  IADD3 R46, R46, 0x4, RZ ;  /* 0x000000042e2e7810 */ /* 0x000fe40007ffe0ff */
[----:B0-----:R-:W-:Y:S02]  /*0fd0*/  IADD3 R52, P3, R28, R8, RZ ;  /* 0x000000081c347210 */ /* 0x001fe40007f7e0ff */
[----:B------:R-:W-:-:S03]  /*0fe0*/  ISETP.GE.AND P2, PT, R46, R5, PT ;  /* 0x000000052e00720c */ /* 0x000fc60003f46270 */
[----:B------:R-:W-:Y:S01]  /*0ff0*/  IMAD.X R53, R29, 0x1, R6, P3 ;  /* 0x000000011d357824 */ /* 0x000fe200018e0606 */
[----:B--2---:R-:W-:-:S08]  /*1000*/  DADD R36, R36, R24 ;  /* 0x0000000024247229 */ /* 0x004fd00000000018 */
[----:B---3--:R-:W-:-:S08]  /*1010*/  DADD R34, R36, R34 ;  /* 0x0000000024227229 */ /* 0x008fd00000000022 */
[----:B----4-:R-:W-:-:S08]  /*1020*/  DADD R32, R34, R32 ;  /* 0x0000000022207229 */ /* 0x010fd00000000020 */
[----:B-----5:R-:W-:Y:S01]  /*1030*/  DADD R24, R32, R48 ;  /* 0x0000000020187229 */ /* 0x020fe20000000030 */
[----:B------:R-:W-:Y:S10]  /*1040*/  @!P2 BRA `(.L_x_695) ;  /* 0xfffffffc00b4a947 */ /* 0x000ff4000383ffff */
.L_x_694:
[----:B------:R-:W-:Y:S05]  /*1050*/  BSYNC B1 ;  /* 0x0000000000017941 */ /* 0x000fea0003800000 */
.L_x_693:
[----:B------:R-:W-:-:S05]  /*1060*/  IADD3 R42, P2, R42, 0x1, RZ ;  /* 0x000000012a2a7810 */ /* 0x000fca0007f5e0ff */
[----:B------:R-:W-:Y:S01]  /*1070*/  IMAD.X R45, RZ, RZ, R45, P2 ;  /* 0x000000ffff2d7224 */ /* 0x000fe200010e062d */
[----:B------:R-:W-:Y:S07]  /*1080*/  @!P1 BRA `(.L_x_696) ;  /* 0xfffffff8008c9947 */ /* 0x000fee000383ffff */
[----:B------:R-:W-:Y:S05]  /*1090*/  BSYNC B0 ;  /* 0x0000000000007941 */ /* 0x000fea0003800000 */
.L_x_690:
[----:B------:R-:W-:Y:S01]  /*10a0*/  VIADD R7, R7, 0x1 ;  /* 0x0000000107077836 */ /* 0x000fe20000000000 */
[----:B------:R-:W-:-:S04]  /*10b0*/  IADD3 R38, P2, R38, 0x1, RZ ;  /* 0x0000000126267810 */ /* 0x000fc80007f5e0ff */
[----:B------:R-:W-:Y:S02]  /*10c0*/  ISETP.GE.AND P1, PT, R7, R2, PT ;  /* 0x000000020700720c */ /* 0x000fe40003f26270 */
[----:B------:R-:W-:-:S11]  /*10d0*/  IADD3.X R39, RZ, R39, RZ, P2, !PT ;  /* 0x00000027ff277210 */ /* 0x000fd600017fe4ff */
        /* <DEDUP_REMOVED lines=17> */
[----:B------:R-:W-:Y:S05]  /*11f0*/  CALL.REL.NOINC `($__internal_40_$__cuda_sm20_div_rn_f64_full) ;  /* 0x00000000001c7944 */ /* 0x000fea0003c00000 */
[----:B------:R-:W-:Y:S02]  /*1200*/  IMAD.MOV.U32 R2, RZ, RZ, R8 ;  /* 0x000000ffff027224 */ /* 0x000fe400078e0008 */
[----:B------:R-:W-:-:S07]  /*1210*/  IMAD.MOV.U32 R3, RZ, RZ, R9 ;  /* 0x000000ffff037224 */ /* 0x000fce00078e0009 */
.L_x_699:
[----:B------:R-:W-:Y:S05]  /*1220*/  BSYNC B0 ;  /* 0x0000000000007941 */ /* 0x000fea0003800000 */
.L_x_698:
[----:B------:R-:W-:Y:S01]  /*1230*/  STG.E.64 desc[UR6][R22.64], R2 ;  /* 0x0000000216007986 */ /* 0x000fe2000c101b06 */
[----:B------:R-:W-:Y:S05]  /*1240*/  EXIT ;  /* 0x000000000000794d */ /* 0x000fea0003800000 */
.L_x_688:
[----:B------:R-:W-:Y:S01]  /*1250*/  STG.E.64 desc[UR6][R22.64], RZ ;  /* 0x000000ff16007986 */ /* 0x000fe2000c101b06 */
[----:B------:R-:W-:Y:S05]  /*1260*/  EXIT ;  /* 0x000000000000794d */ /* 0x000fea0003800000 */
        .weak           $__internal_40_$__cuda_sm20_div_rn_f64_full
        .type           $__internal_40_$__cuda_sm20_div_rn_f64_full,@function
        .size           $__internal_40_$__cuda_sm20_div_rn_f64_full,($__internal_41_$__cuda_sm20_div_s64 - $__internal_40_$__cuda_sm20_div_rn_f64_full)
$__internal_40_$__cuda_sm20_div_rn_f64_full:
[C---:B------:R-:W-:Y:S01]  /*1270*/  FSETP.GEU.AND P0, PT, |R15|.reuse, 1.469367938527859385e-39, PT ;  /* 0x001000000f00780b */ /* 0x040fe20003f0e200 */
[----:B------:R-:W-:Y:S01]  /*1280*/  IMAD.MOV.U32 R5, RZ, RZ, R15 ;  /* 0x000000ffff057224 */ /* 0x000fe200078e000f */
[----:B------:R-:W-:Y:S01]  /*1290*/  LOP3.LUT R2, R15, 0x800fffff, RZ, 0xc0, !PT ;  /* 0x800fffff0f027812 */ /* 0x000fe200078ec0ff */
[----:B------:R-:W-:Y:S01]  /*12a0*/  IMAD.MOV.U32 R6, RZ, RZ, 0x1 ;  /* 0x00000001ff067424 */ /* 0x000fe200078e00ff */
[----:B------:R-:W-:Y:S01]  /*12b0*/  MOV R4, R14 ;  /* 0x0000000e00047202 */ /* 0x000fe20000000f00 */
[----:B------:R-:W-:Y:S01]  /*12c0*/  BSSY B1, `(.L_x_700) ;  /* 0x0000054000017945 */ /* 0x000fe20003800000 */
[----:B------:R-:W-:Y:S01]  /*12d0*/  LOP3.LUT R3, R2, 0x3ff00000, RZ, 0xfc, !PT ;  /* 0x3ff0000002037812 */ /* 0x000fe200078efcff */
[----:B------:R-:W-:Y:S01]  /*12e0*/  IMAD.MOV.U32 R2, RZ, RZ, R14 ;  /* 0x000000ffff027224 */ /* 0x000fe200078e000e */
[C---:B------:R-:W-:Y:S02]  /*12f0*/  FSETP.GEU.AND P2, PT, |R25|.reuse, 1.469367938527859385e-39, PT ;  /* 0x001000001900780b */ /* 0x040fe40003f4e200 */
[----:B------:R-:W-:-:S02]  /*1300*/  LOP3.LUT R17, R25, 0x7ff00000, RZ, 0xc0, !PT ;  /* 0x7ff0000019117812 */ /* 0x000fc400078ec0ff */
[----:B------:R-:W-:Y:S01]  /*1310*/  LOP3.LUT R14, R15, 0x7ff00000, RZ, 0xc0, !PT ;  /* 0x7ff000000f0e7812 */ /* 0x000fe200078ec0ff */
[----:B------:R-:W-:Y:S01]  /*1320*/  @!P0 DMUL R2, R4, 8.98846567431157953865e+307 ;  /* 0x7fe0000004028828 */ /* 0x000fe20000000000 */
[----:B------:R-:W-:Y:S02]  /*1330*/  MOV R16, 0x1ca00000 ;  /* 0x1ca0000000107802 */ /* 0x000fe40000000f00 */
[----:B------:R-:W-:Y:S02]  /*1340*/  ISETP.GE.U32.AND P1, PT, R17, R14, PT ;  /* 0x0000000e1100720c */ /* 0x000fe40003f26070 */
[----:B------:R-:W-:Y:S01]  /*1350*/  MOV R15, R17 ;  /* 0x00000011000f7202 */ /* 0x000fe20000000f00 */
[----:B------:R-:W0:Y:S02]  /*1360*/  MUFU.RCP64H R7, R3 ;  /* 0x0000000300077308 */ /* 0x000e240000001800 */
[----:B------:R-:W-:Y:S02]  /*1370*/  @!P2 LOP3.LUT R10, R5, 0x7ff00000, RZ, 0xc0, !PT ;  /* 0x7ff00000050aa812 */ /* 0x000fe400078ec0ff */
[----:B------:R-:W-:-:S02]  /*1380*/  @!P0 LOP3.LUT R14, R3, 0x7ff00000, RZ, 0xc0, !PT ;  /* 0x7ff00000030e8812 */ /* 0x000fc400078ec0ff */
        /* <DEDUP_REMOVED lines=28> */
[----:B------:R-:W-:-:S04]  /*1550*/  SEL R9, R16, 0x63400000, !P0 ;  /* 0x6340000010097807 */ /* 0x000fc80004000000 */
[----:B------:R-:W-:-:S05]  /*1560*/  IADD3 R14, -R9, R8, RZ ;  /* 0x00000008090e7210 */ /* 0x000fca0007ffe1ff */
        /* <DEDUP_REMOVED lines=20> */
.L_x_701:
[----:B------:R-:W-:-:S14]  /*16b0*/  DSETP.NAN.AND P0, PT, R24, R24, PT ;  /* 0x000000181800722a */ /* 0x000fdc0003f08000 */
[----:B------:R-:W-:Y:S05]  /*16c0*/  @P0 BRA `(.L_x_703) ;  /* 0x0000000000440947 */ /* 0x000fea0003800000 */
[----:B------:R-:W-:-:S14]  /*16d0*/  DSETP.NAN.AND P0, PT, R4, R4, PT ;  /* 0x000000040400722a */ /* 0x000fdc0003f08000 */
[----:B------:R-:W-:Y:S05]  /*16e0*/  @P0 BRA `(.L_x_704) ;  /* 0x0000000000300947 */ /* 0x000fea0003800000 */
[----:B------:R-:W-:Y:S01]  /*16f0*/  ISETP.NE.AND P0, PT, R15, R14, PT ;  /* 0x0000000e0f00720c */ /* 0x000fe20003f05270 */
[----:B------:R-:W-:Y:S01]  /*1700*/  IMAD.MOV.U32 R9, RZ, RZ, -0x80000 ;  /* 0xfff80000ff097424 */ /* 0x000fe200078e00ff */
[----:B------:R-:W-:-:S11]  /*1710*/  MOV R8, 0x0 ;  /* 0x0000000000087802 */ /* 0x000fd60000000f00 */
        /* <DEDUP_REMOVED lines=9> */
.L_x_704:
[----:B------:R-:W-:Y:S01]  /*17b0*/  LOP3.LUT R9, R5, 0x80000, RZ, 0xfc, !PT ;  /* 0x0008000005097812 */ /* 0x000fe200078efcff */
[----:B------:R-:W-:Y:S01]  /*17c0*/  IMAD.MOV.U32 R8, RZ, RZ, R4 ;  /* 0x000000ffff087224 */ /* 0x000fe200078e0004 */
[----:B------:R-:W-:Y:S06]  /*17d0*/  BRA `(.L_x_702) ;  /* 0x0000000000087947 */ /* 0x000fec0003800000 */
.L_x_703:
[----:B------:R-:W-:Y:S02]  /*17e0*/  LOP3.LUT R9, R25, 0x80000, RZ, 0xfc, !PT ;  /* 0x0008000019097812 */ /* 0x000fe400078efcff */
[----:B------:R-:W-:-:S07]  /*17f0*/  MOV R8, R24 ;  /* 0x0000001800087202 */ /* 0x000fce0000000f00 */
.L_x_702:
[----:B------:R-:W-:Y:S05]  /*1800*/  BSYNC B1 ;  /* 0x0000000000017941 */ /* 0x000fea0003800000 */
.L_x_700:
[----:B------:R-:W-:Y:S02]  /*1810*/  IMAD.MOV.U32 R2, RZ, RZ, R0 ;  /* 0x000000ffff027224 */ /* 0x000fe400078e0000 */
[----:B------:R-:W-:-:S04]  /*1820*/  IMAD.MOV.U32 R3, RZ, RZ, 0x0 ;  /* 0x00000000ff037424 */ /* 0x000fc800078e00ff */
[----:B------:R-:W-:Y:S05]  /*1830*/  RET.REL.NODEC R2 `(_ZN2at6native49_GLOBAL__N__09e94e3a_16_AveragePool3d_cu_a8eae74c29avg_pool3d_cuda_update_outputILi7EddEEvNS_27GenericPackedTensorAccessorIKT0_Lm4ENS_16DefaultPtrTraitsElEENS3_IS4_Lm4ES6_lEEiiiiiiiibii) ;  /* 0xffffffe402f07950 */ /* 0x000fea0003c3ffff */
        .weak           $__internal_41_$__cuda_sm20_div_s64
        .type           $__internal_41_$__cuda_sm20_div_s64,@function
        .size           $__internal_41_$__cuda_sm20_div_s64,(.L_x_903 - $__internal_41_$__cuda_sm20_div_s64)
$__internal_41_$__cuda_sm20_div_s64:
        /* <DEDUP_REMOVED lines=50> */
[----:B------:R-:W-:Y:S02]  /*1b60*/  IADD3 R11, P2, R15, -R8, RZ ;  /* 0x800000080f0b7210 */ /* 0x000fe40007f5e0ff */
[----:B------:R-:W-:Y:S02]  /*1b70*/  IADD3 R2, R7, 0x1, RZ ;  /* 0x0000000107027810 */ /* 0x000fe40007ffe0ff */
        /* <DEDUP_REMOVED lines=16> */
[----:B------:R-:W-:Y:S06]  /*1c80*/  RET.REL.NODEC R4 `(_ZN2at6native49_GLOBAL__N__09e94e3a_16_AveragePool3d_cu_a8eae74c29avg_pool3d_cuda_update_outputILi7EddEEvNS_27GenericPackedTensorAccessorIKT0_Lm4ENS_16DefaultPtrTraitsElEENS3_IS4_Lm4ES6_lEEiiiiiiiibii) ;  /* 0xffffffe004dc7950 */ /* 0x000fec0003c3ffff */
.L_x_705:
        /* <DEDUP_REMOVED lines=15> */
.L_x_903:


//--------------------- .text._ZN2at6native49_GLOBAL__N__09e94e3a_16_AveragePool3d_cu_a8eae74c29avg_pool3d_cuda_update_outputILi6EddEEvNS_27GenericPackedTensorAccessorIKT0_Lm4ENS_16DefaultPtrTraitsElEENS3_IS4_Lm4ES6_lEEiiiiiiiibii --------------------------
	.section	.text._ZN2at6native49_GLOBAL__N__09e94e3a_16_AveragePool3d_cu_a8eae74c29avg_pool3d_cuda_update_outputILi6EddEEvNS_27GenericPackedTensorAccessorIKT0_Lm4ENS_16DefaultPtrTraitsElEENS3_IS4_Lm4ES6_lEEiiiiiiiibii,"ax",@progbits
	.align	128
.text._ZN2at6native49_GLOBAL__N__09e94e3a_16_AveragePool3d_cu_a8eae74c29avg_pool3d_cuda_update_outputILi6EddEEvNS_27GenericPackedTensorAccessorIKT0_Lm4ENS_16DefaultPtrTraitsElEENS3_IS4_Lm4ES6_lEEiiiiiiiibii:
        .type           _ZN2at6native49_GLOBAL__N__09e94e3a_16_AveragePool3d_cu_a8eae74c29avg_pool3d_cuda_update_outputILi6EddEEvNS_27GenericPackedTensorAccessorIKT0_Lm4ENS_16DefaultPtrTraitsElEENS3_IS4_Lm4ES6_lEEiiiiiiiibii,@function
        .size           _ZN2at6native49_GLOBAL__N__09e94e3a_16_AveragePool3d_cu_a8eae74c29avg_pool3d_cuda_update_outputILi6EddEEvNS_27GenericPackedTensorAccessorIKT0_Lm4ENS_16DefaultPtrTraitsElEENS3_IS4_Lm4ES6_lEEiiiiiiiibii,(.L_x_906 - _ZN2at6native49_GLOBAL__N__09e94e3a_16_AveragePool3d_cu_a8eae74c29avg_pool3d_cuda_update_outputILi6EddEEvNS_27GenericPackedTensorAccessorIKT0_Lm4ENS_16DefaultPtrTraitsElEENS3_IS4_Lm4ES6_lEEiiiiiiiibii)
        .other          _ZN2at6native49_GLOBAL__N__09e94e3a_16_AveragePool3d_cu_a8eae74c29avg_pool3d_cuda_update_outputILi6EddEEvNS_27GenericPackedTensorAccessorIKT0_Lm4ENS_16DefaultPtrTraitsElEENS3_IS4_Lm4ES6_lEEiiiiiiiibii,@"STO_CUDA_ENTRY STV_DEFAULT"
_ZN2at6native49_GLOBAL__N__09e94e3a_16_AveragePool3d_cu_a8eae74c29avg_pool3d_cuda_update_outputILi6EddEEvNS_27GenericPackedTensorAccessorIKT0_Lm4ENS_16DefaultPtrTraitsElEENS3_IS4_Lm4ES6_lEEiiiiiiiibii:
        /* <DEDUP_REMOVED lines=18> */
[----:B------:R-:W-:Y:S05]  /*0120*/  CALL.REL.NOINC `($__internal_43_$__cuda_sm20_div_s64) ;  /* 0x0000001400c47944 */ /* 0x000fea0003c00000 */
[----:B------:R-:W0:Y:S01]  /*0130*/  LDC R0, c[0x0][0x268] ;  /* 0x00009a00ff007b82 */ /* 0x000e220000000800 */
[----:B------:R-:W-:-:S04]  /*0140*/  IMAD.MOV R15, RZ, RZ, -R7 ;  /* 0x000000ffff0f7224 */ /* 0x000fc800078e0a07 */
[----:B0-----:R-:W-:Y:S01]  /*0150*/  IMAD R15, R15, R0, UR4 ;  /* 0x000000040f0f7e24 */ /* 0x001fe2000f8e0200 */
[----:B------:R-:W-:Y:S06]  /*0160*/  BRA `(.L_x_707) ;  /* 0x0000000000547947 */ /* 0x000fec0003800000 */
.L_x_706:
        /* <DEDUP_REMOVED lines=21> */
.L_x_707:
        /* <DEDUP_REMOVED lines=102> */
.L_x_709:
        /* <DEDUP_REMOVED lines=14> */
.L_x_717:
        /* <DEDUP_REMOVED lines=12> */
.L_x_716:
        /* <DEDUP_REMOVED lines=45> */
.L_x_712:
[----:B------:R-:W-:Y:S05]  /*0d90*/  BSYNC B1 ;  /* 0x0000000000017941 */ /* 0x000fea0003800000 */
.L_x_711:
        /* <DEDUP_REMOVED lines=24> */
.L_x_715:
        /* <DEDUP_REMOVED lines=19> */
.L_x_714:
[----:B------:R-:W-:Y:S05]  /*1050*/  BSYNC B1 ;  /* 0x0000000000017941 */ /* 0x000fea0003800000 */
.L_x_713:
[----:B------:R-:W-:-:S05]  /*1060*/  IADD3 R42, P2, R42, 0x1, RZ ;  /* 0x000000012a2a7810 */ /* 0x000fca0007f5e0ff */
[----:B------:R-:W-:Y:S01]  /*1070*/  IMAD.X R45, RZ, RZ, R45, P2 ;  /* 0x000000ffff2d7224 */ /* 0x000fe200010e062d */
[----:B------:R-:W-:Y:S07]  /*1080*/  @!P1 BRA `(.L_x_716) ;  /* 0xfffffff8008c9947 */ /* 0x000fee000383ffff */
[----:B------:R-:W-:Y:S05]  /*1090*/  BSYNC B0 ;  /* 0x0000000000007941 */ /* 0x000fea0003800000 */
.L_x_710:
        /* <DEDUP_REMOVED lines=21> */
[----:B------:R-:W-:Y:S05]  /*11f0*/  CALL.REL.NOINC `($__internal_42_$__cuda_sm20_div_rn_f64_full) ;  /* 0x00000000001c7944 */ /* 0x000fea0003c00000 */
[----:B------:R-:W-:Y:S02]  /*1200*/  IMAD.MOV.U32 R2, RZ, RZ, R8 ;  /* 0x000000ffff027224 */ /* 0x000fe400078e0008 */
[----:B------:R-:W-:-:S07]  /*1210*/  IMAD.MOV.U32 R3, RZ, RZ, R9 ;  /* 0x000000ffff037224 */ /* 0x000fce00078e0009 */
.L_x_719:
[----:B------:R-:W-:Y:S05]  /*1220*/  BSYNC B0 ;  /* 0x0000000000007941 */ /* 0x000fea0003800000 */
.L_x_718:
[----:B------:R-:W-:Y:S01]  /*1230*/  STG.E.64 desc[UR6][R22.64], R2 ;  /* 0x0000000216007986 */ /* 0x000fe2000c101b06 */
[----:B------:R-:W-:Y:S05]  /*1240*/  EXIT ;  /* 0x000000000000794d */ /* 0x000fea0003800000 */
.L_x_708:
[----:B------:R-:W-:Y:S01]  /*1250*/  STG.E.64 desc[UR6][R22.64], RZ ;  /* 0x000000ff16007986 */ /* 0x000fe2000c101b06 */
[----:B------:R-:W-:Y:S05]  /*1260*/  EXIT ;  /* 0x000000000000794d */ /* 0x000fea0003800000 */
        .weak           $__internal_42_$__cuda_sm20_div_rn_f64_full
        .type           $__internal_42_$__cuda_sm20_div_rn_f64_full,@function
        .size           $__internal_42_$__cuda_sm20_div_rn_f64_full,($__internal_43_$__cuda_sm20_div_s64 - $__internal_42_$__cuda_sm20_div_rn_f64_full)
$__internal_42_$__cuda_sm20_div_rn_f64_full:
        /* <DEDUP_REMOVED lines=68> */
.L_x_721:
        /* <DEDUP_REMOVED lines=16> */
.L_x_724:
[----:B------:R-:W-:Y:S01]  /*17b0*/  LOP3.LUT R9, R5, 0x80000, RZ, 0xfc, !PT ;  /* 0x0008000005097812 */ /* 0x000fe200078efcff */
[----:B------:R-:W-:Y:S01]  /*17c0*/  IMAD.MOV.U32 R8, RZ, RZ, R4 ;  /* 0x000000ffff087224 */ /* 0x000fe200078e0004 */
[----:B------:R-:W-:Y:S06]  /*17d0*/  BRA `(.L_x_722) ;  /* 0x0000000000087947 */ /* 0x000fec0003800000 */
.L_x_723:
[----:B------:R-:W-:Y:S02]  /*17e0*/  LOP3.LUT R9, R25, 0x80000, RZ, 0xfc, !PT ;  /* 0x0008000019097812 */ /* 0x000fe400078efcff */
[----:B------:R-:W-:-:S07]  /*17f0*/  MOV R8, R24 ;  /* 0x0000001800087202 */ /* 0x000fce0000000f00 */
.L_x_722:
[----:B------:R-:W-:Y:S05]  /*1800*/  BSYNC B1 ;  /* 0x0000000000017941 */ /* 0x000fea0003800000 */
.L_x_720:
[----:B------:R-:W-:Y:S02]  /*1810*/  IMAD.MOV.U32 R2, RZ, RZ, R0 ;  /* 0x000000ffff027224 */ /* 0x000fe400078e0000 */
[----:B------:R-:W-:-:S04]  /*1820*/  IMAD.MOV.U32 R3, RZ, RZ, 0x0 ;  /* 0x00000000ff037424 */ /* 0x000fc800078e00ff */
[----:B------:R-:W-:Y:S05]  /*1830*/  RET.REL.NODEC R2 `(_ZN2at6native49_GLOBAL__N__09e94e3a_16_AveragePool3d_cu_a8eae74c29avg_pool3d_cuda_update_outputILi6EddEEvNS_27GenericPackedTensorAccessorIKT0_Lm4ENS_16DefaultPtrTraitsElEENS3_IS4_Lm4ES6_lEEiiiiiiiibii) ;  /* 0xffffffe402f07950 */ /* 0x000fea0003c3ffff */
        .weak           $__internal_43_$__cuda_sm20_div_s64
        .type           $__internal_43_$__cuda_sm20_div_s64,@function
        .size           $__internal_43_$__cuda_sm20_div_s64,(.L_x_906 - $__internal_43_$__cuda_sm20_div_s64)
$__internal_43_$__cuda_sm20_div_s64:
        /* <DEDUP_REMOVED lines=68> */
[----:B------:R-:W-:Y:S06]  /*1c80*/  RET.REL.NODEC R4 `(_ZN2at6native49_GLOBAL__N__09e94e3a_16_AveragePool3d_cu_a8eae74c29avg_pool3d_cuda_update_outputILi6EddEEvNS_27GenericPackedTensorAccessorIKT0_Lm4ENS_16DefaultPtrTraitsElEENS3_IS4_Lm4ES6_lEEiiiiiiiibii) ;  /* 0xffffffe004dc7950 */ /* 0x000fec0003c3ffff */
.L_x_725:
        /* <DEDUP_REMOVED lines=15> */
.L_x_906:


//--------------------- .text._ZN2at6native49_GLOBAL__N__09e94e3a_16_AveragePool3d_cu_a8eae74c29avg_pool3d_cuda_update_outputILi5EddEEvNS_27GenericPackedTensorAccessorIKT0_Lm4ENS_16DefaultPtrTraitsElEENS3_IS4_Lm4ES6_lEEiiiiiiiibii --------------------------
	.section	.text._ZN2at6native49_GLOBAL__N__09e94e3a_16_AveragePool3d_cu_a8eae74c29avg_pool3d_cuda_update_outputILi5EddEEvNS_27GenericPackedTensorAccessorIKT0_Lm4ENS_16DefaultPtrTraitsElEENS3_IS4_Lm4ES6_lEEiiiiiiiibii,"ax",@progbits
	.align	128
.text._ZN2at6native49_GLOBAL__N__09e94e3a_16_AveragePool3d_cu_a8eae74c29avg_pool3d_cuda_update_outputILi5EddEEvNS_27GenericPackedTensorAccessorIKT0_Lm4ENS_16DefaultPtrTraitsElEENS3_IS4_Lm4ES6_lEEiiiiiiiibii:
        .type           _ZN2at6native49_GLOBAL__N__09e94e3a_16_AveragePool3d_cu_a8eae74c29avg_pool3d_cuda_update_outputILi5EddEEvNS_27GenericPackedTensorAccessorIKT0_Lm4ENS_16DefaultPtrTraitsElEENS3_IS4_Lm4ES6_lEEiiiiiiiibii,@function
        .size           _ZN2at6native49_GLOBAL__N__09e94e3a_16_AveragePool3d_cu_a8eae74c29avg_pool3d_cuda_update_outputILi5EddEEvNS_27GenericPackedTensorAccessorIKT0_Lm4ENS_16DefaultPtrTraitsElEENS3_IS4_Lm4ES6_lEEiiiiiiiibii,(.L_x_909 - _ZN2at6native49_GLOBAL__N__09e94e3a_16_AveragePool3d_cu_a8eae74c29avg_pool3d_cuda_update_outputILi5EddEEvNS_27GenericPackedTensorAccessorIKT0_Lm4ENS_16DefaultPtrTraitsElEENS3_IS4_Lm4ES6_lEEiiiiiiiibii)
        .other          _ZN2at6native49_GLOBAL__N__09e94e3a_16_AveragePool3d_cu_a8eae74c29avg_pool3d_cuda_update_outputILi5EddEEvNS_27GenericPackedTensorAccessorIKT0_Lm4ENS_16DefaultPtrTraitsElEENS3_IS4_Lm4ES6_lEEiiiiiiiibii,@"STO_CUDA_ENTRY STV_DEFAULT"
_ZN2at6native49_GLOBAL__N__09e94e3a_16_AveragePool3d_cu_a8eae74c29avg_pool3d_cuda_update_outputILi5EddEEvNS_27GenericPackedTensorAccessorIKT0_Lm4ENS_16DefaultPtrTraitsElEENS3_IS4_Lm4ES6_lEEiiiiiiiibii:
        /* <DEDUP_REMOVED lines=18> */
[----:B------:R-:W-:Y:S05]  /*0120*/  CALL.REL.NOINC `($__internal_45_$__cuda_sm20_div_s64) ;  /* 0x0000001400c47944 */ /* 0x000fea0003c00000 */
[----:B------:R-:W0:Y:S01]  /*0130*/  LDC R0, c[0x0][0x268] ;  /* 0x00009a00ff007b82 */ /* 0x000e220000000800 */
[----:B------:R-:W-:-:S04]  /*0140*/  IMAD.MOV R15, RZ, RZ, -R7 ;  /* 0x000000ffff0f7224 */ /* 0x000fc800078e0a07 */
[----:B0-----:R-:W-:Y:S01]  /*0150*/  IMAD R15, R15, R0, UR4 ;  /* 0x000000040f0f7e24 */ /* 0x001fe2000f8e0200 */
[----:B------:R-:W-:Y:S06]  /*0160*/  BRA `(.L_x_727) ;  /* 0x0000000000547947 */ /* 0x000fec0003800000 */
.L_x_726:
        /* <DEDUP_REMOVED lines=21> */
.L_x_727:
        /* <DEDUP_REMOVED lines=102> */
.L_x_729:
        /* <DEDUP_REMOVED lines=14> */
.L_x_737:
        /* <DEDUP_REMOVED lines=12> */
.L_x_736:
        /* <DEDUP_REMOVED lines=45> */
.L_x_732:
[----:B------:R-:W-:Y:S05]  /*0d90*/  BSYNC B1 ;  /* 0x0000000000017941 */ /* 0x000fea0003800000 */
.L_x_731:
        /* <DEDUP_REMOVED lines=24> */
.L_x_735:
        /* <DEDUP_REMOVED lines=19> */
.L_x_734:
[----:B------:R-:W-:Y:S05]  /*1050*/  BSYNC B1 ;  /* 0x0000000000017941 */ /* 0x000fea0003800000 */
.L_x_733:
[----:B------:R-:W-:-:S05]  /*1060*/  IADD3 R42, P2, R42, 0x1, RZ ;  /* 0x000000012a2a7810 */ /* 0x000fca0007f5e0ff */
[----:B------:R-:W-:Y:S01]  /*1070*/  IMAD.X R45, RZ, RZ, R45, P2 ;  /* 0x000000ffff2d7224 */ /* 0x000fe200010e062d */
[----:B------:R-:W-:Y:S07]  /*1080*/  @!P1 BRA `(.L_x_736) ;  /* 0xfffffff8008c9947 */ /* 0x000fee000383ffff */
[----:B------:R-:W-:Y:S05]  /*1090*/  BSYNC B0 ;  /* 0x0000000000007941 */ /* 0x000fea0003800000 */
.L_x_730:
        /* <DEDUP_REMOVED lines=21> */
[----:B------:R-:W-:Y:S05]  /*11f0*/  CALL.REL.NOINC `($__internal_44_$__cuda_sm20_div_rn_f64_full) ;  /* 0x00000000001c7944 */ /* 0x000fea0003c00000 */
[----:B------:R-:W-:Y:S02]  /*1200*/  IMAD.MOV.U32 R2, RZ, RZ, R8 ;  /* 0x000000ffff027224 */ /* 0x000fe400078e0008 */
[----:B------:R-:W-:-:S07]  /*1210*/  IMAD.MOV.U32 R3, RZ, RZ, R9 ;  /* 0x000000ffff037224 */ /* 0x000fce00078e0009 */
.L_x_739:
[----:B------:R-:W-:Y:S05]  /*1220*/  BSYNC B0 ;  /* 0x0000000000007941 */ /* 0x000fea0003800000 */
.L_x_738:
[----:B------:R-:W-:Y:S01]  /*1230*/  STG.E.64 desc[UR6][R22.64], R2 ;  /* 0x0000000216007986 */ /* 0x000fe2000c101b06 */
[----:B------:R-:W-:Y:S05]  /*1240*/  EXIT ;  /* 0x000000000000794d */ /* 0x000fea0003800000 */
.L_x_728:
[----:B------:R-:W-:Y:S01]  /*1250*/  STG.E.64 desc[UR6][R22.64], RZ ;  /* 0x000000ff16007986 */ /* 0x000fe2000c101b06 */
[----:B------:R-:W-:Y:S05]  /*1260*/  EXIT ;  /* 0x000000000000794d */ /* 0x000fea0003800000 */
        .weak           $__internal_44_$__cuda_sm20_div_rn_f64_full
        .type           $__internal_44_$__cuda_sm20_div_rn_f64_full,@function
        .size           $__internal_44_$__cuda_sm20_div_rn_f64_full,($__internal_45_$__cuda_sm20_div_s64 - $__internal_44_$__cuda_sm20_div_rn_f64_full)
$__internal_44_$__cuda_sm20_div_rn_f64_full:
        /* <DEDUP_REMOVED lines=68> */
.L_x_741:
        /* <DEDUP_REMOVED lines=16> */
.L_x_744:
[----:B------:R-:W-:Y:S01]  /*17b0*/  LOP3.LUT R9, R5, 0x80000, RZ, 0xfc, !PT ;  /* 0x0008000005097812 */ /* 0x000fe200078efcff */
[----:B------:R-:W-:Y:S01]  /*17c0*/  IMAD.MOV.U32 R8, RZ, RZ, R4 ;  /* 0x000000ffff087224 */ /* 0x000fe200078e0004 */
[----:B------:R-:W-:Y:S06]  /*17d0*/  BRA `(.L_x_742) ;  /* 0x0000000000087947 */ /* 0x000fec0003800000 */
.L_x_743:
[----:B------:R-:W-:Y:S02]  /*17e0*/  LOP3.LUT R9, R25, 0x80000, RZ, 0xfc, !PT ;  /* 0x0008000019097812 */ /* 0x000fe400078efcff */
[----:B------:R-:W-:-:S07]  /*17f0*/  MOV R8, R24 ;  /* 0x0000001800087202 */ /* 0x000fce0000000f00 */
.L_x_742:
[----:B------:R-:W-:Y:S05]  /*1800*/  BSYNC B1 ;  /* 0x0000000000017941 */ /* 0x000fea0003800000 */
.L_x_740:
[----:B------:R-:W-:Y:S02]  /*1810*/  IMAD.MOV.U32 R2, RZ, RZ, R0 ;  /* 0x000000ffff027224 */ /* 0x000fe400078e0000 */
[----:B------:R-:W-:-:S04]  /*1820*/  IMAD.MOV.U32 R3, RZ, RZ, 0x0 ;  /* 0x00000000ff037424 */ /* 0x000fc800078e00ff */
[----:B------:R-:W-:Y:S05]  /*1830*/  RET.REL.NODEC R2 `(_ZN2at6native49_GLOBAL__N__09e94e3a_16_AveragePool3d_cu_a8eae74c29avg_pool3d_cuda_update_outputILi5EddEEvNS_27GenericPackedTensorAccessorIKT0_Lm4ENS_16DefaultPtrTraitsElEENS3_IS4_Lm4ES6_lEEiiiiiiiibii) ;  /* 0xffffffe402f07950 */ /* 0x000fea0003c3ffff */
        .weak           $__internal_45_$__cuda_sm20_div_s64
        .type           $__internal_45_$__cuda_sm20_div_s64,@function
        .size           $__internal_45_$__cuda_sm20_div_s64,(.L_x_909 - $__internal_45_$__cuda_sm20_div_s64)
$__internal_45_$__cuda_sm20_div_s64:
        /* <DEDUP_REMOVED lines=68> */
[----:B------:R-:W-:Y:S06]  /*1c80*/  RET.REL.NODEC R4 `(_ZN2at6native49_GLOBAL__N__09e94e3a_16_AveragePool3d_cu_a8eae74c29avg_pool3d_cuda_update_outputILi5EddEEvNS_27GenericPackedTensorAccessorIKT0_Lm4ENS_16DefaultPtrTraitsElEENS3_IS4_Lm4ES6_lEEiiiiiiiibii) ;  /* 0xffffffe004dc7950 */ /* 0x000fec0003c3ffff */
.L_x_745:
        /* <DEDUP_REMOVED lines=15> */
.L_x_909:


//--------------------- .text._ZN2at6native49_GLOBAL__N__09e94e3a_16_AveragePool3d_cu_a8eae74c29avg_pool3d_cuda_update_outputILi4EddEEvNS_27GenericPackedTensorAccessorIKT0_Lm4ENS_16DefaultPtrTraitsElEENS3_IS4_Lm4ES6_lEEiiiiiiiibii --------------------------
	.section	.text._ZN2at6native49_GLOBAL__N__09e94e3a_16_AveragePool3d_cu_a8eae74c29avg_pool3d_cuda_update_outputILi4EddEEvNS_27GenericPackedTensorAccessorIKT0_Lm4ENS_16DefaultPtrTraitsElEENS3_IS4_Lm4ES6_lEEiiiiiiiibii,"ax",@progbits
	.align	128
.text._ZN2at6native49_GLOBAL__N__09e94e3a_16_AveragePool3d_cu_a8eae74c29avg_pool3d_cuda_update_outputILi4EddEEvNS_27GenericPackedTensorAccessorIKT0_Lm4ENS_16DefaultPtrTraitsElEENS3_IS4_Lm4ES6_lEEiiiiiiiibii:
        .type           _ZN2at6native49_GLOBAL__N__09e94e3a_16_AveragePool3d_cu_a8eae74c29avg_pool3d_cuda_update_outputILi4EddEEvNS_27GenericPackedTensorAccessorIKT0_Lm4ENS_16DefaultPtrTraitsElEENS3_IS4_Lm4ES6_lEEiiiiiiiibii,@function
        .size           _ZN2at6native49_GLOBAL__N__09e94e3a_16_AveragePool3d_cu_a8eae74c29avg_pool3d_cuda_update_outputILi4EddEEvNS_27GenericPackedTensorAccessorIKT0_Lm4ENS_16DefaultPtrTraitsElEENS3_IS4_Lm4ES6_lEEiiiiiiiibii,(.L_x_912 - _ZN2at6native49_GLOBAL__N__09e94e3a_16_AveragePool3d_cu_a8eae74c29avg_pool3d_cuda_update_outputILi4EddEEvNS_27GenericPackedTensorAccessorIKT0_Lm4ENS_16DefaultPtrTraitsElEENS3_IS4_Lm4ES6_lEEiiiiiiiibii)
        .other          _ZN2at6native49_GLOBAL__N__09e94e3a_16_AveragePool3d_cu_a8eae74c29avg_pool3d_cuda_update_outputILi4EddEEvNS_27GenericPackedTensorAccessorIKT0_Lm4ENS_16DefaultPtrTraitsElEENS3_IS4_Lm4ES6_lEEiiiiiiiibii,@"STO_CUDA_ENTRY STV_DEFAULT"
_ZN2at6native49_GLOBAL__N__09e94e3a_16_AveragePool3d_cu_a8eae74c29avg_pool3d_cuda_update_outputILi4EddEEvNS_27GenericPackedTensorAccessorIKT0_Lm4ENS_16DefaultPtrTraitsElEENS3_IS4_Lm4ES6_lEEiiiiiiiibii:
        /* <DEDUP_REMOVED lines=18> */
[----:B------:R-:W-:Y:S05]  /*0120*/  CALL.REL.NOINC `($__internal_47_$__cuda_sm20_div_s64) ;  /* 0x0000001400c47944 */ /* 0x000fea0003c00000 */
[----:B------:R-:W0:Y:S01]  /*0130*/  LDC R0, c[0x0][0x268] ;  /* 0x00009a00ff007b82 */ /* 0x000e220000000800 */
[----:B------:R-:W-:-:S04]  /*0140*/  IMAD.MOV R15, RZ, RZ, -R7 ;  /* 0x000000ffff0f7224 */ /* 0x000fc800078e0a07 */
[----:B0-----:R-:W-:Y:S01]  /*0150*/  IMAD R15, R15, R0, UR4 ;  /* 0x000000040f0f7e24 */ /* 0x001fe2000f8e0200 */
[----:B------:R-:W-:Y:S06]  /*0160*/  BRA `(.L_x_747) ;  /* 0x0000000000547947 */ /* 0x000fec0003800000 */
.L_x_746:
        /* <DEDUP_REMOVED lines=21> */
.L_x_747:
        /* <DEDUP_REMOVED lines=102> */
.L_x_749:
        /* <DEDUP_REMOVED lines=14> */
.L_x_757:
        /* <DEDUP_REMOVED lines=12> */
.L_x_756:
        /* <DEDUP_REMOVED lines=45> */
.L_x_752:
[----:B------:R-:W-:Y:S05]  /*0d90*/  BSYNC B1 ;  /* 0x0000000000017941 */ /* 0x000fea0003800000 */
.L_x_751:
        /* <DEDUP_REMOVED lines=24> */
.L_x_755:
        /* <DEDUP_REMOVED lines=19> */
.L_x_754:
[----:B------:R-:W-:Y:S05]  /*1050*/  BSYNC B1 ;  /* 0x0000000000017941 */ /* 0x000fea0003800000 */
.L_x_753:
[----:B------:R-:W-:-:S05]  /*1060*/  IADD3 R42, P2, R42, 0x1, RZ ;  /* 0x000000012a2a7810 */ /* 0x000fca0007f5e0ff */
[----:B------:R-:W-:Y:S01]  /*1070*/  IMAD.X R45, RZ, RZ, R45, P2 ;  /* 0x000000ffff2d7224 */ /* 0x000fe200010e062d */
[----:B------:R-:W-:Y:S07]  /*1080*/  @!P1 BRA `(.L_x_756) ;  /* 0xfffffff8008c9947 */ /* 0x000fee000383ffff */
[----:B------:R-:W-:Y:S05]  /*1090*/  BSYNC B0 ;  /* 0x0000000000007941 */ /* 0x000fea0003800000 */
.L_x_750:
        /* <DEDUP_REMOVED lines=21> */
[----:B------:R-:W-:Y:S05]  /*11f0*/  CALL.REL.NOINC `($__internal_46_$__cuda_sm20_div_rn_f64_full) ;  /* 0x00000000001c7944 */ /* 0x000fea0003c00000 */
[----:B------:R-:W-:Y:S02]  /*1200*/  IMAD.MOV.U32 R2, RZ, RZ, R8 ;  /* 0x000000ffff027224 */ /* 0x000fe400078e0008 */
[----:B------:R-:W-:-:S07]  /*1210*/  IMAD.MOV.U32 R3, RZ, RZ, R9 ;  /* 0x000000ffff037224 */ /* 0x000fce00078e0009 */
.L_x_759:
[----:B------:R-:W-:Y:S05]  /*1220*/  BSYNC B0 ;  /* 0x0000000000007941 */ /* 0x000fea0003800000 */
.L_x_758:
[----:B------:R-:W-:Y:S01]  /*1230*/  STG.E.64 desc[UR6][R22.64], R2 ;  /* 0x0000000216007986 */ /* 0x000fe2000c101b06 */
[----:B------:R-:W-:Y:S05]  /*1240*/  EXIT ;  /* 0x000000000000794d */ /* 0x000fea0003800000 */
.L_x_748:
[----:B------:R-:W-:Y:S01]  /*1250*/  STG.E.64 desc[UR6][R22.64], RZ ;  /* 0x000000ff16007986 */ /* 0x000fe2000c101b06 */
[----:B------:R-:W-:Y:S05]  /*1260*/  EXIT ;  /* 0x000000000000794d */ /* 0x000fea0003800000 */
        .weak           $__internal_46_$__cuda_sm20_div_rn_f64_full
        .type           $__internal_46_$__cuda_sm20_div_rn_f64_full,@function
        .size           $__internal_46_$__cuda_sm20_div_rn_f64_full,($__internal_47_$__cuda_sm20_div_s64 - $__internal_46_$__cuda_sm20_div_rn_f64_full)
$__internal_46_$__cuda_sm20_div_rn_f64_full:
        /* <DEDUP_REMOVED lines=68> */
.L_x_761:
        /* <DEDUP_REMOVED lines=16> */
.L_x_764:
[----:B------:R-:W-:Y:S01]  /*17b0*/  LOP3.LUT R9, R5, 0x80000, RZ, 0xfc, !PT ;  /* 0x0008000005097812 */ /* 0x000fe200078efcff */
[----:B------:R-:W-:Y:S01]  /*17c0*/  IMAD.MOV.U32 R8, RZ, RZ, R4 ;  /* 0x000000ffff087224 */ /* 0x000fe200078e0004 */
[----:B------:R-:W-:Y:S06]  /*17d0*/  BRA `(.L_x_762) ;  /* 0x0000000000087947 */ /* 0x000fec0003800000 */
.L_x_763:
[----:B------:R-:W-:Y:S02]  /*17e0*/  LOP3.LUT R9, R25, 0x80000, RZ, 0xfc, !PT ;  /* 0x0008000019097812 */ /* 0x000fe400078efcff */
[----:B------:R-:W-:-:S07]  /*17f0*/  MOV R8, R24 ;  /* 0x0000001800087202 */ /* 0x000fce0000000f00 */
.L_x_762:
[----:B------:R-:W-:Y:S05]  /*1800*/  BSYNC B1 ;  /* 0x0000000000017941 */ /* 0x000fea0003800000 */
.L_x_760:
[----:B------:R-:W-:Y:S02]  /*1810*/  IMAD.MOV.U32 R2, RZ, RZ, R0 ;  /* 0x000000ffff027224 */ /* 0x000fe400078e0000 */
[----:B------:R-:W-:-:S04]  /*1820*/  IMAD.MOV.U32 R3, RZ, RZ, 0x0 ;  /* 0x00000000ff037424 */ /* 0x000fc800078e00ff */
[----:B------:R-:W-:Y:S05]  /*1830*/  RET.REL.NODEC R2 `(_ZN2at6native49_GLOBAL__N__09e94e3a_16_AveragePool3d_cu_a8eae74c29avg_pool3d_cuda_update_outputILi4EddEEvNS_27GenericPackedTensorAccessorIKT0_Lm4ENS_16DefaultPtrTraitsElEENS3_IS4_Lm4ES6_lEEiiiiiiiibii) ;  /* 0xffffffe402f07950 */ /* 0x000fea0003c3ffff */
        .weak           $__internal_47_$__cuda_sm20_div_s64
        .type           $__internal_47_$__cuda_sm20_div_s64,@function
        .size           $__internal_47_$__cuda_sm20_div_s64,(.L_x_912 - $__internal_47_$__cuda_sm20_div_s64)
$__internal_47_$__cuda_sm20_div_s64:
        /* <DEDUP_REMOVED lines=68> */
[----:B------:R-:W-:Y:S06]  /*1c80*/  RET.REL.NODEC R4 `(_ZN2at6native49_GLOBAL__N__09e94e3a_16_AveragePool3d_cu_a8eae74c29avg_pool3d_cuda_update_outputILi4EddEEvNS_27GenericPackedTensorAccessorIKT0_Lm4ENS_16DefaultPtrTraitsElEENS3_IS4_Lm4ES6_lEEiiiiiiiibii) ;  /* 0xffffffe004dc7950 */ /* 0x000fec0003c3ffff */
.L_x_765:
        /* <DEDUP_REMOVED lines=15> */
.L_x_912:


//--------------------- .text._ZN2at6native49_GLOBAL__N__09e94e3a_16_AveragePool3d_cu_a8eae74c29avg_pool3d_cuda_update_outputILi3EddEEvNS_27GenericPackedTensorAccessorIKT0_Lm4ENS_16DefaultPtrTraitsElEENS3_IS4_Lm4ES6_lEEiiiiiiiibii --------------------------
	.section	.text._ZN2at6native49_GLOBAL__N__09e94e3a_16_AveragePool3d_cu_a8eae74c29avg_pool3d_cuda_update_outputILi3EddEEvNS_27GenericPackedTensorAccessorIKT0_Lm4ENS_16DefaultPtrTraitsElEENS3_IS4_Lm4ES6_lEEiiiiiiiibii,"ax",@progbits
	.align	128
.text._ZN2at6native49_GLOBAL__N__09e94e3a_16_AveragePool3d_cu_a8eae74c29avg_pool3d_cuda_update_outputILi3EddEEvNS_27GenericPackedTensorAccessorIKT0_Lm4ENS_16DefaultPtrTraitsElEENS3_IS4_Lm4ES6_lEEiiiiiiiibii:
        .type           _ZN2at6native49_GLOBAL__N__09e94e3a_16_AveragePool3d_cu_a8eae74c29avg_pool3d_cuda_update_outputILi3EddEEvNS_27GenericPackedTensorAccessorIKT0_Lm4ENS_16DefaultPtrTraitsElEENS3_IS4_Lm4ES6_lEEiiiiiiiibii,@function
        .size           _ZN2at6native49_GLOBAL__N__09e94e3a_16_AveragePool3d_cu_a8eae74c29avg_pool3d_cuda_update_outputILi3EddEEvNS_27GenericPackedTensorAccessorIKT0_Lm4ENS_16DefaultPtrTraitsElEENS3_IS4_Lm4ES6_lEEiiiiiiiibii,(.L_x_915 - _ZN2at6native49_GLOBAL__N__09e94e3a_16_AveragePool3d_cu_a8eae74c29avg_pool3d_cuda_update_outputILi3EddEEvNS_27GenericPackedTensorAccessorIKT0_Lm4ENS_16DefaultPtrTraitsElEENS3_IS4_Lm4ES6_lEEiiiiiiiibii)
        .other          _ZN2at6native49_GLOBAL__N__09e94e3a_16_AveragePool3d_cu_a8eae74c29avg_pool3d_cuda_update_outputILi3EddEEvNS_27GenericPackedTensorAccessorIKT0_Lm4ENS_16DefaultPtrTraitsElEENS3_IS4_Lm4ES6_lEEiiiiiiiibii,@"STO_CUDA_ENTRY STV_DEFAULT"
_ZN2at6native49_GLOBAL__N__09e94e3a_16_AveragePool3d_cu_a8eae74c29avg_pool3d_cuda_update_outputILi3EddEEvNS_27GenericPackedTensorAccessorIKT0_Lm4ENS_16DefaultPtrTraitsElEENS3_IS4_Lm4ES6_lEEiiiiiiiibii:
        /* <DEDUP_REMOVED lines=18> */
[----:B------:R-:W-:Y:S05]  /*0120*/  CALL.REL.NOINC `($__internal_49_$__cuda_sm20_div_s64) ;  /* 0x0000001400c47944 */ /* 0x000fea0003c00000 */
[----:B------:R-:W0:Y:S01]  /*0130*/  LDC R0, c[0x0][0x268] ;  /* 0x00009a00ff007b82 */ /* 0x000e220000000800 */
[----:B------:R-:W-:-:S04]  /*0140*/  IMAD.MOV R15, RZ, RZ, -R7 ;  /* 0x000000ffff0f7224 */ /* 0x000fc800078e0a07 */
[----:B0-----:R-:W-:Y:S01]  /*0150*/  IMAD R15, R15, R0, UR4 ;  /* 0x000000040f0f7e24 */ /* 0x001fe2000f8e0200 */
[----:B------:R-:W-:Y:S06]  /*0160*/  BRA `(.L_x_767) ;  /* 0x0000000000547947 */ /* 0x000fec0003800000 */
.L_x_766:
        /* <DEDUP_REMOVED lines=21> */
.L_x_767:
        /* <DEDUP_REMOVED lines=102> */
.L_x_769:
        /* <DEDUP_REMOVED lines=14> */
.L_x_777:
        /* <DEDUP_REMOVED lines=12> */
.L_x_776:
        /* <DEDUP_REMOVED lines=45> */
.L_x_772:
[----:B------:R-:W-:Y:S05]  /*0d90*/  BSYNC B1 ;  /* 0x0000000000017941 */ /* 0x000fea0003800000 */
.L_x_771:
        /* <DEDUP_REMOVED lines=24> */
.L_x_775:
        /* <DEDUP_REMOVED lines=19> */
.L_x_774:
[----:B------:R-:W-:Y:S05]  /*1050*/  BSYNC B1 ;  /* 0x0000000000017941 */ /* 0x000fea0003800000 */
.L_x_773:
[----:B------:R-:W-:-:S05]  /*1060*/  IADD3 R42, P2, R42, 0x1, RZ ;  /* 0x000000012a2a7810 */ /* 0x000fca0007f5e0ff */
[----:B------:R-:W-:Y:S01]  /*1070*/  IMAD.X R45, RZ, RZ, R45, P2 ;  /* 0x000000ffff2d7224 */ /* 0x000fe200010e062d */
[----:B------:R-:W-:Y:S07]  /*1080*/  @!P1 BRA `(.L_x_776) ;  /* 0xfffffff8008c9947 */ /* 0x000fee000383ffff */
[----:B------:R-:W-:Y:S05]  /*1090*/  BSYNC B0 ;  /* 0x0000000000007941 */ /* 0x000fea0003800000 */
.L_x_770:
        /* <DEDUP_REMOVED lines=21> */
[----:B------:R-:W-:Y:S05]  /*11f0*/  CALL.REL.NOINC `($__internal_48_$__cuda_sm20_div_rn_f64_full) ;  /* 0x00000000001c7944 */ /* 0x000fea0003c00000 */
[----:B------:R-:W-:Y:S02]  /*1200*/  IMAD.MOV.U32 R2, RZ, RZ, R8 ;  /* 0x000000ffff027224 */ /* 0x000fe400078e0008 */
[----:B------:R-:W-:-:S07]  /*1210*/  IMAD.MOV.U32 R3, RZ, RZ, R9 ;  /* 0x000000ffff037224 */ /* 0x000fce00078e0009 */
.L_x_779:
[----:B------:R-:W-:Y:S05]  /*1220*/  BSYNC B0 ;  /* 0x0000000000007941 */ /* 0x000fea0003800000 */
.L_x_778:
[----:B------:R-:W-:Y:S01]  /*1230*/  STG.E.64 desc[UR6][R22.64], R2 ;  /* 0x0000000216007986 */ /* 0x000fe2000c101b06 */
[----:B------:R-:W-:Y:S05]  /*1240*/  EXIT ;  /* 0x000000000000794d */ /* 0x000fea0003800000 */
.L_x_768:
[----:B------:R-:W-:Y:S01]  /*1250*/  STG.E.64 desc[UR6][R22.64], RZ ;  /* 0x000000ff16007986 */ /* 0x000fe2000c101b06 */
[----:B------:R-:W-:Y:S05]  /*1260*/  EXIT ;  /* 0x000000000000794d */ /* 0x000fea0003800000 */
        .weak           $__internal_48_$__cuda_sm20_div_rn_f64_full
        .type           $__internal_48_$__cuda_sm20_div_rn_f64_full,@function
        .size           $__internal_48_$__cuda_sm20_div_rn_f64_full,($__internal_49_$__cuda_sm20_div_s64 - $__internal_48_$__cuda_sm20_div_rn_f64_full)
$__internal_48_$__cuda_sm20_div_rn_f64_full:
        /* <DEDUP_REMOVED lines=68> */
.L_x_781:
        /* <DEDUP_REMOVED lines=16> */
.L_x_784:
[----:B------:R-:W-:Y:S01]  /*17b0*/  LOP3.LUT R9, R5, 0x80000, RZ, 0xfc, !PT ;  /* 0x0008000005097812 */ /* 0x000fe200078efcff */
[----:B------:R-:W-:Y:S01]  /*17c0*/  IMAD.MOV.U32 R8, RZ, RZ, R4 ;  /* 0x000000ffff087224 */ /* 0x000fe200078e0004 */
[----:B------:R-:W-:Y:S06]  /*17d0*/  BRA `(.L_x_782) ;  /* 0x0000000000087947 */ /* 0x000fec0003800000 */
.L_x_783:
[----:B------:R-:W-:Y:S02]  /*17e0*/  LOP3.LUT R9, R25, 0x80000, RZ, 0xfc, !PT ;  /* 0x0008000019097812 */ /* 0x000fe400078efcff */
[----:B------:R-:W-:-:S07]  /*17f0*/  MOV R8, R24 ;  /* 0x0000001800087202 */ /* 0x000fce0000000f00 */
.L_x_782:
[----:B------:R-:W-:Y:S05]  /*1800*/  BSYNC B1 ;  /* 0x0000000000017941 */ /* 0x000fea0003800000 */
.L_x_780:
[----:B------:R-:W-:Y:S02]  /*1810*/  IMAD.MOV.U32 R2, RZ, RZ, R0 ;  /* 0x000000ffff027224 */ /* 0x000fe400078e0000 */
[----:B------:R-:W-:-:S04]  /*1820*/  IMAD.MOV.U32 R3, RZ, RZ, 0x0 ;  /* 0x00000000ff037424 */ /* 0x000fc800078e00ff */
[----:B------:R-:W-:Y:S05]  /*1830*/  RET.REL.NODEC R2 `(_ZN2at6native49_GLOBAL__N__09e94e3a_16_AveragePool3d_cu_a8eae74c29avg_pool3d_cuda_update_outputILi3EddEEvNS_27GenericPackedTensorAccessorIKT0_Lm4ENS_16DefaultPtrTraitsElEENS3_IS4_Lm4ES6_lEEiiiiiiiibii) ;  /* 0xffffffe402f07950 */ /* 0x000fea0003c3ffff */
        .weak           $__internal_49_$__cuda_sm20_div_s64
        .type           $__internal_49_$__cuda_sm20_div_s64,@function
        .size           $__internal_49_$__cuda_sm20_div_s64,(.L_x_915 - $__internal_49_$__cuda_sm20_div_s64)
$__internal_49_$__cuda_sm20_div_s64:
        /* <DEDUP_REMOVED lines=68> */
[----:B------:R-:W-:Y:S06]  /*1c80*/  RET.REL.NODEC R4 `(_ZN2at6native49_GLOBAL__N__09e94e3a_16_AveragePool3d_cu_a8eae74c29avg_pool3d_cuda_update_outputILi3EddEEvNS_27GenericPackedTensorAccessorIKT0_Lm4ENS_16DefaultPtrTraitsElEENS3_IS4_Lm4ES6_lEEiiiiiiiibii) ;  /* 0xffffffe004dc7950 */ /* 0x000fec0003c3ffff */
.L_x_785:
        /* <DEDUP_REMOVED lines=15> */
.L_x_915:


//--------------------- .text._ZN2at6native49_GLOBAL__N__09e94e3a_16_AveragePool3d_cu_a8eae74c29avg_pool3d_cuda_update_outputILi2EddEEvNS_27GenericPackedTensorAccessorIKT0_Lm4ENS_16DefaultPtrTraitsElEENS3_IS4_Lm4ES6_lEEiiiiiiiibii --------------------------
	.section	.text._ZN2at6native49_GLOBAL__N__09e94e3a_16_AveragePool3d_cu_a8eae74c29avg_pool3d_cuda_update_outputILi2EddEEvNS_27GenericPackedTensorAccessorIKT0_Lm4ENS_16DefaultPtrTraitsElEENS3_IS4_Lm4ES6_lEEiiiiiiiibii,"ax",@progbits
	.align	128
.text._ZN2at6native49_GLOBAL__N__09e94e3a_16_AveragePool3d_cu_a8eae74c29avg_pool3d_cuda_update_outputILi2EddEEvNS_27GenericPackedTensorAccessorIKT0_Lm4ENS_16DefaultPtrTraitsElEENS3_IS4_Lm4ES6_lEEiiiiiiiibii:
        .type           _ZN2at6native49_GLOBAL__N__09e94e3a_16_AveragePool3d_cu_a8eae74c29avg_pool3d_cuda_update_outputILi2EddEEvNS_27GenericPackedTensorAccessorIKT0_Lm4ENS_16DefaultPtrTraitsElEENS3_IS4_Lm4ES6_lEEiiiiiiiibii,@function
        .size           _ZN2at6native49_GLOBAL__N__09e94e3a_16_AveragePool3d_cu_a8eae74c29avg_pool3d_cuda_update_outputILi2EddEEvNS_27GenericPackedTensorAccessorIKT0_Lm4ENS_16DefaultPtrTraitsElEENS3_IS4_Lm4ES6_lEEiiiiiiiibii,(.L_x_918 - _ZN2at6native49_GLOBAL__N__09e94e3a_16_AveragePool3d_cu_a8eae74c29avg_pool3d_cuda_update_outputILi2EddEEvNS_27GenericPackedTensorAccessorIKT0_Lm4ENS_16DefaultPtrTraitsElEENS3_IS4_Lm4ES6_lEEiiiiiiiibii)
        .other          _ZN2at6native49_GLOBAL__N__09e94e3a_16_AveragePool3d_cu_a8eae74c29avg_pool3d_cuda_update_outputILi2EddEEvNS_27GenericPackedTensorAccessorIKT0_Lm4ENS_16DefaultPtrTraitsElEENS3_IS4_Lm4ES6_lEEiiiiiiiibii,@"STO_CUDA_ENTRY STV_DEFAULT"
_ZN2at6native49_GLOBAL__N__09e94e3a_16_AveragePool3d_cu_a8eae74c29avg_pool3d_cuda_update_outputILi2EddEEvNS_27GenericPackedTensorAccessorIKT0_Lm4ENS_16DefaultPtrTraitsElEENS3_IS4_Lm4ES6_lEEiiiiiiiibii:
        /* <DEDUP_REMOVED lines=18> */
[----:B------:R-:W-:Y:S05]  /*0120*/  CALL.REL.NOINC `($__internal_51_$__cuda_sm20_div_s64) ;  /* 0x0000001400c47944 */ /* 0x000fea0003c00000 */
[----:B------:R-:W0:Y:S01]  /*0130*/  LDC R0, c[0x0][0x268] ;  /* 0x00009a00ff007b82 */ /* 0x000e220000000800 */
[----:B------:R-:W-:-:S04]  /*0140*/  IMAD.MOV R15, RZ, RZ, -R7 ;  /* 0x000000ffff0f7224 */ /* 0x000fc800078e0a07 */
[----:B0-----:R-:W-:Y:S01]  /*0150*/  IMAD R15, R15, R0, UR4 ;  /* 0x000000040f0f7e24 */ /* 0x001fe2000f8e0200 */
[----:B------:R-:W-:Y:S06]  /*0160*/  BRA `(.L_x_787) ;  /* 0x0000000000547947 */ /* 0x000fec0003800000 */
.L_x_786:
        /* <DEDUP_REMOVED lines=21> */
.L_x_787:
        /* <DEDUP_REMOVED lines=102> */
.L_x_789:
        /* <DEDUP_REMOVED lines=14> */
.L_x_797:
        /* <DEDUP_REMOVED lines=12> */
.L_x_796:
        /* <DEDUP_REMOVED lines=45> */
.L_x_792:
[----:B------:R-:W-:Y:S05]  /*0d90*/  BSYNC B1 ;  /* 0x0000000000017941 */ /* 0x000fea0003800000 */
.L_x_791:
        /* <DEDUP_REMOVED lines=24> */
.L_x_795:
        /* <DEDUP_REMOVED lines=19> */
.L_x_794:
[----:B------:R-:W-:Y:S05]  /*1050*/  BSYNC B1 ;  /* 0x0000000000017941 */ /* 0x000fea0003800000 */
.L_x_793:
[----:B------:R-:W-:-:S05]  /*1060*/  IADD3 R42, P2, R42, 0x1, RZ ;  /* 0x000000012a2a7810 */ /* 0x000fca0007f5e0ff */
[----:B------:R-:W-:Y:S01]  /*1070*/  IMAD.X R45, RZ, RZ, R45, P2 ;  /* 0x000000ffff2d7224 */ /* 0x000fe200010e062d */
[----:B------:R-:W-:Y:S07]  /*1080*/  @!P1 BRA `(.L_x_796) ;  /* 0xfffffff8008c9947 */ /* 0x000fee000383ffff */
[----:B------:R-:W-:Y:S05]  /*1090*/  BSYNC B0 ;  /* 0x0000000000007941 */ /* 0x000fea0003800000 */
.L_x_790:
        /* <DEDUP_REMOVED lines=21> */
[----:B------:R-:W-:Y:S05]  /*11f0*/  CALL.REL.NOINC `($__internal_50_$__cuda_sm20_div_rn_f64_full) ;  /* 0x00000000001c7944 */ /* 0x000fea0003c00000 */
[----:B------:R-:W-:Y:S02]  /*1200*/  IMAD.MOV.U32 R2, RZ, RZ, R8 ;  /* 0x000000ffff027224 */ /* 0x000fe400078e0008 */
[----:B------:R-:W-:-:S07]  /*1210*/  IMAD.MOV.U32 R3, RZ, RZ, R9 ;  /* 0x000000ffff037224 */ /* 0x000fce00078e0009 */
.L_x_799:
[----:B------:R-:W-:Y:S05]  /*1220*/  BSYNC B0 ;  /* 0x0000000000007941 */ /* 0x000fea0003800000 */
.L_x_798:
[----:B------:R-:W-:Y:S01]  /*1230*/  STG.E.64 desc[UR6][R22.64], R2 ;  /* 0x0000000216007986 */ /* 0x000fe2000c101b06 */
[----:B------:R-:W-:Y:S05]  /*1240*/  EXIT ;  /* 0x000000000000794d */ /* 0x000fea0003800000 */
.L_x_788:
[----:B------:R-:W-:Y:S01]  /*1250*/  STG.E.64 desc[UR6][R22.64], RZ ;  /* 0x000000ff16007986 */ /* 0x000fe2000c101b06 */
[----:B------:R-:W-:Y:S05]  /*1260*/  EXIT ;  /* 0x000000000000794d */ /* 0x000fea0003800000 */
        .weak           $__internal_50_$__cuda_sm20_div_rn_f64_full
        .type           $__internal_50_$__cuda_sm20_div_rn_f64_full,@function
        .size           $__internal_50_$__cuda_sm20_div_rn_f64_full,($__internal_51_$__cuda_sm20_div_s64 - $__internal_50_$__cuda_sm20_div_rn_f64_full)
$__internal_50_$__cuda_sm20_div_rn_f64_full:
        /* <DEDUP_REMOVED lines=68> */
.L_x_801:
        /* <DEDUP_REMOVED lines=16> */
.L_x_804:
[----:B------:R-:W-:Y:S01]  /*17b0*/  LOP3.LUT R9, R5, 0x80000, RZ, 0xfc, !PT ;  /* 0x0008000005097812 */ /* 0x000fe200078efcff */
[----:B------:R-:W-:Y:S01]  /*17c0*/  IMAD.MOV.U32 R8, RZ, RZ, R4 ;  /* 0x000000ffff087224 */ /* 0x000fe200078e0004 */
[----:B------:R-:W-:Y:S06]  /*17d0*/  BRA `(.L_x_802) ;  /* 0x0000000000087947 */ /* 0x000fec0003800000 */
.L_x_803:
[----:B------:R-:W-:Y:S02]  /*17e0*/  LOP3.LUT R9, R25, 0x80000, RZ, 0xfc, !PT ;  /* 0x0008000019097812 */ /* 0x000fe400078efcff */
[----:B------:R-:W-:-:S07]  /*17f0*/  MOV R8, R24 ;  /* 0x0000001800087202 */ /* 0x000fce0000000f00 */
.L_x_802:
[----:B------:R-:W-:Y:S05]  /*1800*/  BSYNC B1 ;  /* 0x0000000000017941 */ /* 0x000fea0003800000 */
.L_x_800:
[----:B------:R-:W-:Y:S02]  /*1810*/  IMAD.MOV.U32 R2, RZ, RZ, R0 ;  /* 0x000000ffff027224 */ /* 0x000fe400078e0000 */
[----:B------:R-:W-:-:S04]  /*1820*/  IMAD.MOV.U32 R3, RZ, RZ, 0x0 ;  /* 0x00000000ff037424 */ /* 0x000fc800078e00ff */
[----:B------:R-:W-:Y:S05]  /*1830*/  RET.REL.NODEC R2 `(_ZN2at6native49_GLOBAL__N__09e94e3a_16_AveragePool3d_cu_a8eae74c29avg_pool3d_cuda_update_outputILi2EddEEvNS_27GenericPackedTensorAccessorIKT0_Lm4ENS_16DefaultPtrTraitsElEENS3_IS4_Lm4ES6_lEEiiiiiiiibii) ;  /* 0xffffffe402f07950 */ /* 0x000fea0003c3ffff */
        .weak           $__internal_51_$__cuda_sm20_div_s64
        .type           $__internal_51_$__cuda_sm20_div_s64,@function
        .size           $__internal_51_$__cuda_sm20_div_s64,(.L_x_918 - $__internal_51_$__cuda_sm20_div_s64)
$__internal_51_$__cuda_sm20_div_s64:
        /* <DEDUP_REMOVED lines=68> */
[----:B------:R-:W-:Y:S06]  /*1c80*/  RET.REL.NODEC R4 `(_ZN2at6native49_GLOBAL__N__09e94e3a_16_AveragePool3d_cu_a8eae74c29avg_pool3d_cuda_update_outputILi2EddEEvNS_27GenericPackedTensorAccessorIKT0_Lm4ENS_16DefaultPtrTraitsElEENS3_IS4_Lm4ES6_lEEiiiiiiiibii) ;  /* 0xffffffe004dc7950 */ /* 0x000fec0003c3ffff */
.L_x_805:
        /* <DEDUP_REMOVED lines=15> */
.L_x_918:


//--------------------- .text._ZN2at6native49_GLOBAL__N__09e94e3a_16_AveragePool3d_cu_a8eae74c29avg_pool3d_cuda_update_outputILi1EddEEvNS_27GenericPackedTensorAccessorIKT0_Lm4ENS_16DefaultPtrTraitsElEENS3_IS4_Lm4ES6_lEEiiiiiiiibii --------------------------
	.section	.text._ZN2at6native49_GLOBAL__N__09e94e3a_16_AveragePool3d_cu_a8eae74c29avg_pool3d_cuda_update_outputILi1EddEEvNS_27GenericPackedTensorAccessorIKT0_Lm4ENS_16DefaultPtrTraitsElEENS3_IS4_Lm4ES6_lEEiiiiiiiibii,"ax",@progbits
	.align	128
.text._ZN2at6native49_GLOBAL__N__09e94e3a_16_AveragePool3d_cu_a8eae74c29avg_pool3d_cuda_update_outputILi1EddEEvNS_27GenericPackedTensorAccessorIKT0_Lm4ENS_16DefaultPtrTraitsElEENS3_IS4_Lm4ES6_lEEiiiiiiiibii:
        .type           _ZN2at6native49_GLOBAL__N__09e94e3a_16_AveragePool3d_cu_a8eae74c29avg_pool3d_cuda_update_outputILi1EddEEvNS_27GenericPackedTensorAccessorIKT0_Lm4ENS_16DefaultPtrTraitsElEENS3_IS4_Lm4ES6_lEEiiiiiiiibii,@function
        .size           _ZN2at6native49_GLOBAL__N__09e94e3a_16_AveragePool3d_cu_a8eae74c29avg_pool3d_cuda_update_outputILi1EddEEvNS_27GenericPackedTensorAccessorIKT0_Lm4ENS_16DefaultPtrTraitsElEENS3_IS4_Lm4ES6_lEEiiiiiiiibii,(.L_x_921 - _ZN2at6native49_GLOBAL__N__09e94e3a_16_AveragePool3d_cu_a8eae74c29avg_pool3d_cuda_update_outputILi1EddEEvNS_27GenericPackedTensorAccessorIKT0_Lm4ENS_16DefaultPtrTraitsElEENS3_IS4_Lm4ES6_lEEiiiiiiiibii)
        .other          _ZN2at6native49_GLOBAL__N__09e94e3a_16_AveragePool3d_cu_a8eae74c29avg_pool3d_cuda_update_outputILi1EddEEvNS_27GenericPackedTensorAccessorIKT0_Lm4ENS_16DefaultPtrTraitsElEENS3_IS4_Lm4ES6_lEEiiiiiiiibii,@"STO_CUDA_ENTRY STV_DEFAULT"
_ZN2at6native49_GLOBAL__N__09e94e3a_16_AveragePool3d_cu_a8eae74c29avg_pool3d_cuda_update_outputILi1EddEEvNS_27GenericPackedTensorAccessorIKT0_Lm4ENS_16DefaultPtrTraitsElEENS3_IS4_Lm4ES6_lEEiiiiiiiibii:
        /* <DEDUP_REMOVED lines=18> */
[----:B------:R-:W-:Y:S05]  /*0120*/  CALL.REL.NOINC `($__internal_53_$__cuda_sm20_div_s64) ;  /* 0x0000001400c47944 */ /* 0x000fea0003c00000 */
[----:B------:R-:W0:Y:S01]  /*0130*/  LDC R0, c[0x0][0x268] ;  /* 0x00009a00ff007b82 */ /* 0x000e220000000800 */
[----:B------:R-:W-:-:S04]  /*0140*/  IMAD.MOV R15, RZ, RZ, -R7 ;  /* 0x000000ffff0f7224 */ /* 0x000fc800078e0a07 */
[----:B0-----:R-:W-:Y:S01]  /*0150*/  IMAD R15, R15, R0, UR4 ;  /* 0x000000040f0f7e24 */ /* 0x001fe2000f8e0200 */
[----:B------:R-:W-:Y:S06]  /*0160*/  BRA `(.L_x_807) ;  /* 0x0000000000547947 */ /* 0x000fec0003800000 */
.L_x_806:
        /* <DEDUP_REMOVED lines=21> */
.L_x_807:
        /* <DEDUP_REMOVED lines=102> */
.L_x_809:
        /* <DEDUP_REMOVED lines=14> */
.L_x_817:
        /* <DEDUP_REMOVED lines=12> */
.L_x_816:
        /* <DEDUP_REMOVED lines=45> */
.L_x_812:
[----:B------:R-:W-:Y:S05]  /*0d90*/  BSYNC B1 ;  /* 0x0000000000017941 */ /* 0x000fea0003800000 */
.L_x_811:
        /* <DEDUP_REMOVED lines=24> */
.L_x_815:
        /* <DEDUP_REMOVED lines=19> */
.L_x_814:
[----:B------:R-:W-:Y:S05]  /*1050*/  BSYNC B1 ;  /* 0x0000000000017941 */ /* 0x000fea0003800000 */
.L_x_813:
[----:B------:R-:W-:-:S05]  /*1060*/  IADD3 R42, P2, R42, 0x1, RZ ;  /* 0x000000012a2a7810 */ /* 0x000fca0007f5e0ff */
[----:B------:R-:W-:Y:S01]  /*1070*/  IMAD.X R45, RZ, RZ, R45, P2 ;  /* 0x000000ffff2d7224 */ /* 0x000fe200010e062d */
[----:B------:R-:W-:Y:S07]  /*1080*/  @!P1 BRA `(.L_x_816) ;  /* 0xfffffff8008c9947 */ /* 0x000fee000383ffff */
[----:B------:R-:W-:Y:S05]  /*1090*/  BSYNC B0 ;  /* 0x0000000000007941 */ /* 0x000fea0003800000 */
.L_x_810:
        /* <DEDUP_REMOVED lines=21> */
[----:B------:R-:W-:Y:S05]  /*11f0*/  CALL.REL.NOINC `($__internal_52_$__cuda_sm20_div_rn_f64_full) ;  /* 0x00000000001c7944 */ /* 0x000fea0003c00000 */
[----:B------:R-:W-:Y:S02]  /*1200*/  IMAD.MOV.U32 R2, RZ, RZ, R8 ;  /* 0x000000ffff027224 */ /* 0x000fe400078e0008 */
[----:B------:R-:W-:-:S07]  /*1210*/  IMAD.MOV.U32 R3, RZ, RZ, R9 ;  /* 0x000000ffff037224 */ /* 0x000fce00078e0009 */
.L_x_819:
[----:B------:R-:W-:Y:S05]  /*1220*/  BSYNC B0 ;  /* 0x0000000000007941 */ /* 0x000fea0003800000 */
.L_x_818:
[----:B------:R-:W-:Y:S01]  /*1230*/  STG.E.64 desc[UR6][R22.64], R2 ;  /* 0x0000000216007986 */ /* 0x000fe2000c101b06 */
[----:B------:R-:W-:Y:S05]  /*1240*/  EXIT ;  /* 0x000000000000794d */ /* 0x000fea0003800000 */
.L_x_808:
[----:B------:R-:W-:Y:S01]  /*1250*/  STG.E.64 desc[UR6][R22.64], RZ ;  /* 0x000000ff16007986 */ /* 0x000fe2000c101b06 */
[----:B------:R-:W-:Y:S05]  /*1260*/  EXIT ;  /* 0x000000000000794d */ /* 0x000fea0003800000 */
        .weak           $__internal_52_$__cuda_sm20_div_rn_f64_full
        .type           $__internal_52_$__cuda_sm20_div_rn_f64_full,@function
        .size           $__internal_52_$__cuda_sm20_div_rn_f64_full,($__internal_53_$__cuda_sm20_div_s64 - $__internal_52_$__cuda_sm20_div_rn_f64_full)
$__internal_52_$__cuda_sm20_div_rn_f64_full:
        /* <DEDUP_REMOVED lines=68> */
.L_x_821:
        /* <DEDUP_REMOVED lines=16> */
.L_x_824:
[----:B------:R-:W-:Y:S01]  /*17b0*/  LOP3.LUT R9, R5, 0x80000, RZ, 0xfc, !PT ;  /* 0x0008000005097812 */ /* 0x000fe200078efcff */
[----:B------:R-:W-:Y:S01]  /*17c0*/  IMAD.MOV.U32 R8, RZ, RZ, R4 ;  /* 0x000000ffff087224 */ /* 0x000fe200078e0004 */
[----:B------:R-:W-:Y:S06]  /*17d0*/  BRA `(.L_x_822) ;  /* 0x0000000000087947 */ /* 0x000fec0003800000 */
.L_x_823:
[----:B------:R-:W-:Y:S02]  /*17e0*/  LOP3.LUT R9, R25, 0x80000, RZ, 0xfc, !PT ;  /* 0x0008000019097812 */ /* 0x000fe400078efcff */
[----:B------:R-:W-:-:S07]  /*17f0*/  MOV R8, R24 ;  /* 0x0000001800087202 */ /* 0x000fce0000000f00 */
.L_x_822:
[----:B------:R-:W-:Y:S05]  /*1800*/  BSYNC B1 ;  /* 0x0000000000017941 */ /* 0x000fea0003800000 */
.L_x_820:
[----:B------:R-:W-:Y:S02]  /*1810*/  IMAD.MOV.U32 R2, RZ, RZ, R0 ;  /* 0x000000ffff027224 */ /* 0x000fe400078e0000 */
[----:B------:R-:W-:-:S04]  /*1820*/  IMAD.MOV.U32 R3, RZ, RZ, 0x0 ;  /* 0x00000000ff037424 */ /* 0x000fc800078e00ff */
[----:B------:R-:W-:Y:S05]  /*1830*/  RET.REL.NODEC R2 `(_ZN2at6native49_GLOBAL__N__09e94e3a_16_AveragePool3d_cu_a8eae74c29avg_pool3d_cuda_update_outputILi1EddEEvNS_27GenericPackedTensorAccessorIKT0_Lm4ENS_16DefaultPtrTraitsElEENS3_IS4_Lm4ES6_lEEiiiiiiiibii) ;  /* 0xffffffe402f07950 */ /* 0x000fea0003c3ffff */
        .weak           $__internal_53_$__cuda_sm20_div_s64
        .type           $__internal_53_$__cuda_sm20_div_s64,@function
        .size           $__internal_53_$__cuda_sm20_div_s64,(.L_x_921 - $__internal_53_$__cuda_sm20_div_s64)
$__internal_53_$__cuda_sm20_div_s64:
        /* <DEDUP_REMOVED lines=68> */
[----:B------:R-:W-:Y:S06]  /*1c80*/  RET.REL.NODEC R4 `(_ZN2at6native49_GLOBAL__N__09e94e3a_16_AveragePool3d_cu_a8eae74c29avg_pool3d_cuda_update_outputILi1EddEEvNS_27GenericPackedTensorAccessorIKT0_Lm4ENS_16DefaultPtrTraitsElEENS3_IS4_Lm4ES6_lEEiiiiiiiibii) ;  /* 0xffffffe004dc7950 */ /* 0x000fec0003c3ffff */
.L_x_825:
        /* <DEDUP_REMOVED lines=15> */
.L_x_921:


//--------------------- .nv.shared.reserved.0     --------------------------
	.section	.nv.shared.reserved.0,"aw",@nobits
	.weak		__nv_reservedSMEM_offset_0_alias
	.size		__nv_reservedSMEM_offset_0_alias, 0, 0
	.other		__nv_reservedSMEM_offset_0_alias,@"STO_CUDA_RESERVED_SHARED STV_DEFAULT"
__nv_reservedSMEM_offset_0_alias:
	.zero		0


//--------------------- .nv.global                --------------------------
	.section	.nv.global,"aw",@nobits
.nv.global:
	.type		_ZN47_INTERNAL_09e94e3a_16_AveragePool3d_cu_a8eae74c4cuda3std3__48in_placeE,@object
	.size		_ZN47_INTERNAL_09e94e3a_16_AveragePool3d_cu_a8eae74c4cuda3std3__48in_placeE,(_ZN47_INTERNAL_09e94e3a_16_AveragePool3d_cu_a8eae74c4cuda3std6ranges3__45__cpo8distanceE - _ZN47_INTERNAL_09e94e3a_16_AveragePool3d_cu_a8eae74c4cuda3std3__48in_placeE)
_ZN47_INTERNAL_09e94e3a_16_AveragePool3d_cu_a8eae74c4cuda3std3__48in_placeE:
	.zero		1
	.type		_ZN47_INTERNAL_09e94e3a_16_AveragePool3d_cu_a8eae74c4cuda3std6ranges3__45__cpo8distanceE,@object
	.size		_ZN47_INTERNAL_09e94e3a_16_AveragePool3d_cu_a8eae74c4cuda3std6ranges3__45__cpo8distanceE,(_ZN47_INTERNAL_09e94e3a_16_AveragePool3d_cu_a8eae74c4cuda3std3__45__cpo6cbeginE - _ZN47_INTERNAL_09e94e3a_16_AveragePool3d_cu_a8eae74c4cuda3std6ranges3__45__cpo8distanceE)
_ZN47_INTERNAL_09e94e3a_16_AveragePool3d_cu_a8eae74c4cuda3std6ranges3__45__cpo8distanceE:
	.zero		1
	.type		_ZN47_INTERNAL_09e94e3a_16_AveragePool3d_cu_a8eae74c4cuda3std3__45__cpo6cbeginE,@object
	.size		_ZN47_INTERNAL_09e94e3a_16_AveragePool3d_cu_a8eae74c4cuda3std3__45__cpo6cbeginE,(_ZN47_INTERNAL_09e94e3a_16_AveragePool3d_cu_a8eae74c4cuda3std6ranges3__45__cpo7advanceE - _ZN47_INTERNAL_09e94e3a_16_AveragePool3d_cu_a8eae74c4cuda3std3__45__cpo6cbeginE)
_ZN47_INTERNAL_09e94e3a_16_AveragePool3d_cu_a8eae74c4cuda3std3__45__cpo6cbeginE:
	.zero		1
	.type		_ZN47_INTERNAL_09e94e3a_16_AveragePool3d_cu_a8eae74c4cuda3std6ranges3__45__cpo7advanceE,@object
	.size		_ZN47_INTERNAL_09e94e3a_16_AveragePool3d_cu_a8eae74c4cuda3std6ranges3__45__cpo7advanceE,(_ZN47_INTERNAL_09e94e3a_16_AveragePool3d_cu_a8eae74c4cuda3std3__45__cpo7crbeginE - _ZN47_INTERNAL_09e94e3a_16_AveragePool3d_cu_a8eae74c4cuda3std6ranges3__45__cpo7advanceE)
_ZN47_INTERNAL_09e94e3a_16_AveragePool3d_cu_a8eae74c4cuda3std6ranges3__45__cpo7advanceE:
	.zero		1
	.type		_ZN47_INTERNAL_09e94e3a_16_AveragePool3d_cu_a8eae74c4cuda3std3__45__cpo7crbeginE,@object
	.size		_ZN47_INTERNAL_09e94e3a_16_AveragePool3d_cu_a8eae74c4cuda3std3__45__cpo7crbeginE,(_ZN47_INTERNAL_09e94e3a_16_AveragePool3d_cu_a8eae74c4cuda3std6ranges3__45__cpo4dataE - _ZN47_INTERNAL_09e94e3a_16_AveragePool3d_cu_a8eae74c4cuda3std3__45__cpo7crbeginE)
_ZN47_INTERNAL_09e94e3a_16_AveragePool3d_cu_a8eae74c4cuda3std3__45__cpo7crbeginE:
	.zero		1
	.type		_ZN47_INTERNAL_09e94e3a_16_AveragePool3d_cu_a8eae74c4cuda3std6ranges3__45__cpo4dataE,@object
	.size		_ZN47_INTERNAL_09e94e3a_16_AveragePool3d_cu_a8eae74c4cuda3std6ranges3__45__cpo4dataE,(_ZN47_INTERNAL_09e94e3a_16_AveragePool3d_cu_a8eae74c4cuda3std6ranges3__45__cpo5beginE - _ZN47_INTERNAL_09e94e3a_16_AveragePool3d_cu_a8eae74c4cuda3std6ranges3__45__cpo4dataE)
_ZN47_INTERNAL_09e94e3a_16_AveragePool3d_cu_a8eae74c4cuda3std6ranges3__45__cpo4dataE:
	.zero		1
	.type		_ZN47_INTERNAL_09e94e3a_16_AveragePool3d_cu_a8eae74c4cuda3std6ranges3__45__cpo5beginE,@object
	.size		_ZN47_INTERNAL_09e94e3a_16_AveragePool3d_cu_a8eae74c4cuda3std6ranges3__45__cpo5beginE,(_ZN47_INTERNAL_09e94e3a_16_AveragePool3d_cu_a8eae74c4cuda3std3__449_GLOBAL__N__09e94e3a_16_AveragePool3d_cu_a8eae74c6ignoreE - _ZN47_INTERNAL_09e94e3a_16_AveragePool3d_cu_a8eae74c4cuda3std6ranges3__45__cpo5beginE)
_ZN47_INTERNAL_09e94e3a_16_AveragePool3d_cu_a8eae74c4cuda3std6ranges3__45__cpo5beginE:
	.zero		1
	.type		_ZN47_INTERNAL_09e94e3a_16_AveragePool3d_cu_a8eae74c4cuda3std3__449_GLOBAL__N__09e94e3a_16_AveragePool3d_cu_a8eae74c6ignoreE,@object
	.size		_ZN47_INTERNAL_09e94e3a_16_AveragePool3d_cu_a8eae74c4cuda3std3__449_GLOBAL__N__09e94e3a_16_AveragePool3d_cu_a8eae74c6ignoreE,(_ZN47_INTERNAL_09e94e3a_16_AveragePool3d_cu_a8eae74c4cuda3std6ranges3__45__cpo4sizeE - _ZN47_INTERNAL_09e94e3a_16_AveragePool3d_cu_a8eae74c4cuda3std3__449_GLOBAL__N__09e94e3a_16_AveragePool3d_cu_a8eae74c6ignoreE)
_ZN47_INTERNAL_09e94e3a_16_AveragePool3d_cu_a8eae74c4cuda3std3__449_GLOBAL__N__09e94e3a_16_AveragePool3d_cu_a8eae74c6ignoreE:
	.zero		1
	.type		_ZN47_INTERNAL_09e94e3a_16_AveragePool3d_cu_a8eae74c4cuda3std6ranges3__45__cpo4sizeE,@object
	.size		_ZN47_INTERNAL_09e94e3a_16_AveragePool3d_cu_a8eae74c4cuda3std6ranges3__45__cpo4sizeE,(_ZN47_INTERNAL_09e94e3a_16_AveragePool3d_cu_a8eae74c4cuda3std3__45__cpo5beginE - _ZN47_INTERNAL_09e94e3a_16_AveragePool3d_cu_a8eae74c4cuda3std6ranges3__45__cpo4sizeE)
_ZN47_INTERNAL_09e94e3a_16_AveragePool3d_cu_a8eae74c4cuda3std6ranges3__45__cpo4sizeE:
	.zero		1
	.type		_ZN47_INTERNAL_09e94e3a_16_AveragePool3d_cu_a8eae74c4cuda3std3__45__cpo5beginE,@object
	.size		_ZN47_INTERNAL_09e94e3a_16_AveragePool3d_cu_a8eae74c4cuda3std3__45__cpo5beginE,(_ZN47_INTERNAL_09e94e3a_16_AveragePool3d_cu_a8eae74c4cuda3std6ranges3__45__cpo6cbeginE - _ZN47_INTERNAL_09e94e3a_16_AveragePool3d_cu_a8eae74c4cuda3std3__45__cpo5beginE)
_ZN47_INTERNAL_09e94e3a_16_AveragePool3d_cu_a8eae74c4cuda3std3__45__cpo5beginE:
	.zero		1
	.type		_ZN47_INTERNAL_09e94e3a_16_AveragePool3d_cu_a8eae74c4cuda3std6ranges3__45__cpo6cbeginE,@object
	.size		_ZN47_INTERNAL_09e94e3a_16_AveragePool3d_cu_a8eae74c4cuda3std6ranges3__45__cpo6cbeginE,(_ZN47_INTERNAL_09e94e3a_16_AveragePool3d_cu_a8eae74c4cuda3std3__45__cpo6rbeginE - _ZN47_INTERNAL_09e94e3a_16_AveragePool3d_cu_a8eae74c4cuda3std6ranges3__45__cpo6cbeginE)
_ZN47_INTERNAL_09e94e3a_16_AveragePool3d_cu_a8eae74c4cuda3std6ranges3__45__cpo6cbeginE:
	.zero		1
	.type		_ZN47_INTERNAL_09e94e3a_16_AveragePool3d_cu_a8eae74c4cuda3std3__45__cpo6rbeginE,@object
	.size		_ZN47_INTERNAL_09e94e3a_16_AveragePool3d_cu_a8eae74c4cuda3std3__45__cpo6rbeginE,(_ZN47_INTERNAL_09e94e3a_16_AveragePool3d_cu_a8eae74c4cuda3std6ranges3__45__cpo4nextE - _ZN47_INTERNAL_09e94e3a_16_AveragePool3d_cu_a8eae74c4cuda3std3__45__cpo6rbeginE)
_ZN47_INTERNAL_09e94e3a_16_AveragePool3d_cu_a8eae74c4cuda3std3__45__cpo6rbeginE:
	.zero		1
	.type		_ZN47_INTERNAL_09e94e3a_16_AveragePool3d_cu_a8eae74c4cuda3std6ranges3__45__cpo4nextE,@object
	.size		_ZN47_INTERNAL_09e94e3a_16_AveragePool3d_cu_a8eae74c4cuda3std6ranges3__45__cpo4nextE,(_ZN47_INTERNAL_09e94e3a_16_AveragePool3d_cu_a8eae74c4cuda3std6ranges3__45__cpo4swapE - _ZN47_INTERNAL_09e94e3a_16_AveragePool3d_cu_a8eae74c4cuda3std6ranges3__45__cpo4nextE)
_ZN47_INTERNAL_09e94e3a_16_AveragePool3d_cu_a8eae74c4cuda3std6ranges3__45__cpo4nextE:
	.zero		1
	.type		_ZN47_INTERNAL_09e94e3a_16_AveragePool3d_cu_a8eae74c4cuda3std6ranges3__45__cpo4swapE,@object
	.size		_ZN47_INTERNAL_09e94e3a_16_AveragePool3d_cu_a8eae74c4cuda3std6ranges3__45__cpo4swapE,(_ZN47_INTERNAL_09e94e3a_16_AveragePool3d_cu_a8eae74c4cuda3std3__420unreachable_sentinelE - _ZN47_INTERNAL_09e94e3a_16_AveragePool3d_cu_a8eae74c4cuda3std6ranges3__45__cpo4swapE)
_ZN47_INTERNAL_09e94e3a_16_AveragePool3d_cu_a8eae74c4cuda3std6ranges3__45__cpo4swapE:
	.zero		1
	.type		_ZN47_INTERNAL_09e94e3a_16_AveragePool3d_cu_a8eae74c4cuda3std3__420unreachable_sentinelE,@object
	.size		_ZN47_INTERNAL_09e94e3a_16_AveragePool3d_cu_a8eae74c4cuda3std3__420unreachable_sentinelE,(_ZN47_INTERNAL_09e94e3a_16_AveragePool3d_cu_a8eae74c6thrust23THRUST_300001_SM_900_NS6system6detail10sequential3seqE - _ZN47_INTERNAL_09e94e3a_16_AveragePool3d_cu_a8eae74c4cuda3std3__420unreachable_sentinelE)
_ZN47_INTERNAL_09e94e3a_16_AveragePool3d_cu_a8eae74c4cuda3std3__420unreachable_sentinelE:
	.zero		1
	.type		_ZN47_INTERNAL_09e94e3a_16_AveragePool3d_cu_a8eae74c6thrust23THRUST_300001_SM_900_NS6system6detail10sequential3seqE,@object
	.size		_ZN47_INTERNAL_09e94e3a_16_AveragePool3d_cu_a8eae74c6thrust23THRUST_300001_SM_900_NS6system6detail10sequential3seqE,(_ZN47_INTERNAL_09e94e3a_16_AveragePool3d_cu_a8eae74c4cuda3std3__45__cpo4cendE - _ZN47_INTERNAL_09e94e3a_16_AveragePool3d_cu_a8eae74c6thrust23THRUST_300001_SM_900_NS6system6detail10sequential3seqE)
_ZN47_INTERNAL_09e94e3a_16_AveragePool3d_cu_a8eae74c6thrust23THRUST_300001_SM_900_NS6system6detail10sequential3seqE:
	.zero		1
	.type		_ZN47_INTERNAL_09e94e3a_16_AveragePool3d_cu_a8eae74c4cuda3std3__45__cpo4cendE,@object
	.size		_ZN47_INTERNAL_09e94e3a_16_AveragePool3d_cu_a8eae74c4cuda3std3__45__cpo4cendE,(_ZN47_INTERNAL_09e94e3a_16_AveragePool3d_cu_a8eae74c4cuda3std6ranges3__45__cpo9iter_swapE - _ZN47_INTERNAL_09e94e3a_16_AveragePool3d_cu_a8eae74c4cuda3std3__45__cpo4cendE)
_ZN47_INTERNAL_09e94e3a_16_AveragePool3d_cu_a8eae74c4cuda3std3__45__cpo4cendE:
	.zero		1
	.type		_ZN47_INTERNAL_09e94e3a_16_AveragePool3d_cu_a8eae74c4cuda3std6ranges3__45__cpo9iter_swapE,@object
	.size		_ZN47_INTERNAL_09e94e3a_16_AveragePool3d_cu_a8eae74c4cuda3std6ranges3__45__cpo9iter_swapE,(_ZN47_INTERNAL_09e94e3a_16_AveragePool3d_cu_a8eae74c4cuda3std3__45__cpo5crendE - _ZN47_INTERNAL_09e94e3a_16_AveragePool3d_cu_a8eae74c4cuda3std6ranges3__45__cpo9iter_swapE)
_ZN47_INTERNAL_09e94e3a_16_AveragePool3d_cu_a8eae74c4cuda3std6ranges3__45__cpo9iter_swapE:
	.zero		1
	.type		_ZN47_INTERNAL_09e94e3a_16_AveragePool3d_cu_a8eae74c4cuda3std3__45__cpo5crendE,@object
	.size		_ZN47_INTERNAL_09e94e3a_16_AveragePool3d_cu_a8eae74c4cuda3std3__45__cpo5crendE,(_ZN47_INTERNAL_09e94e3a_16_AveragePool3d_cu_a8eae74c4cuda3std6ranges3__45__cpo5cdataE - _ZN47_INTERNAL_09e94e3a_16_AveragePool3d_cu_a8eae74c4cuda3std3__45__cpo5crendE)
_ZN47_INTERNAL_09e94e3a_16_AveragePool3d_cu_a8eae74c4cuda3std3__45__cpo5crendE:
	.zero		1
	.type		_ZN47_INTERNAL_09e94e3a_16_AveragePool3d_cu_a8eae74c4cuda3std6ranges3__45__cpo5cdataE,@object
	.size		_ZN47_INTERNAL_09e94e3a_16_AveragePool3d_cu_a8eae74c4cuda3std6ranges3__45__cpo5cdataE,(_ZN47_INTERNAL_09e94e3a_16_AveragePool3d_cu_a8eae74c4cuda3std6ranges3__45__cpo3endE - _ZN47_INTERNAL_09e94e3a_16_AveragePool3d_cu_a8eae74c4cuda3std6ranges3__45__cpo5cdataE)
_ZN47_INTERNAL_09e94e3a_16_AveragePool3d_cu_a8eae74c4cuda3std6ranges3__45__cpo5cdataE:
	.zero		1
	.type		_ZN47_INTERNAL_09e94e3a_16_AveragePool3d_cu_a8eae74c4cuda3std6ranges3__45__cpo3endE,@object
	.size		_ZN47_INTERNAL_09e94e3a_16_AveragePool3d_cu_a8eae74c4cuda3std6ranges3__45__cpo3endE,(_ZN47_INTERNAL_09e94e3a_16_AveragePool3d_cu_a8eae74c4cuda3std3__419piecewise_constructE - _ZN47_INTERNAL_09e94e3a_16_AveragePool3d_cu_a8eae74c4cuda3std6ranges3__45__cpo3endE)
_ZN47_INTERNAL_09e94e3a_16_AveragePool3d_cu_a8eae74c4cuda3std6ranges3__45__cpo3endE:
	.zero		1
	.type		_ZN47_INTERNAL_09e94e3a_16_AveragePool3d_cu_a8eae74c4cuda3std3__419piecewise_constructE,@object
	.size		_ZN47_INTERNAL_09e94e3a_16_AveragePool3d_cu_a8eae74c4cuda3std3__419piecewise_constructE,(_ZN47_INTERNAL_09e94e3a_16_AveragePool3d_cu_a8eae74c4cuda3std6ranges3__45__cpo5ssizeE - _ZN47_INTERNAL_09e94e3a_16_AveragePool3d_cu_a8eae74c4cuda3std3__419piecewise_constructE)
_ZN47_INTERNAL_09e94e3a_16_AveragePool3d_cu_a8eae74c4cuda3std3__419piecewise_constructE:
	.zero		1
	.type		_ZN47_INTERNAL_09e94e3a_16_AveragePool3d_cu_a8eae74c4cuda3std6ranges3__45__cpo5ssizeE,@object
	.size		_ZN47_INTERNAL_09e94e3a_16_AveragePool3d_cu_a8eae74c4cuda3std6ranges3__45__cpo5ssizeE,(_ZN47_INTERNAL_09e94e3a_16_AveragePool3d_cu_a8eae74c4cuda3std3__45__cpo3endE - _ZN47_INTERNAL_09e94e3a_16_AveragePool3d_cu_a8eae74c4cuda3std6ranges3__45__cpo5ssizeE)
_ZN47_INTERNAL_09e94e3a_16_AveragePool3d_cu_a8eae74c4cuda3std6ranges3__45__cpo5ssizeE:
	.zero		1
	.type		_ZN47_INTERNAL_09e94e3a_16_AveragePool3d_cu_a8eae74c4cuda3std3__45__cpo3endE,@object
	.size		_ZN47_INTERNAL_09e94e3a_16_AveragePool3d_cu_a8eae74c4cuda3std3__45__cpo3endE,(_ZN47_INTERNAL_09e94e3a_16_AveragePool3d_cu_a8eae74c4cuda3std6ranges3__45__cpo4cendE - _ZN47_INTERNAL_09e94e3a_16_AveragePool3d_cu_a8eae74c4cuda3std3__45__cpo3endE)
_ZN47_INTERNAL_09e94e3a_16_AveragePool3d_cu_a8eae74c4cuda3std3__45__cpo3endE:
	.zero		1
	.type		_ZN47_INTERNAL_09e94e3a_16_AveragePool3d_cu_a8eae74c4cuda3std6ranges3__45__cpo4cendE,@object
	.size		_ZN47_INTERNAL_09e94e3a_16_AveragePool3d_cu_a8eae74c4cuda3std6ranges3__45__cpo4cendE,(_ZN47_INTERNAL_09e94e3a_16_AveragePool3d_cu_a8eae74c4cuda3std3__45__cpo4rendE - _ZN47_INTERNAL_09e94e3a_16_AveragePool3d_cu_a8eae74c4cuda3std6ranges3__45__cpo4cendE)
_ZN47_INTERNAL_09e94e3a_16_AveragePool3d_cu_a8eae74c4cuda3std6ranges3__45__cpo4cendE:
	.zero		1
	.type		_ZN47_INTERNAL_09e94e3a_16_AveragePool3d_cu_a8eae74c4cuda3std3__45__cpo4rendE,@object
	.size		_ZN47_INTERNAL_09e94e3a_16_AveragePool3d_cu_a8eae74c4cuda3std3__45__cpo4rendE,(_ZN47_INTERNAL_09e94e3a_16_AveragePool3d_cu_a8eae74c4cuda3std6ranges3__45__cpo4prevE - _ZN47_INTERNAL_09e94e3a_16_AveragePool3d_cu_a8eae74c4cuda3std3__45__cpo4rendE)
_ZN47_INTERNAL_09e94e3a_16_AveragePool3d_cu_a8eae74c4cuda3std3__45__cpo4rendE:
	.zero		1
	.type		_ZN47_INTERNAL_09e94e3a_16_AveragePool3d_cu_a8eae74c4cuda3std6ranges3__45__cpo4prevE,@object
	.size		_ZN47_INTERNAL_09e94e3a_16_AveragePool3d_cu_a8eae74c4cuda3std6ranges3__45__cpo4prevE,(_ZN47_INTERNAL_09e94e3a_16_AveragePool3d_cu_a8eae74c4cuda3std6ranges3__45__cpo9iter_moveE - _ZN47_INTERNAL_09e94e3a_16_AveragePool3d_cu_a8eae74c4cuda3std6ranges3__45__cpo4prevE)
_ZN47_INTERNAL_09e94e3a_16_AveragePool3d_cu_a8eae74c4cuda3std6ranges3__45__cpo4prevE:
	.zero		1
	.type		_ZN47_INTERNAL_09e94e3a_16_AveragePool3d_cu_a8eae74c4cuda3std6ranges3__45__cpo9iter_moveE,@object
	.size		_ZN47_INTERNAL_09e94e3a_16_AveragePool3d_cu_a8eae74c4cuda3std6ranges3__45__cpo9iter_moveE,(.L_13 - _ZN47_INTERNAL_09e94e3a_16_AveragePool3d_cu_a8eae74c4cuda3std6ranges3__45__cpo9iter_moveE)
_ZN47_INTERNAL_09e94e3a_16_AveragePool3d_cu_a8eae74c4cuda3std6ranges3__45__cpo9iter_moveE:
	.zero		1
.L_13:


//--------------------- .nv.constant0._ZN2at6native49_GLOBAL__N__09e94e3a_16_AveragePool3d_cu_a8eae74c33avg_pool3d_cuda_update_grad_inputIN3c108BFloat16EfEEvNS_27GenericPackedTensorAccessorIKT_Lm4ENS_16DefaultPtrTraitsElEENS5_IS6_Lm4ES8_lEEiiiiiiiiibii --------------------------
	.section	.nv.constant0._ZN2at6native49_GLOBAL__N__09e94e3a_16_AveragePool3d_cu_a8eae74c33avg_pool3d_cuda_update_grad_inputIN3c108BFloat16EfEEvNS_27GenericPackedTensorAccessorIKT_Lm4ENS_16DefaultPtrTraitsElEENS5_IS6_Lm4ES8_lEEiiiiiiiiibii,"a",@progbits
	.sectionflags	@""
	.align	4
.nv.constant0._ZN2at6native49_GLOBAL__N__09e94e3a_16_AveragePool3d_cu_a8eae74c33avg_pool3d_cuda_update_grad_inputIN3c108BFloat16EfEEvNS_27GenericPackedTensorAccessorIKT_Lm4ENS_16DefaultPtrTraitsElEENS5_IS6_Lm4ES8_lEEiiiiiiiiibii:
	.zero		720


//--------------------- .nv.constant0._ZN2at6native49_GLOBAL__N__09e94e3a_16_AveragePool3d_cu_a8eae74c40avg_pool3d_cuda_update_grad_input_atomicIN3c108BFloat16EfEEvNS_27GenericPackedTensorAccessorIKT_Lm4ENS_16DefaultPtrTraitsElEENS5_IS6_Lm4ES8_lEEiiiiiiiiibiii --------------------------
	.section	.nv.constant0._ZN2at6native49_GLOBAL__N__09e94e3a_16_AveragePool3d_cu_a8eae74c40avg_pool3d_cuda_update_grad_input_atomicIN3c108BFloat16EfEEvNS_27GenericPackedTensorAccessorIKT_Lm4ENS_16DefaultPtrTraitsElEENS5_IS6_Lm4ES8_lEEiiiiiiiiibiii,"a",@progbits
	.sectionflags	@""
	.align	4
.nv.constant0._ZN2at6native49_GLOBAL__N__09e94e3a_16_AveragePool3d_cu_a8eae74c40avg_pool3d_cuda_update_grad_input_atomicIN3c108BFloat16EfEEvNS_27GenericPackedTensorAccessorIKT_Lm4ENS_16DefaultPtrTraitsElEENS5_IS6_Lm4ES8_lEEiiiiiiiiibiii:
	.zero		724


//--------------------- .nv.constant0._ZN2at6native49_GLOBAL__N__09e94e3a_16_AveragePool3d_cu_a8eae74c33avg_pool3d_cuda_update_grad_inputIN3c104HalfEfEEvNS_27GenericPackedTensorAccessorIKT_Lm4ENS_16DefaultPtrTraitsElEENS5_IS6_Lm4ES8_lEEiiiiiiiiibii --------------------------
	.section	.nv.constant0._ZN2at6native49_GLOBAL__N__09e94e3a_16_AveragePool3d_cu_a8eae74c33avg_pool3d_cuda_update_grad_inputIN3c104HalfEfEEvNS_27GenericPackedTensorAccessorIKT_Lm4ENS_16DefaultPtrTraitsElEENS5_IS6_Lm4ES8_lEEiiiiiiiiibii,"a",@progbits
	.sectionflags	@""
	.align	4
.nv.constant0._ZN2at6native49_GLOBAL__N__09e94e3a_16_AveragePool3d_cu_a8eae74c33avg_pool3d_cuda_update_grad_inputIN3c104HalfEfEEvNS_27GenericPackedTensorAccessorIKT_Lm4ENS_16DefaultPtrTraitsElEENS5_IS6_Lm4ES8_lEEiiiiiiiiibii:
	.zero		720


//--------------------- .nv.constant0._ZN2at6native49_GLOBAL__N__09e94e3a_16_AveragePool3d_cu_a8eae74c40avg_pool3d_cuda_update_grad_input_atomicIN3c104HalfEfEEvNS_27GenericPackedTensorAccessorIKT_Lm4ENS_16DefaultPtrTraitsElEENS5_IS6_Lm4ES8_lEEiiiiiiiiibiii --------------------------
	.section	.nv.constant0._ZN2at6native49_GLOBAL__N__09e94e3a_16_AveragePool3d_cu_a8eae74c40avg_pool3d_cuda_update_grad_input_atomicIN3c104HalfEfEEvNS_27GenericPackedTensorAccessorIKT_Lm4ENS_16DefaultPtrTraitsElEENS5_IS6_Lm4ES8_lEEiiiiiiiiibiii,"a",@progbits
	.sectionflags	@""
	.align	4
.nv.constant0._ZN2at6native49_GLOBAL__N__09e94e3a_16_AveragePool3d_cu_a8eae74c40avg_pool3d_cuda_update_grad_input_atomicIN3c104HalfEfEEvNS_27GenericPackedTensorAccessorIKT_Lm4ENS_16DefaultPtrTraitsElEENS5_IS6_Lm4ES8_lEEiiiiiiiiibiii:
	.zero		724


//--------------------- .nv.constant0._ZN2at6native49_GLOBAL__N__09e94e3a_16_AveragePool3d_cu_a8eae74c33avg_pool3d_cuda_update_grad_inputIffEEvNS_27GenericPackedTensorAccessorIKT_Lm4ENS_16DefaultPtrTraitsElEENS3_IS4_Lm4ES6_lEEiiiiiiiiibii --------------------------
	.section	.nv.constant0._ZN2at6native49_GLOBAL__N__09e94e3a_16_AveragePool3d_cu_a8eae74c33avg_pool3d_cuda_update_grad_inputIffEEvNS_27GenericPackedTensorAccessorIKT_Lm4ENS_16DefaultPtrTraitsElEENS3_IS4_Lm4ES6_lEEiiiiiiiiibii,"a",@progbits
	.sectionflags	@""
	.align	4
.nv.constant0._ZN2at6native49_GLOBAL__N__09e94e3a_16_AveragePool3d_cu_a8eae74c33avg_pool3d_cuda_update_grad_inputIffEEvNS_27GenericPackedTensorAccessorIKT_Lm4ENS_16DefaultPtrTraitsElEENS3_IS4_Lm4ES6_lEEiiiiiiiiibii:
	.zero		720


//--------------------- .nv.constant0._ZN2at6native49_GLOBAL__N__09e94e3a_16_AveragePool3d_cu_a8eae74c40avg_pool3d_cuda_update_grad_input_atomicIffEEvNS_27GenericPackedTensorAccessorIKT_Lm4ENS_16DefaultPtrTraitsElEENS3_IS4_Lm4ES6_lEEiiiiiiiiibiii --------------------------
	.section	.nv.constant0._ZN2at6native49_GLOBAL__N__09e94e3a_16_AveragePool3d_cu_a8eae74c40avg_pool3d_cuda_update_grad_input_atomicIffEEvNS_27GenericPackedTensorAccessorIKT_Lm4ENS_16DefaultPtrTraitsElEENS3_IS4_Lm4ES6_lEEiiiiiiiiibiii,"a",@progbits
	.sectionflags	@""
	.align	4
.nv.constant0._ZN2at6native49_GLOBAL__N__09e94e3a_16_AveragePool3d_cu_a8eae74c40avg_pool3d_cuda_update_grad_input_atomicIffEEvNS_27GenericPackedTensorAccessorIKT_Lm4ENS_16DefaultPtrTraitsElEENS3_IS4_Lm4ES6_lEEiiiiiiiiibiii:
	.zero		724


//--------------------- .nv.constant0._ZN2at6native49_GLOBAL__N__09e94e3a_16_AveragePool3d_cu_a8eae74c33avg_pool3d_cuda_update_grad_inputIddEEvNS_27GenericPackedTensorAccessorIKT_Lm4ENS_16DefaultPtrTraitsElEENS3_IS4_Lm4ES6_lEEiiiiiiiiibii --------------------------
	.section	.nv.constant0._ZN2at6native49_GLOBAL__N__09e94e3a_16_AveragePool3d_cu_a8eae74c33avg_pool3d_cuda_update_grad_inputIddEEvNS_27GenericPackedTensorAccessorIKT_Lm4ENS_16DefaultPtrTraitsElEENS3_IS4_Lm4ES6_lEEiiiiiiiiibii,"a",@progbits
	.sectionflags	@""
	.align	4
.nv.constant0._ZN2at6native49_GLOBAL__N__09e94e3a_16_AveragePool3d_cu_a8eae74c33avg_pool3d_cuda_update_grad_inputIddEEvNS_27GenericPackedTensorAccessorIKT_Lm4ENS_16DefaultPtrTraitsElEENS3_IS4_Lm4ES6_lEEiiiiiiiiibii:
	.zero		720


//--------------------- .nv.constant0._ZN2at6native49_GLOBAL__N__09e94e3a_16_AveragePool3d_cu_a8eae74c40avg_pool3d_cuda_update_grad_input_atomicIddEEvNS_27GenericPackedTensorAccessorIKT_Lm4ENS_16DefaultPtrTraitsElEENS3_IS4_Lm4ES6_lEEiiiiiiiiibiii --------------------------
	.section	.nv.constant0._ZN2at6native49_GLOBAL__N__09e94e3a_16_AveragePool3d_cu_a8eae74c40avg_pool3d_cuda_update_grad_input_atomicIddEEvNS_27GenericPackedTensorAccessorIKT_Lm4ENS_16DefaultPtrTraitsElEENS3_IS4_Lm4ES6_lEEiiiiiiiiibiii,"a",@progbits
	.sectionflags	@""
	.align	4
.nv.constant0._ZN2at6native49_GLOBAL__N__09e94e3a_16_AveragePool3d_cu_a8eae74c40avg_pool3d_cuda_update_grad_input_atomicIddEEvNS_27GenericPackedTensorAccessorIKT_Lm4ENS_16DefaultPtrTraitsElEENS3_IS4_Lm4ES6_lEEiiiiiiiiibiii:
	.zero		724


//--------------------- .nv.constant0._ZN2at6native49_GLOBAL__N__09e94e3a_16_AveragePool3d_cu_a8eae74c44avg_pool3d_single_backward_out_frame_stride1IN3c108BFloat16EfEEvNS_27GenericPackedTensorAccessorIKT_Lm4ENS_16DefaultPtrTraitsElEENS5_IS6_Lm4ES8_lEEiiiT0_i --------------------------
	.section	.nv.constant0._ZN2at6native49_GLOBAL__N__09e94e3a_16_AveragePool3d_cu_a8eae74c44avg_pool3d_single_backward_out_frame_stride1IN3c108BFloat16EfEEvNS_27GenericPackedTensorAccessorIKT_Lm4ENS_16DefaultPtrTraitsElEENS5_IS6_Lm4ES8_lEEiiiT0_i,"a",@progbits
	.sectionflags	@""
	.align	4
.nv.constant0._ZN2at6native49_GLOBAL__N__09e94e3a_16_AveragePool3d_cu_a8eae74c44avg_pool3d_single_backward_out_frame_stride1IN3c108BFloat16EfEEvNS_27GenericPackedTensorAccessorIKT_Lm4ENS_16DefaultPtrTraitsElEENS5_IS6_Lm4ES8_lEEiiiT0_i:
	.zero		692


//--------------------- .nv.constant0._ZN2at6native49_GLOBAL__N__09e94e3a_16_AveragePool3d_cu_a8eae74c44avg_pool3d_single_backward_out_frame_stride1IN3c104HalfEfEEvNS_27GenericPackedTensorAccessorIKT_Lm4ENS_16DefaultPtrTraitsElEENS5_IS6_Lm4ES8_lEEiiiT0_i --------------------------
	.section	.nv.constant0._ZN2at6native49_GLOBAL__N__09e94e3a_16_AveragePool3d_cu_a8eae74c44avg_pool3d_single_backward_out_frame_stride1IN3c104HalfEfEEvNS_27GenericPackedTensorAccessorIKT_Lm4ENS_16DefaultPtrTraitsElEENS5_IS6_Lm4ES8_lEEiiiT0_i,"a",@progbits
	.sectionflags	@""
	.align	4
.nv.constant0._ZN2at6native49_GLOBAL__N__09e94e3a_16_AveragePool3d_cu_a8eae74c44avg_pool3d_single_backward_out_frame_stride1IN3c104HalfEfEEvNS_27GenericPackedTensorAccessorIKT_Lm4ENS_16DefaultPtrTraitsElEENS5_IS6_Lm4ES8_lEEiiiT0_i:
	.zero		692


//--------------------- .nv.constant0._ZN2at6native49_GLOBAL__N__09e94e3a_16_AveragePool3d_cu_a8eae74c44avg_pool3d_single_backward_out_frame_stride1IffEEvNS_27GenericPackedTensorAccessorIKT_Lm4ENS_16DefaultPtrTraitsElEENS3_IS4_Lm4ES6_lEEiiiT0_i --------------------------
	.section	.nv.constant0._ZN2at6native49_GLOBAL__N__09e94e3a_16_AveragePool3d_cu_a8eae74c44avg_pool3d_single_backward_out_frame_stride1IffEEvNS_27GenericPackedTensorAccessorIKT_Lm4ENS_16DefaultPtrTraitsElEENS3_IS4_Lm4ES6_lEEiiiT0_i,"a",@progbits
	.sectionflags	@""
	.align	4
.nv.constant0._ZN2at6native49_GLOBAL__N__09e94e3a_16_AveragePool3d_cu_a8eae74c44avg_pool3d_single_backward_out_frame_stride1IffEEvNS_27GenericPackedTensorAccessorIKT_Lm4ENS_16DefaultPtrTraitsElEENS3_IS4_Lm4ES6_lEEiiiT0_i:
	.zero		692


//--------------------- .nv.constant0._ZN2at6native49_GLOBAL__N__09e94e3a_16_AveragePool3d_cu_a8eae74c44avg_pool3d_single_backward_out_frame_stride1IddEEvNS_27GenericPackedTensorAccessorIKT_Lm4ENS_16DefaultPtrTraitsElEENS3_IS4_Lm4ES6_lEEiiiT0_i --------------------------
	.section	.nv.constant0._ZN2at6native49_GLOBAL__N__09e94e3a_16_AveragePool3d_cu_a8eae74c44avg_pool3d_single_backward_out_frame_stride1IddEEvNS_27GenericPackedTensorAccessorIKT_Lm4ENS_16DefaultPtrTraitsElEENS3_IS4_Lm4ES6_lEEiiiT0_i,"a",@progbits
	.sectionflags	@""
	.align	4
.nv.constant0._ZN2at6native49_GLOBAL__N__09e94e3a_16_AveragePool3d_cu_a8eae74c44avg_pool3d_single_backward_out_frame_stride1IddEEvNS_27GenericPackedTensorAccessorIKT_Lm4ENS_16DefaultPtrTraitsElEENS3_IS4_Lm4ES6_lEEiiiT0_i:
	.zero		700


//--------------------- .nv.constant0._ZN2at6native49_GLOBAL__N__09e94e3a_16_AveragePool3d_cu_a8eae74c29avg_pool3d_cuda_update_outputIN3c108BFloat16EfEEvNS_27GenericPackedTensorAccessorIKT_Lm4ENS_16DefaultPtrTraitsElEENS5_IS6_Lm4ES8_lEEiiiiiiiiibii --------------------------
	.section	.nv.constant0._ZN2at6native49_GLOBAL__N__09e94e3a_16_AveragePool3d_cu_a8eae74c29avg_pool3d_cuda_update_outputIN3c108BFloat16EfEEvNS_27GenericPackedTensorAccessorIKT_Lm4ENS_16DefaultPtrTraitsElEENS5_IS6_Lm4ES8_lEEiiiiiiiiibii,"a",@progbits
	.sectionflags	@""
	.align	4
.nv.constant0._ZN2at6native49_GLOBAL__N__09e94e3a_16_AveragePool3d_cu_a8eae74c29avg_pool3d_cuda_update_outputIN3c108BFloat16EfEEvNS_27GenericPackedTensorAccessorIKT_Lm4ENS_16DefaultPtrTraitsElEENS5_IS6_Lm4ES8_lEEiiiiiiiiibii:
	.zero		720


//--------------------- .nv.constant0._ZN2at6native49_GLOBAL__N__09e94e3a_16_AveragePool3d_cu_a8eae74c29avg_pool3d_cuda_update_outputILi7EN3c108BFloat16EfEEvNS_27GenericPackedTensorAccessorIKT0_Lm4ENS_16DefaultPtrTraitsElEENS5_IS6_Lm4ES8_lEEiiiiiiiibii --------------------------
	.section	.nv.constant0._ZN2at6native49_GLOBAL__N__09e94e3a_16_AveragePool3d_cu_a8eae74c29avg_pool3d_cuda_update_outputILi7EN3c108BFloat16EfEEvNS_27GenericPackedTensorAccessorIKT0_Lm4ENS_16DefaultPtrTraitsElEENS5_IS6_Lm4ES8_lEEiiiiiiiibii,"a",@progbits
	.sectionflags	@""
	.align	4
.nv.constant0._ZN2at6native49_GLOBAL__N__09e94e3a_16_AveragePool3d_cu_a8eae74c29avg_pool3d_cuda_update_outputILi7EN3c108BFloat16EfEEvNS_27GenericPackedTensorAccessorIKT0_Lm4ENS_16DefaultPtrTraitsElEENS5_IS6_Lm4ES8_lEEiiiiiiiibii:
	.zero		716


//--------------------- .nv.constant0._ZN2at6native49_GLOBAL__N__09e94e3a_16_AveragePool3d_cu_a8eae74c29avg_pool3d_cuda_update_outputILi6EN3c108BFloat16EfEEvNS_27GenericPackedTensorAccessorIKT0_Lm4ENS_16DefaultPtrTraitsElEENS5_IS6_Lm4ES8_lEEiiiiiiiibii --------------------------
	.section	.nv.constant0._ZN2at6native49_GLOBAL__N__09e94e3a_16_AveragePool3d_cu_a8eae74c29avg_pool3d_cuda_update_outputILi6EN3c108BFloat16EfEEvNS_27GenericPackedTensorAccessorIKT0_Lm4ENS_16DefaultPtrTraitsElEENS5_IS6_Lm4ES8_lEEiiiiiiiibii,"a",@progbits
	.sectionflags	@""
	.align	4
.nv.constant0._ZN2at6native49_GLOBAL__N__09e94e3a_16_AveragePool3d_cu_a8eae74c29avg_pool3d_cuda_update_outputILi6EN3c108BFloat16EfEEvNS_27GenericPackedTensorAccessorIKT0_Lm4ENS_16DefaultPtrTraitsElEENS5_IS6_Lm4ES8_lEEiiiiiiiibii:
	.zero		716


//--------------------- .nv.constant0._ZN2at6native49_GLOBAL__N__09e94e3a_16_AveragePool3d_cu_a8eae74c29avg_pool3d_cuda_update_outputILi5EN3c108BFloat16EfEEvNS_27GenericPackedTensorAccessorIKT0_Lm4ENS_16DefaultPtrTraitsElEENS5_IS6_Lm4ES8_lEEiiiiiiiibii --------------------------
	.section	.nv.constant0._ZN2at6native49_GLOBAL__N__09e94e3a_16_AveragePool3d_cu_a8eae74c29avg_pool3d_cuda_update_outputILi5EN3c108BFloat16EfEEvNS_27GenericPackedTensorAccessorIKT0_Lm4ENS_16DefaultPtrTraitsElEENS5_IS6_Lm4ES8_lEEiiiiiiiibii,"a",@progbits
	.sectionflags	@""
	.align	4
.nv.constant0._ZN2at6native49_GLOBAL__N__09e94e3a_16_AveragePool3d_cu_a8eae74c29avg_pool3d_cuda_update_outputILi5EN3c108BFloat16EfEEvNS_27GenericPackedTensorAccessorIKT0_Lm4ENS_16DefaultPtrTraitsElEENS5_IS6_Lm4ES8_lEEiiiiiiiibii:
	.zero		716


//--------------------- .nv.constant0._ZN2at6native49_GLOBAL__N__09e94e3a_16_AveragePool3d_cu_a8eae74c29avg_pool3d_cuda_update_outputILi4EN3c108BFloat16EfEEvNS_27GenericPackedTensorAccessorIKT0_Lm4ENS_16DefaultPtrTraitsElEENS5_IS6_Lm4ES8_lEEiiiiiiiibii --------------------------
	.section	.nv.constant0._ZN2at6native49_GLOBAL__N__09e94e3a_16_AveragePool3d_cu_a8eae74c29avg_pool3d_cuda_update_outputILi4EN3c108BFloat16EfEEvNS_27GenericPackedTensorAccessorIKT0_Lm4ENS_16DefaultPtrTraitsElEENS5_IS6_Lm4ES8_lEEiiiiiiiibii,"a",@progbits
	.sectionflags	@""
	.align	4
.nv.constant0._ZN2at6native49_GLOBAL__N__09e94e3a_16_AveragePool3d_cu_a8eae74c29avg_pool3d_cuda_update_outputILi4EN3c108BFloat16EfEEvNS_27GenericPackedTensorAccessorIKT0_Lm4ENS_16DefaultPtrTraitsElEENS5_IS6_Lm4ES8_lEEiiiiiiiibii:
	.zero		716


//--------------------- .nv.constant0._ZN2at6native49_GLOBAL__N__09e94e3a_16_AveragePool3d_cu_a8eae74c29avg_pool3d_cuda_update_outputILi3EN3c108BFloat16EfEEvNS_27GenericPackedTensorAccessorIKT0_Lm4ENS_16DefaultPtrTraitsElEENS5_IS6_Lm4ES8_lEEiiiiiiiibii --------------------------
	.section	.nv.constant0._ZN2at6native49_GLOBAL__N__09e94e3a_16_AveragePool3d_cu_a8eae74c29avg_pool3d_cuda_update_outputILi3EN3c108BFloat16EfEEvNS_27GenericPackedTensorAccessorIKT0_Lm4ENS_16DefaultPtrTraitsElEENS5_IS6_Lm4ES8_lEEiiiiiiiibii,"a",@progbits
	.sectionflags	@""
	.align	4
.nv.constant0._ZN2at6native49_GLOBAL__N__09e94e3a_16_AveragePool3d_cu_a8eae74c29avg_pool3d_cuda_update_outputILi3EN3c108BFloat16EfEEvNS_27GenericPackedTensorAccessorIKT0_Lm4ENS_16DefaultPtrTraitsElEENS5_IS6_Lm4ES8_lEEiiiiiiiibii:
	.zero		716


//--------------------- .nv.constant0._ZN2at6native49_GLOBAL__N__09e94e3a_16_AveragePool3d_cu_a8eae74c29avg_pool3d_cuda_update_outputILi2EN3c108BFloat16EfEEvNS_27GenericPackedTensorAccessorIKT0_Lm4ENS_16DefaultPtrTraitsElEENS5_IS6_Lm4ES8_lEEiiiiiiiibii --------------------------
	.section	.nv.constant0._ZN2at6native49_GLOBAL__N__09e94e3a_16_AveragePool3d_cu_a8eae74c29avg_pool3d_cuda_update_outputILi2EN3c108BFloat16EfEEvNS_27GenericPackedTensorAccessorIKT0_Lm4ENS_16DefaultPtrTraitsElEENS5_IS6_Lm4ES8_lEEiiiiiiiibii,"a",@progbits
	.sectionflags	@""
	.align	4
.nv.constant0._ZN2at6native49_GLOBAL__N__09e94e3a_16_AveragePool3d_cu_a8eae74c29avg_pool3d_cuda_update_outputILi2EN3c108BFloat16EfEEvNS_27GenericPackedTensorAccessorIKT0_Lm4ENS_16DefaultPtrTraitsElEENS5_IS6_Lm4ES8_lEEiiiiiiiibii:
	.zero		716


//--------------------- .nv.constant0._ZN2at6native49_GLOBAL__N__09e94e3a_16_AveragePool3d_cu_a8eae74c29avg_pool3d_cuda_update_outputILi1EN3c108BFloat16EfEEvNS_27GenericPackedTensorAccessorIKT0_Lm4ENS_16DefaultPtrTraitsElEENS5_IS6_Lm4ES8_lEEiiiiiiiibii --------------------------
	.section	.nv.constant0._ZN2at6native49_GLOBAL__N__09e94e3a_16_AveragePool3d_cu_a8eae74c29avg_pool3d_cuda_update_outputILi1EN3c108BFloat16EfEEvNS_27GenericPackedTensorAccessorIKT0_Lm4ENS_16DefaultPtrTraitsElEENS5_IS6_Lm4ES8_lEEiiiiiiiibii,"a",@progbits
	.sectionflags	@""
	.align	4
.nv.constant0._ZN2at6native49_GLOBAL__N__09e94e3a_16_AveragePool3d_cu_a8eae74c29avg_pool3d_cuda_update_outputILi1EN3c108BFloat16EfEEvNS_27GenericPackedTensorAccessorIKT0_Lm4ENS_16DefaultPtrTraitsElEENS5_IS6_Lm4ES8_lEEiiiiiiiibii:
	.zero		716


//--------------------- .nv.constant0._ZN2at6native49_GLOBAL__N__09e94e3a_16_AveragePool3d_cu_a8eae74c29avg_pool3d_cuda_update_outputIN3c104HalfEfEEvNS_27GenericPackedTensorAccessorIKT_Lm4ENS_16DefaultPtrTraitsElEENS5_IS6_Lm4ES8_lEEiiiiiiiiibii --------------------------
	.section	.nv.constant0._ZN2at6native49_GLOBAL__N__09e94e3a_16_AveragePool3d_cu_a8eae74c29avg_pool3d_cuda_update_outputIN3c104HalfEfEEvNS_27GenericPackedTensorAccessorIKT_Lm4ENS_16DefaultPtrTraitsElEENS5_IS6_Lm4ES8_lEEiiiiiiiiibii,"a",@progbits
	.sectionflags	@""
	.align	4
.nv.constant0._ZN2at6native49_GLOBAL__N__09e94e3a_16_AveragePool3d_cu_a8eae74c29avg_pool3d_cuda_update_outputIN3c104HalfEfEEvNS_27GenericPackedTensorAccessorIKT_Lm4ENS_16DefaultPtrTraitsElEENS5_IS6_Lm4ES8_lEEiiiiiiiiibii:
	.zero		720


//--------------------- .nv.constant0._ZN2at6native49_GLOBAL__N__09e94e3a_16_AveragePool3d_cu_a8eae74c29avg_pool3d_cuda_update_outputILi7EN3c104HalfEfEEvNS_27GenericPackedTensorAccessorIKT0_Lm4ENS_16DefaultPtrTraitsElEENS5_IS6_Lm4ES8_lEEiiiiiiiibii --------------------------
	.section	.nv.constant0._ZN2at6native49_GLOBAL__N__09e94e3a_16_AveragePool3d_cu_a8eae74c29avg_pool3d_cuda_update_outputILi7EN3c104HalfEfEEvNS_27GenericPackedTensorAccessorIKT0_Lm4ENS_16DefaultPtrTraitsElEENS5_IS6_Lm4ES8_lEEiiiiiiiibii,"a",@progbits
	.sectionflags	@""
	.align	4
.nv.constant0._ZN2at6native49_GLOBAL__N__09e94e3a_16_AveragePool3d_cu_a8eae74c29avg_pool3d_cuda_update_outputILi7EN3c104HalfEfEEvNS_27GenericPackedTensorAccessorIKT0_Lm4ENS_16DefaultPtrTraitsElEENS5_IS6_Lm4ES8_lEEiiiiiiiibii:
	.zero		716


//--------------------- .nv.constant0._ZN2at6native49_GLOBAL__N__09e94e3a_16_AveragePool3d_cu_a8eae74c29avg_pool3d_cuda_update_outputILi6EN3c104HalfEfEEvNS_27GenericPackedTensorAccessorIKT0_Lm4ENS_16DefaultPtrTraitsElEENS5_IS6_Lm4ES8_lEEiiiiiiiibii --------------------------
	.section	.nv.constant0._ZN2at6native49_GLOBAL__N__09e94e3a_16_AveragePool3d_cu_a8eae74c29avg_pool3d_cuda_update_outputILi6EN3c104HalfEfEEvNS_27GenericPackedTensorAccessorIKT0_Lm4ENS_16DefaultPtrTraitsElEENS5_IS6_Lm4ES8_lEEiiiiiiiibii,"a",@progbits
	.sectionflags	@""
	.align	4
.nv.constant0._ZN2at6native49_GLOBAL__N__09e94e3a_16_AveragePool3d_cu_a8eae74c29avg_pool3d_cuda_update_outputILi6EN3c104HalfEfEEvNS_27GenericPackedTensorAccessorIKT0_Lm4ENS_16DefaultPtrTraitsElEENS5_IS6_Lm4ES8_lEEiiiiiiiibii:
	.zero		716


//--------------------- .nv.constant0._ZN2at6native49_GLOBAL__N__09e94e3a_16_AveragePool3d_cu_a8eae74c29avg_pool3d_cuda_update_outputILi5EN3c104HalfEfEEvNS_27GenericPackedTensorAccessorIKT0_Lm4ENS_16DefaultPtrTraitsElEENS5_IS6_Lm4ES8_lEEiiiiiiiibii --------------------------
	.section	.nv.constant0._ZN2at6native49_GLOBAL__N__09e94e3a_16_AveragePool3d_cu_a8eae74c29avg_pool3d_cuda_update_outputILi5EN3c104HalfEfEEvNS_27GenericPackedTensorAccessorIKT0_Lm4ENS_16DefaultPtrTraitsElEENS5_IS6_Lm4ES8_lEEiiiiiiiibii,"a",@progbits
	.sectionflags	@""
	.align	4
.nv.constant0._ZN2at6native49_GLOBAL__N__09e94e3a_16_AveragePool3d_cu_a8eae74c29avg_pool3d_cuda_update_outputILi5EN3c104HalfEfEEvNS_27GenericPackedTensorAccessorIKT0_Lm4ENS_16DefaultPtrTraitsElEENS5_IS6_Lm4ES8_lEEiiiiiiiibii:
	.zero		716


//--------------------- .nv.constant0._ZN2at6native49_GLOBAL__N__09e94e3a_16_AveragePool3d_cu_a8eae74c29avg_pool3d_cuda_update_outputILi4EN3c104HalfEfEEvNS_27GenericPackedTensorAccessorIKT0_Lm4ENS_16DefaultPtrTraitsElEENS5_IS6_Lm4ES8_lEEiiiiiiiibii --------------------------
	.section	.nv.constant0._ZN2at6native49_GLOBAL__N__09e94e3a_16_AveragePool3d_cu_a8eae74c29avg_pool3d_cuda_update_outputILi4EN3c104HalfEfEEvNS_27GenericPackedTensorAccessorIKT0_Lm4ENS_16DefaultPtrTraitsElEENS5_IS6_Lm4ES8_lEEiiiiiiiibii,"a",@progbits
	.sectionflags	@""
	.align	4
.nv.constant0._ZN2at6native49_GLOBAL__N__09e94e3a_16_AveragePool3d_cu_a8eae74c29avg_pool3d_cuda_update_outputILi4EN3c104HalfEfEEvNS_27GenericPackedTensorAccessorIKT0_Lm4ENS_16DefaultPtrTraitsElEENS5_IS6_Lm4ES8_lEEiiiiiiiibii:
	.zero		716


//--------------------- .nv.constant0._ZN2at6native49_GLOBAL__N__09e94e3a_16_AveragePool3d_cu_a8eae74c29avg_pool3d_cuda_update_outputILi3EN3c104HalfEfEEvNS_27GenericPackedTensorAccessorIKT0_Lm4ENS_16DefaultPtrTraitsElEENS5_IS6_Lm4ES8_lEEiiiiiiiibii --------------------------
	.section	.nv.constant0._ZN2at6native49_GLOBAL__N__09e94e3a_16_AveragePool3d_cu_a8eae74c29avg_pool3d_cuda_update_outputILi3EN3c104HalfEfEEvNS_27GenericPackedTensorAccessorIKT0_Lm4ENS_16DefaultPtrTraitsElEENS5_IS6_Lm4ES8_lEEiiiiiiiibii,"a",@progbits
	.sectionflags	@""
	.align	4
.nv.constant0._ZN2at6native49_GLOBAL__N__09e94e3a_16_AveragePool3d_cu_a8eae74c29avg_pool3d_cuda_update_outputILi3EN3c104HalfEfEEvNS_27GenericPackedTensorAccessorIKT0_Lm4ENS_16DefaultPtrTraitsElEENS5_IS6_Lm4ES8_lEEiiiiiiiibii:
	.zero		716


//--------------------- .nv.constant0._ZN2at6native49_GLOBAL__N__09e94e3a_16_AveragePool3d_cu_a8eae74c29avg_pool3d_cuda_update_outputILi2EN3c104HalfEfEEvNS_27GenericPackedTensorAccessorIKT0_Lm4ENS_16DefaultPtrTraitsElEENS5_IS6_Lm4ES8_lEEiiiiiiiibii --------------------------
	.section	.nv.constant0._ZN2at6native49_GLOBAL__N__09e94e3a_16_AveragePool3d_cu_a8eae74c29avg_pool3d_cuda_update_outputILi2EN3c104HalfEfEEvNS_27GenericPackedTensorAccessorIKT0_Lm4ENS_16DefaultPtrTraitsElEENS5_IS6_Lm4ES8_lEEiiiiiiiibii,"a",@progbits
	.sectionflags	@""
	.align	4
.nv.constant0._ZN2at6native49_GLOBAL__N__09e94e3a_16_AveragePool3d_cu_a8eae74c29avg_pool3d_cuda_update_outputILi2EN3c104HalfEfEEvNS_27GenericPackedTensorAccessorIKT0_Lm4ENS_16DefaultPtrTraitsElEENS5_IS6_Lm4ES8_lEEiiiiiiiibii:
	.zero		716


//--------------------- .nv.constant0._ZN2at6native49_GLOBAL__N__09e94e3a_16_AveragePool3d_cu_a8eae74c29avg_pool3d_cuda_update_outputILi1EN3c104HalfEfEEvNS_27GenericPackedTensorAccessorIKT0_Lm4ENS_16DefaultPtrTraitsElEENS5_IS6_Lm4ES8_lEEiiiiiiiibii --------------------------
	.section	.nv.constant0._ZN2at6native49_GLOBAL__N__09e94e3a_16_AveragePool3d_cu_a8eae74c29avg_pool3d_cuda_update_outputILi1EN3c104HalfEfEEvNS_27GenericPackedTensorAccessorIKT0_Lm4ENS_16DefaultPtrTraitsElEENS5_IS6_Lm4ES8_lEEiiiiiiiibii,"a",@progbits
	.sectionflags	@""
	.align	4
.nv.constant0._ZN2at6native49_GLOBAL__N__09e94e3a_16_AveragePool3d_cu_a8eae74c29avg_pool3d_cuda_update_outputILi1EN3c104HalfEfEEvNS_27GenericPackedTensorAccessorIKT0_Lm4ENS_16DefaultPtrTraitsElEENS5_IS6_Lm4ES8_lEEiiiiiiiibii:
	.zero		716


//--------------------- .nv.constant0._ZN2at6native49_GLOBAL__N__09e94e3a_16_AveragePool3d_cu_a8eae74c29avg_pool3d_cuda_update_outputIffEEvNS_27GenericPackedTensorAccessorIKT_Lm4ENS_16DefaultPtrTraitsElEENS3_IS4_Lm4ES6_lEEiiiiiiiiibii --------------------------
	.section	.nv.constant0._ZN2at6native49_GLOBAL__N__09e94e3a_16_AveragePool3d_cu_a8eae74c29avg_pool3d_cuda_update_outputIffEEvNS_27GenericPackedTensorAccessorIKT_Lm4ENS_16DefaultPtrTraitsElEENS3_IS4_Lm4ES6_lEEiiiiiiiiibii,"a",@progbits
	.sectionflags	@""
	.align	4
.nv.constant0._ZN2at6native49_GLOBAL__N__09e94e3a_16_AveragePool3d_cu_a8eae74c29avg_pool3d_cuda_update_outputIffEEvNS_27GenericPackedTensorAccessorIKT_Lm4ENS_16DefaultPtrTraitsElEENS3_IS4_Lm4ES6_lEEiiiiiiiiibii:
	.zero		720


//--------------------- .nv.constant0._ZN2at6native49_GLOBAL__N__09e94e3a_16_AveragePool3d_cu_a8eae74c29avg_pool3d_cuda_update_outputILi7EffEEvNS_27GenericPackedTensorAccessorIKT0_Lm4ENS_16DefaultPtrTraitsElEENS3_IS4_Lm4ES6_lEEiiiiiiiibii --------------------------
	.section	.nv.constant0._ZN2at6native49_GLOBAL__N__09e94e3a_16_AveragePool3d_cu_a8eae74c29avg_pool3d_cuda_update_outputILi7EffEEvNS_27GenericPackedTensorAccessorIKT0_Lm4ENS_16DefaultPtrTraitsElEENS3_IS4_Lm4ES6_lEEiiiiiiiibii,"a",@progbits
	.sectionflags	@""
	.align	4
.nv.constant0._ZN2at6native49_GLOBAL__N__09e94e3a_16_AveragePool3d_cu_a8eae74c29avg_pool3d_cuda_update_outputILi7EffEEvNS_27GenericPackedTensorAccessorIKT0_Lm4ENS_16DefaultPtrTraitsElEENS3_IS4_Lm4ES6_lEEiiiiiiiibii:
	.zero		716


//--------------------- .nv.constant0._ZN2at6native49_GLOBAL__N__09e94e3a_16_AveragePool3d_cu_a8eae74c29avg_pool3d_cuda_update_outputILi6EffEEvNS_27GenericPackedTensorAccessorIKT0_Lm4ENS_16DefaultPtrTraitsElEENS3_IS4_Lm4ES6_lEEiiiiiiiibii --------------------------
	.section	.nv.constant0._ZN2at6native49_GLOBAL__N__09e94e3a_16_AveragePool3d_cu_a8eae74c29avg_pool3d_cuda_update_outputILi6EffEEvNS_27GenericPackedTensorAccessorIKT0_Lm4ENS_16DefaultPtrTraitsElEENS3_IS4_Lm4ES6_lEEiiiiiiiibii,"a",@progbits
	.sectionflags	@""
	.align	4
.nv.constant0._ZN2at6native49_GLOBAL__N__09e94e3a_16_AveragePool3d_cu_a8eae74c29avg_pool3d_cuda_update_outputILi6EffEEvNS_27GenericPackedTensorAccessorIKT0_Lm4ENS_16DefaultPtrTraitsElEENS3_IS4_Lm4ES6_lEEiiiiiiiibii:
	.zero		716


//--------------------- .nv.constant0._ZN2at6native49_GLOBAL__N__09e94e3a_16_AveragePool3d_cu_a8eae74c29avg_pool3d_cuda_update_outputILi5EffEEvNS_27GenericPackedTensorAccessorIKT0_Lm4ENS_16DefaultPtrTraitsElEENS3_IS4_Lm4ES6_lEEiiiiiiiibii --------------------------
	.section	.nv.constant0._ZN2at6native49_GLOBAL__N__09e94e3a_16_AveragePool3d_cu_a8eae74c29avg_pool3d_cuda_update_outputILi5EffEEvNS_27GenericPackedTensorAccessorIKT0_Lm4ENS_16DefaultPtrTraitsElEENS3_IS4_Lm4ES6_lEEiiiiiiiibii,"a",@progbits
	.sectionflags	@""
	.align	4
.nv.constant0._ZN2at6native49_GLOBAL__N__09e94e3a_16_AveragePool3d_cu_a8eae74c29avg_pool3d_cuda_update_outputILi5EffEEvNS_27GenericPackedTensorAccessorIKT0_Lm4ENS_16DefaultPtrTraitsElEENS3_IS4_Lm4ES6_lEEiiiiiiiibii:
	.zero		716


//--------------------- .nv.constant0._ZN2at6native49_GLOBAL__N__09e94e3a_16_AveragePool3d_cu_a8eae74c29avg_pool3d_cuda_update_outputILi4EffEEvNS_27GenericPackedTensorAccessorIKT0_Lm4ENS_16DefaultPtrTraitsElEENS3_IS4_Lm4ES6_lEEiiiiiiiibii --------------------------
	.section	.nv.constant0._ZN2at6native49_GLOBAL__N__09e94e3a_16_AveragePool3d_cu_a8eae74c29avg_pool3d_cuda_update_outputILi4EffEEvNS_27GenericPackedTensorAccessorIKT0_Lm4ENS_16DefaultPtrTraitsElEENS3_IS4_Lm4ES6_lEEiiiiiiiibii,"a",@progbits
	.sectionflags	@""
	.align	4
.nv.constant0._ZN2at6native49_GLOBAL__N__09e94e3a_16_AveragePool3d_cu_a8eae74c29avg_pool3d_cuda_update_outputILi4EffEEvNS_27GenericPackedTensorAccessorIKT0_Lm4ENS_16DefaultPtrTraitsElEENS3_IS4_Lm4ES6_lEEiiiiiiiibii:
	.zero		716


//--------------------- .nv.constant0._ZN2at6native49_GLOBAL__N__09e94e3a_16_AveragePool3d_cu_a8eae74c29avg_pool3d_cuda_update_outputILi3EffEEvNS_27GenericPackedTensorAccessorIKT0_Lm4ENS_16DefaultPtrTraitsElEENS3_IS4_Lm4ES6_lEEiiiiiiiibii --------------------------
	.section	.nv.constant0._ZN2at6native49_GLOBAL__N__09e94e3a_16_AveragePool3d_cu_a8eae74c29avg_pool3d_cuda_update_outputILi3EffEEvNS_27GenericPackedTensorAccessorIKT0_Lm4ENS_16DefaultPtrTraitsElEENS3_IS4_Lm4ES6_lEEiiiiiiiibii,"a",@progbits
	.sectionflags	@""
	.align	4
.nv.constant0._ZN2at6native49_GLOBAL__N__09e94e3a_16_AveragePool3d_cu_a8eae74c29avg_pool3d_cuda_update_outputILi3EffEEvNS_27GenericPackedTensorAccessorIKT0_Lm4ENS_16DefaultPtrTraitsElEENS3_IS4_Lm4ES6_lEEiiiiiiiibii:
	.zero		716


//--------------------- .nv.constant0._ZN2at6native49_GLOBAL__N__09e94e3a_16_AveragePool3d_cu_a8eae74c29avg_pool3d_cuda_update_outputILi2EffEEvNS_27GenericPackedTensorAccessorIKT0_Lm4ENS_16DefaultPtrTraitsElEENS3_IS4_Lm4ES6_lEEiiiiiiiibii --------------------------
	.section	.nv.constant0._ZN2at6native49_GLOBAL__N__09e94e3a_16_AveragePool3d_cu_a8eae74c29avg_pool3d_cuda_update_outputILi2EffEEvNS_27GenericPackedTensorAccessorIKT0_Lm4ENS_16DefaultPtrTraitsElEENS3_IS4_Lm4ES6_lEEiiiiiiiibii,"a",@progbits
	.sectionflags	@""
	.align	4
.nv.constant0._ZN2at6native49_GLOBAL__N__09e94e3a_16_AveragePool3d_cu_a8eae74c29avg_pool3d_cuda_update_outputILi2EffEEvNS_27GenericPackedTensorAccessorIKT0_Lm4ENS_16DefaultPtrTraitsElEENS3_IS4_Lm4ES6_lEEiiiiiiiibii:
	.zero		716


//--------------------- .nv.constant0._ZN2at6native49_GLOBAL__N__09e94e3a_16_AveragePool3d_cu_a8eae74c29avg_pool3d_cuda_update_outputILi1EffEEvNS_27GenericPackedTensorAccessorIKT0_Lm4ENS_16DefaultPtrTraitsElEENS3_IS4_Lm4ES6_lEEiiiiiiiibii --------------------------
	.section	.nv.constant0._ZN2at6native49_GLOBAL__N__09e94e3a_16_AveragePool3d_cu_a8eae74c29avg_pool3d_cuda_update_outputILi1EffEEvNS_27GenericPackedTensorAccessorIKT0_Lm4ENS_16DefaultPtrTraitsElEENS3_IS4_Lm4ES6_lEEiiiiiiiibii,"a",@progbits
	.sectionflags	@""
	.align	4
.nv.constant0._ZN2at6native49_GLOBAL__N__09e94e3a_16_AveragePool3d_cu_a8eae74c29avg_pool3d_cuda_update_outputILi1EffEEvNS_27GenericPackedTensorAccessorIKT0_Lm4ENS_16DefaultPtrTraitsElEENS3_IS4_Lm4ES6_lEEiiiiiiiibii:
	.zero		716


//--------------------- .nv.constant0._ZN2at6native49_GLOBAL__N__09e94e3a_16_AveragePool3d_cu_a8eae74c29avg_pool3d_cuda_update_outputIddEEvNS_27GenericPackedTensorAccessorIKT_Lm4ENS_16DefaultPtrTraitsElEENS3_IS4_Lm4ES6_lEEiiiiiiiiibii --------------------------
	.section	.nv.constant0._ZN2at6native49_GLOBAL__N__09e94e3a_16_AveragePool3d_cu_a8eae74c29avg_pool3d_cuda_update_outputIddEEvNS_27GenericPackedTensorAccessorIKT_Lm4ENS_16DefaultPtrTraitsElEENS3_IS4_Lm4ES6_lEEiiiiiiiiibii,"a",@progbits
	.sectionflags	@""
	.align	4
.nv.constant0._ZN2at6native49_GLOBAL__N__09e94e3a_16_AveragePool3d_cu_a8eae74c29avg_pool3d_cuda_update_outputIddEEvNS_27GenericPackedTensorAccessorIKT_Lm4ENS_16DefaultPtrTraitsElEENS3_IS4_Lm4ES6_lEEiiiiiiiiibii:
	.zero		720


//--------------------- .nv.constant0._ZN2at6native49_GLOBAL__N__09e94e3a_16_AveragePool3d_cu_a8eae74c29avg_pool3d_cuda_update_outputILi7EddEEvNS_27GenericPackedTensorAccessorIKT0_Lm4ENS_16DefaultPtrTraitsElEENS3_IS4_Lm4ES6_lEEiiiiiiiibii --------------------------
	.section	.nv.constant0._ZN2at6native49_GLOBAL__N__09e94e3a_16_AveragePool3d_cu_a8eae74c29avg_pool3d_cuda_update_outputILi7EddEEvNS_27GenericPackedTensorAccessorIKT0_Lm4ENS_16DefaultPtrTraitsElEENS3_IS4_Lm4ES6_lEEiiiiiiiibii,"a",@progbits
	.sectionflags	@""
	.align	4
.nv.constant0._ZN2at6native49_GLOBAL__N__09e94e3a_16_AveragePool3d_cu_a8eae74c29avg_pool3d_cuda_update_outputILi7EddEEvNS_27GenericPackedTensorAccessorIKT0_Lm4ENS_16DefaultPtrTraitsElEENS3_IS4_Lm4ES6_lEEiiiiiiiibii:
	.zero		716


//--------------------- .nv.constant0._ZN2at6native49_GLOBAL__N__09e94e3a_16_AveragePool3d_cu_a8eae74c29avg_pool3d_cuda_update_outputILi6EddEEvNS_27GenericPackedTensorAccessorIKT0_Lm4ENS_16DefaultPtrTraitsElEENS3_IS4_Lm4ES6_lEEiiiiiiiibii --------------------------
	.section	.nv.constant0._ZN2at6native49_GLOBAL__N__09e94e3a_16_AveragePool3d_cu_a8eae74c29avg_pool3d_cuda_update_outputILi6EddEEvNS_27GenericPackedTensorAccessorIKT0_Lm4ENS_16DefaultPtrTraitsElEENS3_IS4_Lm4ES6_lEEiiiiiiiibii,"a",@progbits
	.sectionflags	@""
	.align	4
.nv.constant0._ZN2at6native49_GLOBAL__N__09e94e3a_16_AveragePool3d_cu_a8eae74c29avg_pool3d_cuda_update_outputILi6EddEEvNS_27GenericPackedTensorAccessorIKT0_Lm4ENS_16DefaultPtrTraitsElEENS3_IS4_Lm4ES6_lEEiiiiiiiibii:
	.zero		716


//--------------------- .nv.constant0._ZN2at6native49_GLOBAL__N__09e94e3a_16_AveragePool3d_cu_a8eae74c29avg_pool3d_cuda_update_outputILi5EddEEvNS_27GenericPackedTensorAccessorIKT0_Lm4ENS_16DefaultPtrTraitsElEENS3_IS4_Lm4ES6_lEEiiiiiiiibii --------------------------
	.section	.nv.constant0._ZN2at6native49_GLOBAL__N__09e94e3a_16_AveragePool3d_cu_a8eae74c29avg_pool3d_cuda_update_outputILi5EddEEvNS_27GenericPackedTensorAccessorIKT0_Lm4ENS_16DefaultPtrTraitsElEENS3_IS4_Lm4ES6_lEEiiiiiiiibii,"a",@progbits
	.sectionflags	@""
	.align	4
.nv.constant0._ZN2at6native49_GLOBAL__N__09e94e3a_16_AveragePool3d_cu_a8eae74c29avg_pool3d_cuda_update_outputILi5EddEEvNS_27GenericPackedTensorAccessorIKT0_Lm4ENS_16DefaultPtrTraitsElEENS3_IS4_Lm4ES6_lEEiiiiiiiibii:
	.zero		716


//--------------------- .nv.constant0._ZN2at6native49_GLOBAL__N__09e94e3a_16_AveragePool3d_cu_a8eae74c29avg_pool3d_cuda_update_outputILi4EddEEvNS_27GenericPackedTensorAccessorIKT0_Lm4ENS_16DefaultPtrTraitsElEENS3_IS4_Lm4ES6_lEEiiiiiiiibii --------------------------
	.section	.nv.constant0._ZN2at6native49_GLOBAL__N__09e94e3a_16_AveragePool3d_cu_a8eae74c29avg_pool3d_cuda_update_outputILi4EddEEvNS_27GenericPackedTensorAccessorIKT0_Lm4ENS_16DefaultPtrTraitsElEENS3_IS4_Lm4ES6_lEEiiiiiiiibii,"a",@progbits
	.sectionflags	@""
	.align	4
.nv.constant0._ZN2at6native49_GLOBAL__N__09e94e3a_16_AveragePool3d_cu_a8eae74c29avg_pool3d_cuda_update_outputILi4EddEEvNS_27GenericPackedTensorAccessorIKT0_Lm4ENS_16DefaultPtrTraitsElEENS3_IS4_Lm4ES6_lEEiiiiiiiibii:
	.zero		716


//--------------------- .nv.constant0._ZN2at6native49_GLOBAL__N__09e94e3a_16_AveragePool3d_cu_a8eae74c29avg_pool3d_cuda_update_outputILi3EddEEvNS_27GenericPackedTensorAccessorIKT0_Lm4ENS_16DefaultPtrTraitsElEENS3_IS4_Lm4ES6_lEEiiiiiiiibii --------------------------
	.section	.nv.constant0._ZN2at6native49_GLOBAL__N__09e94e3a_16_AveragePool3d_cu_a8eae74c29avg_pool3d_cuda_update_outputILi3EddEEvNS_27GenericPackedTensorAccessorIKT0_Lm4ENS_16DefaultPtrTraitsElEENS3_IS4_Lm4ES6_lEEiiiiiiiibii,"a",@progbits
	.sectionflags	@""
	.align	4
.nv.constant0._ZN2at6native49_GLOBAL__N__09e94e3a_16_AveragePool3d_cu_a8eae74c29avg_pool3d_cuda_update_outputILi3EddEEvNS_27GenericPackedTensorAccessorIKT0_Lm4ENS_16DefaultPtrTraitsElEENS3_IS4_Lm4ES6_lEEiiiiiiiibii:
	.zero		716


//--------------------- .nv.constant0._ZN2at6native49_GLOBAL__N__09e94e3a_16_AveragePool3d_cu_a8eae74c29avg_pool3d_cuda_update_outputILi2EddEEvNS_27GenericPackedTensorAccessorIKT0_Lm4ENS_16DefaultPtrTraitsElEENS3_IS4_Lm4ES6_lEEiiiiiiiibii --------------------------
	.section	.nv.constant0._ZN2at6native49_GLOBAL__N__09e94e3a_16_AveragePool3d_cu_a8eae74c29avg_pool3d_cuda_update_outputILi2EddEEvNS_27GenericPackedTensorAccessorIKT0_Lm4ENS_16DefaultPtrTraitsElEENS3_IS4_Lm4ES6_lEEiiiiiiiibii,"a",@progbits
	.sectionflags	@""
	.align	4
.nv.constant0._ZN2at6native49_GLOBAL__N__09e94e3a_16_AveragePool3d_cu_a8eae74c29avg_pool3d_cuda_update_outputILi2EddEEvNS_27GenericPackedTensorAccessorIKT0_Lm4ENS_16DefaultPtrTraitsElEENS3_IS4_Lm4ES6_lEEiiiiiiiibii:
	.zero		716


//--------------------- .nv.constant0._ZN2at6native49_GLOBAL__N__09e94e3a_16_AveragePool3d_cu_a8eae74c29avg_pool3d_cuda_update_outputILi1EddEEvNS_27GenericPackedTensorAccessorIKT0_Lm4ENS_16DefaultPtrTraitsElEENS3_IS4_Lm4ES6_lEEiiiiiiiibii --------------------------
	.section	.nv.constant0._ZN2at6native49_GLOBAL__N__09e94e3a_16_AveragePool3d_cu_a8eae74c29avg_pool3d_cuda_update_outputILi1EddEEvNS_27GenericPackedTensorAccessorIKT0_Lm4ENS_16DefaultPtrTraitsElEENS3_IS4_Lm4ES6_lEEiiiiiiiibii,"a",@progbits
	.sectionflags	@""
	.align	4
.nv.constant0._ZN2at6native49_GLOBAL__N__09e94e3a_16_AveragePool3d_cu_a8eae74c29avg_pool3d_cuda_update_outputILi1EddEEvNS_27GenericPackedTensorAccessorIKT0_Lm4ENS_16DefaultPtrTraitsElEENS3_IS4_Lm4ES6_lEEiiiiiiiibii:
	.zero		716


//--------------------- SYMBOLS --------------------------

	.type		.nv.reservedSmem.offset0,@object
	.size		.nv.reservedSmem.offset0,0x4
